	.target	sm_90a

	.elftype	@"ET_EXEC"


//--------------------- .note.nv.tkinfo           --------------------------
	.section	.note.nv.tkinfo,"",@"SHT_NOTE"
	.sectionflags	@"SHF_NOTE_NV_TKINFO"
	.tkinfo
        /*0018*/ 	.word	0x00000002
        /*0030*/ 	.string	""
        /*0030*/ 	.string	"ptxas"
        /*0030*/ 	.string	"Cuda compilation tools, release 13.0, V13.0.88"
        /*0030*/ 	.string	"Build cuda_13.0.r13.0/compiler.36424714_0"
        /*0030*/ 	.string	"-v  -suppress-debug-info  -lineinfo  -arch sm_90a "



//--------------------- .note.nv.cuinfo           --------------------------
	.section	.note.nv.cuinfo,"",@"SHT_NOTE"
	.sectionflags	@"SHF_NOTE_NV_CUINFO"
        /*0018*/ 	.short	0x0002
        /*001a*/ 	.short	0x005a
        /*001c*/ 	.short	0x0082
	.zero		2


//--------------------- .nv.info                  --------------------------
	.section	.nv.info,"",@"SHT_CUDA_INFO"
	.align	4


	//----- nvinfo : EIATTR_REGCOUNT
	.align		4
        /*0000*/ 	.byte	0x04, 0x2f
        /*0002*/ 	.short	(.L_1 - .L_0)
	.align		4
.L_0:
        /*0004*/ 	.word	index@(matmul_kernel)
        /*0008*/ 	.word	0x000000ff


	//----- nvinfo : EIATTR_FRAME_SIZE
	.align		4
.L_1:
        /*000c*/ 	.byte	0x04, 0x11
        /*000e*/ 	.short	(.L_3 - .L_2)
	.align		4
.L_2:
        /*0010*/ 	.word	index@(matmul_kernel)
        /*0014*/ 	.word	0x00000568


	//----- nvinfo : EIATTR_MIN_STACK_SIZE
	.align		4
.L_3:
        /*0018*/ 	.byte	0x04, 0x12
        /*001a*/ 	.short	(.L_5 - .L_4)
	.align		4
.L_4:
        /*001c*/ 	.word	index@(matmul_kernel)
        /*0020*/ 	.word	0x00000568
.L_5:


//--------------------- .nv.compat                --------------------------
	.section	.nv.compat,"",@"SHT_CUDA_COMPAT_INFO"
	.align	4
        /*0000*/ 	.byte	0x02, 0x09, 0x01, 0x00, 0x02, 0x02, 0x04, 0x00, 0x02, 0x05, 0x05, 0x00, 0x03, 0x07, 0x01, 0x01
        /*0010*/ 	.byte	0x02, 0x03, 0x00, 0x00, 0x02, 0x06, 0x01, 0x00, 0x04, 0x0b, 0x08, 0x00, 0x00, 0x00, 0x00, 0x00
        /*0020*/ 	.byte	0x00, 0x00, 0x00, 0x00


//--------------------- .nv.info.matmul_kernel    --------------------------
	.section	.nv.info.matmul_kernel,"",@"SHT_CUDA_INFO"
	.sectionflags	@""
	.align	4


	//----- nvinfo : EIATTR_CUDA_API_VERSION
	.align		4
        /*0000*/ 	.byte	0x04, 0x37
        /*0002*/ 	.short	(.L_7 - .L_6)
.L_6:
        /*0004*/ 	.word	0x00000082


	//----- nvinfo : EIATTR_KPARAM_INFO
	.align		4
.L_7:
        /*0008*/ 	.byte	0x04, 0x17
        /*000a*/ 	.short	(.L_9 - .L_8)
.L_8:
        /*000c*/ 	.word	0x00000000
        /*0010*/ 	.short	0x000d
        /*0012*/ 	.short	0x0048
        /*0014*/ 	.byte	0x00, 0xf4, 0x21, 0x00


	//----- nvinfo : EIATTR_KPARAM_INFO
	.align		4
.L_9:
        /*0018*/ 	.byte	0x04, 0x17
        /*001a*/ 	.short	(.L_11 - .L_10)
.L_10:
        /*001c*/ 	.word	0x00000000
        /*0020*/ 	.short	0x000c
        /*0022*/ 	.short	0x0040
        /*0024*/ 	.byte	0x00, 0xf4, 0x21, 0x00


	//----- nvinfo : EIATTR_KPARAM_INFO
	.align		4
.L_11:
        /*0028*/ 	.byte	0x04, 0x17
        /*002a*/ 	.short	(.L_13 - .L_12)
.L_12:
        /*002c*/ 	.word	0x00000000
        /*0030*/ 	.short	0x000b
        /*0032*/ 	.short	0x0038
        /*0034*/ 	.byte	0x00, 0xf0, 0x11, 0x00


	//----- nvinfo : EIATTR_KPARAM_INFO
	.align		4
.L_13:
        /*0038*/ 	.byte	0x04, 0x17
        /*003a*/ 	.short	(.L_15 - .L_14)
.L_14:
        /*003c*/ 	.word	0x00000000
        /*0040*/ 	.short	0x000a
        /*0042*/ 	.short	0x0034
        /*0044*/ 	.byte	0x00, 0xf0, 0x11, 0x00


	//----- nvinfo : EIATTR_KPARAM_INFO
	.align		4
.L_15:
        /*0048*/ 	.byte	0x04, 0x17
        /*004a*/ 	.short	(.L_17 - .L_16)
.L_16:
        /*004c*/ 	.word	0x00000000
        /*0050*/ 	.short	0x0009
        /*0052*/ 	.short	0x0030
        /*0054*/ 	.byte	0x00, 0xf0, 0x11, 0x00


	//----- nvinfo : EIATTR_KPARAM_INFO
	.align		4
.L_17:
        /*0058*/ 	.byte	0x04, 0x17
        /*005a*/ 	.short	(.L_19 - .L_18)
.L_18:
        /*005c*/ 	.word	0x00000000
        /*0060*/ 	.short	0x0008
        /*0062*/ 	.short	0x002c
        /*0064*/ 	.byte	0x00, 0xf0, 0x11, 0x00


	//----- nvinfo : EIATTR_KPARAM_INFO
	.align		4
.L_19:
        /*0068*/ 	.byte	0x04, 0x17
        /*006a*/ 	.short	(.L_21 - .L_20)
.L_20:
        /*006c*/ 	.word	0x00000000
        /*0070*/ 	.short	0x0007
        /*0072*/ 	.short	0x0028
        /*0074*/ 	.byte	0x00, 0xf0, 0x11, 0x00


	//----- nvinfo : EIATTR_KPARAM_INFO
	.align		4
.L_21:
        /*0078*/ 	.byte	0x04, 0x17
        /*007a*/ 	.short	(.L_23 - .L_22)
.L_22:
        /*007c*/ 	.word	0x00000000
        /*0080*/ 	.short	0x0006
        /*0082*/ 	.short	0x0024
        /*0084*/ 	.byte	0x00, 0xf0, 0x11, 0x00


	//----- nvinfo : EIATTR_KPARAM_INFO
	.align		4
.L_23:
        /*0088*/ 	.byte	0x04, 0x17
        /*008a*/ 	.short	(.L_25 - .L_24)
.L_24:
        /*008c*/ 	.word	0x00000000
        /*0090*/ 	.short	0x0005
        /*0092*/ 	.short	0x0020
        /*0094*/ 	.byte	0x00, 0xf0, 0x11, 0x00


	//----- nvinfo : EIATTR_KPARAM_INFO
	.align		4
.L_25:
        /*0098*/ 	.byte	0x04, 0x17
        /*009a*/ 	.short	(.L_27 - .L_26)
.L_26:
        /*009c*/ 	.word	0x00000000
        /*00a0*/ 	.short	0x0004
        /*00a2*/ 	.short	0x001c
        /*00a4*/ 	.byte	0x00, 0xf0, 0x11, 0x00


	//----- nvinfo : EIATTR_KPARAM_INFO
	.align		4
.L_27:
        /*00a8*/ 	.byte	0x04, 0x17
        /*00aa*/ 	.short	(.L_29 - .L_28)
.L_28:
        /*00ac*/ 	.word	0x00000000
        /*00b0*/ 	.short	0x0003
        /*00b2*/ 	.short	0x0018
        /*00b4*/ 	.byte	0x00, 0xf0, 0x11, 0x00


	//----- nvinfo : EIATTR_KPARAM_INFO
	.align		4
.L_29:
        /*00b8*/ 	.byte	0x04, 0x17
        /*00ba*/ 	.short	(.L_31 - .L_30)
.L_30:
        /*00bc*/ 	.word	0x00000000
        /*00c0*/ 	.short	0x0002
        /*00c2*/ 	.short	0x0010
        /*00c4*/ 	.byte	0x00, 0xf4, 0x21, 0x00


	//----- nvinfo : EIATTR_KPARAM_INFO
	.align		4
.L_31:
        /*00c8*/ 	.byte	0x04, 0x17
        /*00ca*/ 	.short	(.L_33 - .L_32)
.L_32:
        /*00cc*/ 	.word	0x00000000
        /*00d0*/ 	.short	0x0001
        /*00d2*/ 	.short	0x0008
        /*00d4*/ 	.byte	0x00, 0xf4, 0x21, 0x00


	//----- nvinfo : EIATTR_KPARAM_INFO
	.align		4
.L_33:
        /*00d8*/ 	.byte	0x04, 0x17
        /*00da*/ 	.short	(.L_35 - .L_34)
.L_34:
        /*00dc*/ 	.word	0x00000000
        /*00e0*/ 	.short	0x0000
        /*00e2*/ 	.short	0x0000
        /*00e4*/ 	.byte	0x00, 0xf4, 0x21, 0x00


	//----- nvinfo : EIATTR_EXPLICIT_CLUSTER
	.align		4
.L_35:
        /*00e8*/ 	.byte	0x01, 0x3e
	.zero		2


	//----- nvinfo : EIATTR_CTA_PER_CLUSTER
	.align		4
        /*00ec*/ 	.byte	0x04, 0x3d
        /*00ee*/ 	.short	(.L_37 - .L_36)
.L_36:
        /*00f0*/ 	.word	0x00000002
        /*00f4*/ 	.word	0x00000001
        /*00f8*/ 	.word	0x00000001


	//----- nvinfo : EIATTR_SPARSE_MMA_MASK
	.align		4
.L_37:
        /*00fc*/ 	.byte	0x03, 0x50
        /*00fe*/ 	.short	0x0000


	//----- nvinfo : EIATTR_MAXREG_COUNT
	.align		4
        /*0100*/ 	.byte	0x03, 0x1b
        /*0102*/ 	.short	0x00ff


	//----- nvinfo : EIATTR_NUM_BARRIERS
	.align		4
        /*0104*/ 	.byte	0x02, 0x4c
        /*0106*/ 	.byte	0x01
	.zero		1


	//----- nvinfo : EIATTR_ANNOTATIONS
	.align		4
        /*0108*/ 	.byte	0x04, 0x55
        /*010a*/ 	.short	(.L_39 - .L_38)


	//   ....[0]....
.L_38:
        /*010c*/ 	.word	0x00000001
        /*0110*/ 	.byte	0x70, 0x00, 0x00, 0x00, 0x01, 0x00, 0x00, 0x00, 0xb0, 0x00, 0x00, 0x00, 0x01, 0x00, 0x00, 0x00
        /* <DEDUP_REMOVED lines=467> */
        /*1e50*/ 	.byte	0x10, 0xbe, 0x00, 0x00, 0x01, 0x00, 0x00, 0x00, 0x40, 0xbe, 0x00, 0x00


	//----- nvinfo : EIATTR_MERCURY_ISA_VERSION
	.align		4
.L_39:
        /*1e5c*/ 	.byte	0x03, 0x5f
        /*1e5e*/ 	.short	0x0101


	//----- nvinfo : EIATTR_EXIT_INSTR_OFFSETS
	.align		4
        /*1e60*/ 	.byte	0x04, 0x1c
        /*1e62*/ 	.short	(.L_41 - .L_40)


	//   ....[0]....
.L_40:
        /*1e64*/ 	.word	0x00015eb0


	//   ....[1]....
        /*1e68*/ 	.word	0x00015ed0


	//----- nvinfo : EIATTR_REQNTID
	.align		4
.L_41:
        /*1e6c*/ 	.byte	0x04, 0x10
        /*1e6e*/ 	.short	(.L_43 - .L_42)
.L_42:
        /*1e70*/ 	.word	0x00000080
        /*1e74*/ 	.word	0x00000001
        /*1e78*/ 	.word	0x00000001


	//----- nvinfo : EIATTR_CBANK_PARAM_SIZE
	.align		4
.L_43:
        /*1e7c*/ 	.byte	0x03, 0x19
        /*1e7e*/ 	.short	0x0050


	//----- nvinfo : EIATTR_PARAM_CBANK
	.align		4
        /*1e80*/ 	.byte	0x04, 0x0a
        /*1e82*/ 	.short	(.L_45 - .L_44)
	.align		4
.L_44:
        /*1e84*/ 	.word	index@(.nv.constant0.matmul_kernel)
        /*1e88*/ 	.short	0x0210
        /*1e8a*/ 	.short	0x0050


	//----- nvinfo : EIATTR_SW_WAR
	.align		4
.L_45:
        /*1e8c*/ 	.byte	0x04, 0x36
        /*1e8e*/ 	.short	(.L_47 - .L_46)
.L_46:
        /*1e90*/ 	.word	0x00000008
.L_47:


//--------------------- .nv.callgraph             --------------------------
	.section	.nv.callgraph,"",@"SHT_CUDA_CALLGRAPH"
	.align	4
	.sectionentsize	8
	.align		4
        /*0000*/ 	.word	0x00000000
	.align		4
        /*0004*/ 	.word	0xffffffff
	.align		4
        /*0008*/ 	.word	0x00000000
	.align		4
        /*000c*/ 	.word	0xfffffffe
	.align		4
        /*0010*/ 	.word	0x00000000
	.align		4
        /*0014*/ 	.word	0xfffffffd
	.align		4
        /*0018*/ 	.word	0x00000000
	.align		4
        /*001c*/ 	.word	0xfffffffc


//--------------------- .text.matmul_kernel       --------------------------
	.section	.text.matmul_kernel,"ax",@progbits
	.align	128
        .global         matmul_kernel
        .type           matmul_kernel,@function
        .size           matmul_kernel,(.L_x_3 - matmul_kernel)
        .other          matmul_kernel,@"STO_CUDA_ENTRY STV_DEFAULT"
matmul_kernel:
.text.matmul_kernel:
[----:B------:R-:W0:Y:S08]  /*0000*/  LDC R1, c[0x0][0x28] ;  /* 0x00000a00ff017b82 */ /* 0x000e300000000800 */
[----:B------:R-:W1:Y:S01]  /*0010*/  LDC.64 R2, c[0x0][0x228] ;  /* 0x00008a00ff027b82 */ /* 0x000e620000000a00 */
[----:B0-----:R-:W-:Y:S01]  /*0020*/  VIADD R1, R1, 0xfffffa98 ;  /* 0xfffffa9801017836 */ /* 0x001fe20000000000 */
[----:B------:R-:W0:Y:S01]  /*0030*/  S2R R154, SR_TID.X ;  /* 0x00000000009a7919 */ /* 0x000e220000002100 */
[----:B------:R-:W-:Y:S01]  /*0040*/  ULDC.64 UR14, c[0x0][0x208] ;  /* 0x00008200000e7ab9 */ /* 0x000fe20000000a00 */
[----:B------:R-:W-:-:S02]  /*0050*/  CS2R R24, SRZ ;  /* 0x0000000000187805 */ /* 0x000fc4000001ff00 */
[----:B------:R-:W-:Y:S01]  /*0060*/  CS2R R26, SRZ ;  /* 0x00000000001a7805 */ /* 0x000fe2000001ff00 */
[----:B------:R2:W-:Y:S01]  /*0070*/  STL [R1], RZ ;  /* 0x000000ff01007387 */ /* 0x0005e20000100800 */
[----:B------:R-:W-:Y:S01]  /*0080*/  CS2R R28, SRZ ;  /* 0x00000000001c7805 */ /* 0x000fe2000001ff00 */
[----:B------:R-:W3:Y:S01]  /*0090*/  S2UR UR4, SR_CTAID.X ;  /* 0x00000000000479c3 */ /* 0x000ee20000002500 */
[----:B------:R-:W-:Y:S01]  /*00a0*/  CS2R R30, SRZ ;  /* 0x00000000001e7805 */ /* 0x000fe2000001ff00 */
[----:B------:R2:W-:Y:S01]  /*00b0*/  STL [R1+0x4], RZ ;  /* 0x000004ff01007387 */ /* 0x0005e20000100800 */
[----:B------:R-:W-:Y:S02]  /*00c0*/  CS2R R32, SRZ ;  /* 0x0000000000207805 */ /* 0x000fe4000001ff00 */
[----:B------:R-:W-:Y:S02]  /*00d0*/  CS2R R34, SRZ ;  /* 0x0000000000227805 */ /* 0x000fe4000001ff00 */
[----:B------:R-:W-:Y:S01]  /*00e0*/  CS2R R36, SRZ ;  /* 0x0000000000247805 */ /* 0x000fe2000001ff00 */
[----:B------:R2:W-:Y:S01]  /*00f0*/  STL [R1+0x8], RZ ;  /* 0x000008ff01007387 */ /* 0x0005e20000100800 */
[----:B------:R-:W-:Y:S01]  /*0100*/  CS2R R38, SRZ ;  /* 0x0000000000267805 */ /* 0x000fe2000001ff00 */
[----:B------:R-:W4:Y:S01]  /*0110*/  LDC R190, c[0x0][0x230] ;  /* 0x00008c00ffbe7b82 */ /* 0x000f220000000800 */
[----:B------:R-:W-:Y:S01]  /*0120*/  CS2R R40, SRZ ;  /* 0x0000000000287805 */ /* 0x000fe2000001ff00 */
[----:B------:R2:W-:Y:S01]  /*0130*/  STL [R1+0xc], RZ ;  /* 0x00000cff01007387 */ /* 0x0005e20000100800 */
[----:B------:R-:W-:-:S02]  /*0140*/  CS2R R42, SRZ ;  /* 0x00000000002a7805 */ /* 0x000fc4000001ff00 */
[----:B------:R-:W-:Y:S02]  /*0150*/  CS2R R44, SRZ ;  /* 0x00000000002c7805 */ /* 0x000fe4000001ff00 */
[----:B------:R-:W-:Y:S01]  /*0160*/  CS2R R46, SRZ ;  /* 0x00000000002e7805 */ /* 0x000fe2000001ff00 */
[----:B------:R2:W-:Y:S01]  /*0170*/  STL [R1+0x10], RZ ;  /* 0x000010ff01007387 */ /* 0x0005e20000100800 */
[----:B------:R-:W-:Y:S01]  /*0180*/  CS2R R48, SRZ ;  /* 0x0000000000307805 */ /* 0x000fe2000001ff00 */
[----:B-1----:R-:W-:Y:S01]  /*0190*/  VIADD R0, R3, 0x1ff ;  /* 0x000001ff03007836 */ /* 0x002fe20000000000 */
[----:B------:R-:W-:Y:S01]  /*01a0*/  CS2R R50, SRZ ;  /* 0x0000000000327805 */ /* 0x000fe2000001ff00 */
[----:B------:R2:W-:Y:S01]  /*01b0*/  STL [R1+0x14], RZ ;  /* 0x000014ff01007387 */ /* 0x0005e20000100800 */
[----:B------:R-:W-:Y:S02]  /*01c0*/  CS2R R52, SRZ ;  /* 0x0000000000347805 */ /* 0x000fe4000001ff00 */
[----:B------:R-:W-:-:S02]  /*01d0*/  CS2R R54, SRZ ;  /* 0x0000000000367805 */ /* 0x000fc4000001ff00 */
[----:B------:R-:W-:Y:S01]  /*01e0*/  SHF.R.S32.HI R5, RZ, 0x1f, R0 ;  /* 0x0000001fff057819 */ /* 0x000fe20000011400 */
[----:B------:R2:W-:Y:S01]  /*01f0*/  STL [R1+0x18], RZ ;  /* 0x000018ff01007387 */ /* 0x0005e20000100800 */
[----:B------:R-:W-:Y:S02]  /*0200*/  CS2R R56, SRZ ;  /* 0x0000000000387805 */ /* 0x000fe4000001ff00 */
[----:B---3--:R-:W-:Y:S01]  /*0210*/  I2FP.F32.U32 R7, UR4 ;  /* 0x0000000400077c45 */ /* 0x008fe20008201000 */
[----:B------:R-:W-:Y:S01]  /*0220*/  ULDC UR4, c[0x0][0x150] ;  /* 0x0000540000047ab9 */ /* 0x000fe20000000800 */
[----:B------:R-:W-:Y:S01]  /*0230*/  LEA.HI R5, R5, R0, RZ, 0x9 ;  /* 0x0000000005057211 */ /* 0x000fe200078f48ff */
[----:B------:R2:W-:Y:S01]  /*0240*/  STL [R1+0x1c], RZ ;  /* 0x00001cff01007387 */ /* 0x0005e20000100800 */
[----:B0-----:R-:W-:Y:S01]  /*0250*/  LOP3.LUT R153, R154, 0x7f, RZ, 0xc0, !PT ;  /* 0x0000007f9a997812 */ /* 0x001fe200078ec0ff */
[----:B------:R-:W-:Y:S01]  /*0260*/  FMUL R7, R7, UR4 ;  /* 0x0000000407077c20 */ /* 0x000fe20008400000 */
[----:B------:R-:W-:Y:S01]  /*0270*/  SHF.R.S32.HI R5, RZ, 0x9, R5 ;  /* 0x00000009ff057819 */ /* 0x000fe20000011405 */
[----:B------:R2:W-:Y:S01]  /*0280*/  STL [R1+0x20], RZ ;  /* 0x000020ff01007387 */ /* 0x0005e20000100800 */
[----:B----4-:R-:W-:Y:S01]  /*0290*/  VIADD R190, R190, 0x1f ;  /* 0x0000001fbebe7836 */ /* 0x010fe20000000000 */
[----:B------:R-:W-:-:S02]  /*02a0*/  CS2R R58, SRZ ;  /* 0x00000000003a7805 */ /* 0x000fc4000001ff00 */
[----:B------:R-:W-:Y:S01]  /*02b0*/  CS2R R60, SRZ ;  /* 0x00000000003c7805 */ /* 0x000fe2000001ff00 */
[----:B------:R-:W-:Y:S01]  /*02c0*/  IMAD.SHL.U32 R6, R5, 0x8, RZ ;  /* 0x0000000805067824 */ /* 0x000fe200078e00ff */
[----:B------:R-:W0:Y:S01]  /*02d0*/  F2I.U32.TRUNC.NTZ R7, R7 ;  /* 0x0000000700077305 */ /* 0x000e22000020f000 */
[----:B------:R2:W-:Y:S01]  /*02e0*/  STL [R1+0x24], RZ ;  /* 0x000024ff01007387 */ /* 0x0005e20000100800 */
[----:B------:R-:W-:Y:S02]  /*02f0*/  CS2R R62, SRZ ;  /* 0x00000000003e7805 */ /* 0x000fe4000001ff00 */
[----:B------:R-:W-:Y:S02]  /*0300*/  CS2R R64, SRZ ;  /* 0x0000000000407805 */ /* 0x000fe4000001ff00 */
[----:B------:R-:W-:Y:S01]  /*0310*/  IABS R9, R6 ;  /* 0x0000000600097213 */ /* 0x000fe20000000000 */
[----:B------:R2:W-:Y:S01]  /*0320*/  STL [R1+0x28], RZ ;  /* 0x000028ff01007387 */ /* 0x0005e20000100800 */
[----:B------:R-:W-:-:S02]  /*0330*/  CS2R R66, SRZ ;  /* 0x0000000000427805 */ /* 0x000fc4000001ff00 */
[----:B------:R-:W-:Y:S01]  /*0340*/  CS2R R68, SRZ ;  /* 0x0000000000447805 */ /* 0x000fe2000001ff00 */
[----:B------:R-:W1:Y:S01]  /*0350*/  I2F.RP R0, R9 ;  /* 0x0000000900007306 */ /* 0x000e620000209400 */
[----:B------:R2:W-:Y:S01]  /*0360*/  STL [R1+0x2c], RZ ;  /* 0x00002cff01007387 */ /* 0x0005e20000100800 */
[----:B------:R-:W-:Y:S02]  /*0370*/  CS2R R70, SRZ ;  /* 0x0000000000467805 */ /* 0x000fe4000001ff00 */
[----:B------:R-:W-:Y:S02]  /*0380*/  CS2R R72, SRZ ;  /* 0x0000000000487805 */ /* 0x000fe4000001ff00 */
[----:B------:R-:W-:Y:S01]  /*0390*/  CS2R R74, SRZ ;  /* 0x00000000004a7805 */ /* 0x000fe2000001ff00 */
[----:B------:R2:W-:Y:S01]  /*03a0*/  STL [R1+0x30], RZ ;  /* 0x000030ff01007387 */ /* 0x0005e20000100800 */
[----:B------:R-:W-:Y:S02]  /*03b0*/  CS2R R76, SRZ ;  /* 0x00000000004c7805 */ /* 0x000fe4000001ff00 */
[----:B0-----:R-:W-:-:S02]  /*03c0*/  IABS R13, R7 ;  /* 0x00000007000d7213 */ /* 0x001fc40000000000 */
[----:B------:R-:W-:Y:S01]  /*03d0*/  CS2R R78, SRZ ;  /* 0x00000000004e7805 */ /* 0x000fe2000001ff00 */
[----:B------:R2:W-:Y:S01]  /*03e0*/  STL [R1+0x34], RZ ;  /* 0x000034ff01007387 */ /* 0x0005e20000100800 */
[----:B------:R-:W-:Y:S02]  /*03f0*/  CS2R R80, SRZ ;  /* 0x0000000000507805 */ /* 0x000fe4000001ff00 */
[----:B------:R-:W-:Y:S02]  /*0400*/  CS2R R82, SRZ ;  /* 0x0000000000527805 */ /* 0x000fe4000001ff00 */
[----:B------:R-:W-:Y:S01]  /*0410*/  CS2R R84, SRZ ;  /* 0x0000000000547805 */ /* 0x000fe2000001ff00 */
[----:B------:R2:W-:Y:S01]  /*0420*/  STL [R1+0x38], RZ ;  /* 0x000038ff01007387 */ /* 0x0005e20000100800 */
[----:B------:R-:W-:Y:S01]  /*0430*/  CS2R R86, SRZ ;  /* 0x0000000000567805 */ /* 0x000fe2000001ff00 */
[----:B-1----:R-:W0:Y:S01]  /*0440*/  MUFU.RCP R0, R0 ;  /* 0x0000000000007308 */ /* 0x002e220000001000 */
[----:B------:R-:W-:Y:S01]  /*0450*/  CS2R R88, SRZ ;  /* 0x0000000000587805 */ /* 0x000fe2000001ff00 */
[----:B------:R2:W-:Y:S01]  /*0460*/  STL [R1+0x3c], RZ ;  /* 0x00003cff01007387 */ /* 0x0005e20000100800 */
[----:B------:R-:W-:-:S02]  /*0470*/  CS2R R90, SRZ ;  /* 0x00000000005a7805 */ /* 0x000fc4000001ff00 */
[----:B------:R-:W-:Y:S02]  /*0480*/  CS2R R92, SRZ ;  /* 0x00000000005c7805 */ /* 0x000fe4000001ff00 */
[----:B------:R-:W-:Y:S01]  /*0490*/  CS2R R94, SRZ ;  /* 0x00000000005e7805 */ /* 0x000fe2000001ff00 */
[----:B------:R2:W-:Y:S01]  /*04a0*/  STL [R1+0x40], RZ ;  /* 0x000040ff01007387 */ /* 0x0005e20000100800 */
[----:B------:R-:W-:Y:S02]  /*04b0*/  CS2R R96, SRZ ;  /* 0x0000000000607805 */ /* 0x000fe4000001ff00 */
[----:B------:R-:W-:Y:S02]  /*04c0*/  CS2R R98, SRZ ;  /* 0x0000000000627805 */ /* 0x000fe4000001ff00 */
[----:B------:R-:W-:Y:S01]  /*04d0*/  CS2R R100, SRZ ;  /* 0x0000000000647805 */ /* 0x000fe2000001ff00 */
[----:B------:R2:W-:Y:S01]  /*04e0*/  STL [R1+0x44], RZ ;  /* 0x000044ff01007387 */ /* 0x0005e20000100800 */
[----:B------:R-:W-:-:S02]  /*04f0*/  CS2R R102, SRZ ;  /* 0x0000000000667805 */ /* 0x000fc4000001ff00 */
[----:B------:R-:W-:Y:S02]  /*0500*/  CS2R R104, SRZ ;  /* 0x0000000000687805 */ /* 0x000fe4000001ff00 */
[----:B------:R-:W-:Y:S01]  /*0510*/  CS2R R106, SRZ ;  /* 0x00000000006a7805 */ /* 0x000fe2000001ff00 */
[----:B------:R2:W-:Y:S01]  /*0520*/  STL [R1+0x48], RZ ;  /* 0x000048ff01007387 */ /* 0x0005e20000100800 */
[----:B------:R-:W-:Y:S02]  /*0530*/  CS2R R108, SRZ ;  /* 0x00000000006c7805 */ /* 0x000fe4000001ff00 */
[----:B------:R-:W-:Y:S01]  /*0540*/  CS2R R110, SRZ ;  /* 0x00000000006e7805 */ /* 0x000fe2000001ff00 */
[----:B0-----:R-:W-:Y:S01]  /*0550*/  VIADD R4, R0, 0xffffffe ;  /* 0x0ffffffe00047836 */ /* 0x001fe20000000000 */
[----:B------:R-:W-:Y:S01]  /*0560*/  IABS R0, R6 ;  /* 0x0000000600007213 */ /* 0x000fe20000000000 */
[----:B------:R2:W-:Y:S01]  /*0570*/  STL [R1+0x4c], RZ ;  /* 0x00004cff01007387 */ /* 0x0005e20000100800 */
[----:B------:R-:W-:Y:S01]  /*0580*/  CS2R R112, SRZ ;  /* 0x0000000000707805 */ /* 0x000fe2000001ff00 */
[----:B------:R0:W1:Y:S01]  /*0590*/  F2I.FTZ.U32.TRUNC.NTZ R5, R4 ;  /* 0x0000000400057305 */ /* 0x000062000021f000 */
[----:B------:R-:W-:Y:S01]  /*05a0*/  CS2R R114, SRZ ;  /* 0x0000000000727805 */ /* 0x000fe2000001ff00 */
[----:B------:R-:W-:Y:S01]  /*05b0*/  IMAD.MOV R0, RZ, RZ, -R0 ;  /* 0x000000ffff007224 */ /* 0x000fe200078e0a00 */
[----:B------:R2:W-:Y:S01]  /*05c0*/  STL [R1+0x50], RZ ;  /* 0x000050ff01007387 */ /* 0x0005e20000100800 */
[----:B------:R-:W-:-:S02]  /*05d0*/  CS2R R116, SRZ ;  /* 0x0000000000747805 */ /* 0x000fc4000001ff00 */
[----:B------:R-:W-:Y:S02]  /*05e0*/  CS2R R118, SRZ ;  /* 0x0000000000767805 */ /* 0x000fe4000001ff00 */
[----:B------:R-:W-:Y:S01]  /*05f0*/  CS2R R120, SRZ ;  /* 0x0000000000787805 */ /* 0x000fe2000001ff00 */
[----:B------:R2:W-:Y:S01]  /*0600*/  STL [R1+0x54], RZ ;  /* 0x000054ff01007387 */ /* 0x0005e20000100800 */
[----:B------:R-:W-:Y:S01]  /*0610*/  CS2R R122, SRZ ;  /* 0x00000000007a7805 */ /* 0x000fe2000001ff00 */
[----:B0-----:R-:W-:Y:S01]  /*0620*/  IMAD.MOV.U32 R4, RZ, RZ, RZ ;  /* 0x000000ffff047224 */ /* 0x001fe200078e00ff */
[----:B------:R-:W-:Y:S01]  /*0630*/  CS2R R124, SRZ ;  /* 0x00000000007c7805 */ /* 0x000fe2000001ff00 */
[----:B------:R2:W-:Y:S01]  /*0640*/  STL [R1+0x58], RZ ;  /* 0x000058ff01007387 */ /* 0x0005e20000100800 */
[----:B------:R-:W-:Y:S02]  /*0650*/  CS2R R126, SRZ ;  /* 0x00000000007e7805 */ /* 0x000fe4000001ff00 */
[----:B------:R-:W-:-:S02]  /*0660*/  CS2R R128, SRZ ;  /* 0x0000000000807805 */ /* 0x000fc4000001ff00 */
[----:B------:R-:W-:Y:S01]  /*0670*/  CS2R R130, SRZ ;  /* 0x0000000000827805 */ /* 0x000fe2000001ff00 */
[--C-:B-1----:R-:W-:Y:S01]  /*0680*/  IMAD.MOV R8, RZ, RZ, -R5.reuse ;  /* 0x000000ffff087224 */ /* 0x102fe200078e0a05 */
[----:B------:R2:W-:Y:S01]  /*0690*/  STL [R1+0x5c], RZ ;  /* 0x00005cff01007387 */ /* 0x0005e20000100800 */
[----:B------:R-:W-:Y:S02]  /*06a0*/  CS2R R132, SRZ ;  /* 0x0000000000847805 */ /* 0x000fe4000001ff00 */
[----:B------:R-:W-:Y:S01]  /*06b0*/  CS2R R134, SRZ ;  /* 0x0000000000867805 */ /* 0x000fe2000001ff00 */
[----:B------:R-:W-:Y:S01]  /*06c0*/  IMAD R11, R8, R9, RZ ;  /* 0x00000009080b7224 */ /* 0x000fe200078e02ff */
[----:B------:R2:W-:Y:S01]  /*06d0*/  STL [R1+0x60], RZ ;  /* 0x000060ff01007387 */ /* 0x0005e20000100800 */
[----:B------:R-:W-:Y:S02]  /*06e0*/  CS2R R136, SRZ ;  /* 0x0000000000887805 */ /* 0x000fe4000001ff00 */
[----:B------:R-:W-:Y:S01]  /*06f0*/  CS2R R138, SRZ ;  /* 0x00000000008a7805 */ /* 0x000fe2000001ff00 */
[----:B------:R-:W-:Y:S01]  /*0700*/  IMAD.HI.U32 R4, R5, R11, R4 ;  /* 0x0000000b05047227 */ /* 0x000fe200078e0004 */
[----:B------:R2:W-:Y:S01]  /*0710*/  STL [R1+0x64], RZ ;  /* 0x000064ff01007387 */ /* 0x0005e20000100800 */
[----:B------:R-:W-:-:S02]  /*0720*/  CS2R R140, SRZ ;  /* 0x00000000008c7805 */ /* 0x000fc4000001ff00 */
[----:B------:R-:W-:Y:S02]  /*0730*/  CS2R R142, SRZ ;  /* 0x00000000008e7805 */ /* 0x000fe4000001ff00 */
[----:B------:R-:W-:Y:S01]  /*0740*/  CS2R R144, SRZ ;  /* 0x0000000000907805 */ /* 0x000fe2000001ff00 */
[----:B------:R2:W-:Y:S01]  /*0750*/  STL [R1+0x68], RZ ;  /* 0x000068ff01007387 */ /* 0x0005e20000100800 */
[----:B------:R-:W-:Y:S01]  /*0760*/  IMAD.HI.U32 R4, R4, R13, RZ ;  /* 0x0000000d04047227 */ /* 0x000fe200078e00ff */
[----:B------:R-:W-:Y:S02]  /*0770*/  CS2R R146, SRZ ;  /* 0x0000000000927805 */ /* 0x000fe4000001ff00 */
[----:B------:R-:W-:Y:S01]  /*0780*/  CS2R R148, SRZ ;  /* 0x0000000000947805 */ /* 0x000fe2000001ff00 */
[----:B------:R2:W-:Y:S01]  /*0790*/  STL [R1+0x6c], RZ ;  /* 0x00006cff01007387 */ /* 0x0005e20000100800 */
[----:B------:R-:W-:Y:S01]  /*07a0*/  IMAD R0, R4, R0, R13 ;  /* 0x0000000004007224 */ /* 0x000fe200078e020d */
[----:B------:R-:W-:-:S02]  /*07b0*/  CS2R R150, SRZ ;  /* 0x0000000000967805 */ /* 0x000fc4000001ff00 */
[----:B------:R2:W-:Y:S02]  /*07c0*/  STL [R1+0x70], RZ ;  /* 0x000070ff01007387 */ /* 0x0005e40000100800 */
[----:B------:R-:W-:Y:S02]  /*07d0*/  ISETP.GT.U32.AND P1, PT, R9, R0, PT ;  /* 0x000000000900720c */ /* 0x000fe40003f24070 */
[----:B------:R2:W-:Y:S04]  /*07e0*/  STL [R1+0x74], RZ ;  /* 0x000074ff01007387 */ /* 0x0005e80000100800 */
[----:B------:R2:W-:Y:S04]  /*07f0*/  STL [R1+0x78], RZ ;  /* 0x000078ff01007387 */ /* 0x0005e80000100800 */
[----:B------:R2:W-:Y:S03]  /*0800*/  STL [R1+0x7c], RZ ;  /* 0x00007cff01007387 */ /* 0x0005e60000100800 */
[----:B------:R-:W-:Y:S01]  /*0810*/  @!P1 IMAD.IADD R0, R0, 0x1, -R9 ;  /* 0x0000000100009824 */ /* 0x000fe200078e0a09 */
[----:B------:R2:W-:Y:S01]  /*0820*/  STL [R1+0x80], RZ ;  /* 0x000080ff01007387 */ /* 0x0005e20000100800 */
[----:B------:R-:W-:Y:S01]  /*0830*/  @!P1 VIADD R4, R4, 0x1 ;  /* 0x0000000104049836 */ /* 0x000fe20000000000 */
[----:B------:R-:W-:-:S02]  /*0840*/  ISETP.NE.AND P1, PT, R6, RZ, PT ;  /* 0x000000ff0600720c */ /* 0x000fc40003f25270 */
[----:B------:R-:W-:Y:S01]  /*0850*/  ISETP.GE.U32.AND P0, PT, R0, R9, PT ;  /* 0x000000090000720c */ /* 0x000fe20003f06070 */
[----:B------:R2:W-:Y:S01]  /*0860*/  STL [R1+0x84], RZ ;  /* 0x000084ff01007387 */ /* 0x0005e20000100800 */
[----:B------:R-:W-:-:S03]  /*0870*/  LOP3.LUT R0, R7, R6, RZ, 0x3c, !PT ;  /* 0x0000000607007212 */ /* 0x000fc600078e3cff */
[----:B------:R2:W-:Y:S01]  /*0880*/  STL [R1+0x88], RZ ;  /* 0x000088ff01007387 */ /* 0x0005e20000100800 */
[----:B------:R-:W-:Y:S01]  /*0890*/  ISETP.GE.AND P2, PT, R0, RZ, PT ;  /* 0x000000ff0000720c */ /* 0x000fe20003f46270 */
[----:B------:R-:W-:Y:S02]  /*08a0*/  VIADD R0, R2, 0x7f ;  /* 0x0000007f02007836 */ /* 0x000fe40000000000 */
[----:B------:R2:W-:Y:S03]  /*08b0*/  STL [R1+0x8c], RZ ;  /* 0x00008cff01007387 */ /* 0x0005e60000100800 */
[----:B------:R-:W-:Y:S01]  /*08c0*/  SHF.R.S32.HI R5, RZ, 0x1f, R0 ;  /* 0x0000001fff057819 */ /* 0x000fe20000011400 */
[----:B------:R-:W-:Y:S01]  /*08d0*/  @P0 VIADD R4, R4, 0x1 ;  /* 0x0000000104040836 */ /* 0x000fe20000000000 */
[----:B------:R2:W-:Y:S02]  /*08e0*/  STL [R1+0x90], RZ ;  /* 0x000090ff01007387 */ /* 0x0005e40000100800 */
[----:B------:R-:W-:-:S02]  /*08f0*/  LEA.HI R5, R5, R0, RZ, 0x7 ;  /* 0x0000000005057211 */ /* 0x000fc400078f38ff */
[----:B------:R2:W-:Y:S01]  /*0900*/  STL [R1+0x94], RZ ;  /* 0x000094ff01007387 */ /* 0x0005e20000100800 */
[----:B------:R-:W-:Y:S01]  /*0910*/  @!P2 IMAD.MOV R4, RZ, RZ, -R4 ;  /* 0x000000ffff04a224 */ /* 0x000fe200078e0a04 */
[----:B------:R-:W-:Y:S02]  /*0920*/  @!P1 LOP3.LUT R4, RZ, R6, RZ, 0x33, !PT ;  /* 0x00000006ff049212 */ /* 0x000fe400078e33ff */
[----:B------:R2:W-:Y:S03]  /*0930*/  STL [R1+0x98], RZ ;  /* 0x000098ff01007387 */ /* 0x0005e60000100800 */
[----:B------:R-:W-:Y:S01]  /*0940*/  IMAD.SHL.U32 R8, R4, 0x8, RZ ;  /* 0x0000000804087824 */ /* 0x000fe200078e00ff */
[----:B------:R2:W-:Y:S01]  /*0950*/  STL [R1+0x9c], RZ ;  /* 0x00009cff01007387 */ /* 0x0005e20000100800 */
[----:B------:R-:W-:-:S03]  /*0960*/  IMAD.MOV R4, RZ, RZ, -R4 ;  /* 0x000000ffff047224 */ /* 0x000fc600078e0a04 */
[----:B------:R-:W-:Y:S01]  /*0970*/  LEA.HI.SX32 R5, R5, -R8, 0x19 ;  /* 0x8000000805057211 */ /* 0x000fe200078fcaff */
[----:B------:R2:W-:Y:S01]  /*0980*/  STL [R1+0xa0], RZ ;  /* 0x0000a0ff01007387 */ /* 0x0005e20000100800 */
[----:B------:R-:W-:Y:S02]  /*0990*/  IMAD R6, R6, R4, R7 ;  /* 0x0000000406067224 */ /* 0x000fe400078e0207 */
[----:B------:R-:W-:Y:S01]  /*09a0*/  VIMNMX R13, R5, 0x8, PT ;  /* 0x00000008050d7848 */ /* 0x000fe20003fe0100 */
[----:B------:R2:W-:Y:S02]  /*09b0*/  STL [R1+0xa4], RZ ;  /* 0x0000a4ff01007387 */ /* 0x0005e40000100800 */
[----:B------:R-:W-:Y:S02]  /*09c0*/  IABS R11, R6 ;  /* 0x00000006000b7213 */ /* 0x000fe40000000000 */
[----:B------:R-:W-:Y:S01]  /*09d0*/  IABS R9, R13 ;  /* 0x0000000d00097213 */ /* 0x000fe20000000000 */
[----:B------:R2:W-:Y:S03]  /*09e0*/  STL [R1+0xa8], RZ ;  /* 0x0000a8ff01007387 */ /* 0x0005e60000100800 */
[----:B------:R-:W0:Y:S01]  /*09f0*/  I2F.RP R0, R9 ;  /* 0x0000000900007306 */ /* 0x000e220000209400 */
[----:B------:R2:W-:Y:S04]  /*0a00*/  STL [R1+0xac], RZ ;  /* 0x0000acff01007387 */ /* 0x0005e80000100800 */
[----:B------:R2:W-:Y:S04]  /*0a10*/  STL [R1+0xb0], RZ ;  /* 0x0000b0ff01007387 */ /* 0x0005e80000100800 */
[----:B------:R2:W-:Y:S04]  /*0a20*/  STL [R1+0xb4], RZ ;  /* 0x0000b4ff01007387 */ /* 0x0005e80000100800 */
[----:B------:R2:W-:Y:S01]  /*0a30*/  STL [R1+0xb8], RZ ;  /* 0x0000b8ff01007387 */ /* 0x0005e20000100800 */
[----:B0-----:R-:W0:Y:S03]  /*0a40*/  MUFU.RCP R0, R0 ;  /* 0x0000000000007308 */ /* 0x001e260000001000 */
[----:B------:R2:W-:Y:S04]  /*0a50*/  STL [R1+0xbc], RZ ;  /* 0x0000bcff01007387 */ /* 0x0005e80000100800 */
[----:B------:R2:W-:Y:S04]  /*0a60*/  STL [R1+0xc0], RZ ;  /* 0x0000c0ff01007387 */ /* 0x0005e80000100800 */
[----:B------:R2:W-:Y:S04]  /*0a70*/  STL [R1+0xc4], RZ ;  /* 0x0000c4ff01007387 */ /* 0x0005e80000100800 */
[----:B------:R2:W-:Y:S01]  /*0a80*/  STL [R1+0xc8], RZ ;  /* 0x0000c8ff01007387 */ /* 0x0005e20000100800 */
[----:B0-----:R-:W-:-:S03]  /*0a90*/  VIADD R5, R0, 0xffffffe ;  /* 0x0ffffffe00057836 */ /* 0x001fc60000000000 */
[----:B------:R2:W-:Y:S04]  /*0aa0*/  STL [R1+0xcc], RZ ;  /* 0x0000ccff01007387 */ /* 0x0005e80000100800 */
[----:B------:R2:W-:Y:S01]  /*0ab0*/  STL [R1+0xd0], RZ ;  /* 0x0000d0ff01007387 */ /* 0x0005e20000100800 */
[----:B------:R-:W0:Y:S03]  /*0ac0*/  F2I.FTZ.U32.TRUNC.NTZ R5, R5 ;  /* 0x0000000500057305 */ /* 0x000e26000021f000 */
[----:B------:R2:W-:Y:S04]  /*0ad0*/  STL [R1+0xd4], RZ ;  /* 0x0000d4ff01007387 */ /* 0x0005e80000100800 */
[----:B------:R2:W-:Y:S04]  /*0ae0*/  STL [R1+0xd8], RZ ;  /* 0x0000d8ff01007387 */ /* 0x0005e80000100800 */
[----:B------:R2:W-:Y:S01]  /*0af0*/  STL [R1+0xdc], RZ ;  /* 0x0000dcff01007387 */ /* 0x0005e20000100800 */
[----:B0-----:R-:W-:-:S03]  /*0b00*/  IMAD.MOV R10, RZ, RZ, -R5 ;  /* 0x000000ffff0a7224 */ /* 0x001fc600078e0a05 */
[----:B------:R2:W-:Y:S01]  /*0b10*/  STL [R1+0xe0], RZ ;  /* 0x0000e0ff01007387 */ /* 0x0005e20000100800 */
[----:B------:R-:W-:Y:S01]  /*0b20*/  IMAD.MOV.U32 R4, RZ, RZ, R10 ;  /* 0x000000ffff047224 */ /* 0x000fe200078e000a */
[----:B------:R-:W-:Y:S02]  /*0b30*/  IABS R10, R13 ;  /* 0x0000000d000a7213 */ /* 0x000fe40000000000 */
[----:B------:R2:W-:Y:S01]  /*0b40*/  STL [R1+0xe4], RZ ;  /* 0x0000e4ff01007387 */ /* 0x0005e20000100800 */
[----:B------:R-:W-:Y:S02]  /*0b50*/  IMAD R7, R4, R9, RZ ;  /* 0x0000000904077224 */ /* 0x000fe400078e02ff */
[----:B------:R-:W-:Y:S01]  /*0b60*/  IMAD.MOV.U32 R4, RZ, RZ, RZ ;  /* 0x000000ffff047224 */ /* 0x000fe200078e00ff */
[----:B------:R2:W-:Y:S01]  /*0b70*/  STL [R1+0xe8], RZ ;  /* 0x0000e8ff01007387 */ /* 0x0005e20000100800 */
[----:B------:R-:W-:Y:S02]  /*0b80*/  IMAD.MOV R0, RZ, RZ, -R10 ;  /* 0x000000ffff007224 */ /* 0x000fe400078e0a0a */
[----:B------:R-:W-:Y:S01]  /*0b90*/  IMAD.HI.U32 R4, R5, R7, R4 ;  /* 0x0000000705047227 */ /* 0x000fe200078e0004 */
[----:B------:R2:W-:Y:S01]  /*0ba0*/  STL [R1+0xec], RZ ;  /* 0x0000ecff01007387 */ /* 0x0005e20000100800 */
[----:B------:R-:W-:-:S03]  /*0bb0*/  MOV R5, 0x400 ;  /* 0x0000040000057802 */ /* 0x000fc60000000f00 */
[----:B------:R2:W-:Y:S01]  /*0bc0*/  STL [R1+0xf0], RZ ;  /* 0x0000f0ff01007387 */ /* 0x0005e20000100800 */
[----:B------:R-:W-:Y:S01]  /*0bd0*/  IMAD.HI.U32 R4, R4, R11, RZ ;  /* 0x0000000b04047227 */ /* 0x000fe200078e00ff */
[----:B------:R-:W-:Y:S02]  /*0be0*/  R2UR UR12, R5 ;  /* 0x00000000050c72ca */ /* 0x000fe400000e0000 */
[----:B------:R2:W-:Y:S01]  /*0bf0*/  STL [R1+0xf4], RZ ;  /* 0x0000f4ff01007387 */ /* 0x0005e20000100800 */
[----:B------:R-:W-:-:S03]  /*0c00*/  IMAD R0, R4, R0, R11 ;  /* 0x0000000004007224 */ /* 0x000fc600078e020b */
        /* <DEDUP_REMOVED lines=9> */
[----:B------:R2:W-:Y:S01]  /*0ca0*/  STL [R1+0x10c], RZ ;  /* 0x00010cff01007387 */ /* 0x0005e20000100800 */
[----:B------:R-:W-:Y:S02]  /*0cb0*/  ISETP.GE.U32.AND P0, PT, R0, R9, PT ;  /* 0x000000090000720c */ /* 0x000fe40003f06070 */
[-C--:B------:R-:W-:Y:S01]  /*0cc0*/  LOP3.LUT R0, R6, R13.reuse, RZ, 0x3c, !PT ;  /* 0x0000000d06007212 */ /* 0x080fe200078e3cff */
[----:B------:R2:W-:Y:S03]  /*0cd0*/  STL [R1+0x110], RZ ;  /* 0x000110ff01007387 */ /* 0x0005e60000100800 */
[----:B------:R-:W-:Y:S01]  /*0ce0*/  ISETP.GE.AND P2, PT, R0, RZ, PT ;  /* 0x000000ff0000720c */ /* 0x000fe20003f46270 */
[----:B------:R2:W-:Y:S04]  /*0cf0*/  STL [R1+0x114], RZ ;  /* 0x000114ff01007387 */ /* 0x0005e80000100800 */
[----:B------:R2:W-:Y:S02]  /*0d00*/  STL [R1+0x118], RZ ;  /* 0x000118ff01007387 */ /* 0x0005e40000100800 */
[----:B------:R-:W-:Y:S01]  /*0d10*/  @P0 VIADD R4, R4, 0x1 ;  /* 0x0000000104040836 */ /* 0x000fe20000000000 */
[----:B------:R-:W-:Y:S01]  /*0d20*/  ISETP.GE.AND P0, PT, R190, 0x20, PT ;  /* 0x00000020be00780c */ /* 0x000fe20003f06270 */
[----:B------:R2:W-:Y:S04]  /*0d30*/  STL [R1+0x11c], RZ ;  /* 0x00011cff01007387 */ /* 0x0005e80000100800 */
[----:B------:R2:W-:Y:S01]  /*0d40*/  STL [R1+0x120], RZ ;  /* 0x000120ff01007387 */ /* 0x0005e20000100800 */
[----:B------:R-:W-:Y:S01]  /*0d50*/  @!P2 IMAD.MOV R4, RZ, RZ, -R4 ;  /* 0x000000ffff04a224 */ /* 0x000fe200078e0a04 */
[----:B------:R-:W-:-:S02]  /*0d60*/  @!P1 LOP3.LUT R4, RZ, R13, RZ, 0x33, !PT ;  /* 0x0000000dff049212 */ /* 0x000fc400078e33ff */
[----:B------:R2:W-:Y:S03]  /*0d70*/  STL [R1+0x124], RZ ;  /* 0x000124ff01007387 */ /* 0x0005e60000100800 */
[----:B------:R-:W-:Y:S01]  /*0d80*/  IMAD.MOV R0, RZ, RZ, -R4 ;  /* 0x000000ffff007224 */ /* 0x000fe200078e0a04 */
[----:B------:R2:W-:Y:S01]  /*0d90*/  STL [R1+0x128], RZ ;  /* 0x000128ff01007387 */ /* 0x0005e20000100800 */
[----:B------:R-:W-:Y:S02]  /*0da0*/  IMAD.SHL.U32 R4, R4, 0x200, RZ ;  /* 0x0000020004047824 */ /* 0x000fe400078e00ff */
[----:B------:R-:W-:Y:S01]  /*0db0*/  IMAD R0, R13, R0, R6 ;  /* 0x000000000d007224 */ /* 0x000fe200078e0206 */
[----:B------:R2:W-:Y:S03]  /*0dc0*/  STL [R1+0x12c], RZ ;  /* 0x00012cff01007387 */ /* 0x0005e60000100800 */
[----:B------:R-:W-:Y:S01]  /*0dd0*/  IMAD.IADD R0, R8, 0x1, R0 ;  /* 0x0000000108007824 */ /* 0x000fe200078e0200 */
[----:B------:R2:W-:Y:S03]  /*0de0*/  STL [R1+0x130], RZ ;  /* 0x000130ff01007387 */ /* 0x0005e60000100800 */
[----:B------:R-:W-:Y:S01]  /*0df0*/  IMAD R19, R0, 0x80, R153 ;  /* 0x0000008000137824 */ /* 0x000fe200078e0299 */
[----:B------:R2:W-:Y:S04]  /*0e00*/  STL [R1+0x134], RZ ;  /* 0x000134ff01007387 */ /* 0x0005e80000100800 */
        /* <DEDUP_REMOVED lines=21> */
[----:B------:R2:W-:Y:S01]  /*0f60*/  STL [R1+0x18c], RZ ;  /* 0x00018cff01007387 */ /* 0x0005e20000100800 */
[----:B------:R-:W0:Y:S03]  /*0f70*/  S2R R5, SR_CgaCtaId ;  /* 0x0000000000057919 */ /* 0x000e260000008800 */
        /* <DEDUP_REMOVED lines=8> */
[C---:B0-----:R-:W-:Y:S01]  /*1000*/  R2UR UR4, R5.reuse ;  /* 0x00000000050472ca */ /* 0x041fe200000e0000 */
[----:B------:R-:W-:-:S02]  /*1010*/  IMAD.SHL.U32 R5, R5, 0x100, RZ ;  /* 0x0000010005057824 */ /* 0x000fc400078e00ff */
[----:B------:R2:W-:Y:S03]  /*1020*/  STL [R1+0x1b0], RZ ;  /* 0x0001b0ff01007387 */ /* 0x0005e60000100800 */
[----:B------:R-:W-:Y:S01]  /*1030*/  LOP3.LUT R13, R5, 0x100, RZ, 0xc0, !PT ;  /* 0x00000100050d7812 */ /* 0x000fe200078ec0ff */
[----:B------:R2:W-:Y:S04]  /*1040*/  STL [R1+0x1b4], RZ ;  /* 0x0001b4ff01007387 */ /* 0x0005e80000100800 */
[----:B------:R2:W-:Y:S02]  /*1050*/  STL [R1+0x1b8], RZ ;  /* 0x0001b8ff01007387 */ /* 0x0005e40000100800 */
[----:B------:R-:W-:-:S02]  /*1060*/  ULEA UR12, UR4, UR12, 0x18 ;  /* 0x0000000c040c7291 */ /* 0x000fc4000f8ec03f */
        /* <DEDUP_REMOVED lines=17> */
[----:B------:R2:W-:Y:S01]  /*1180*/  STL [R1+0x310], R19 ;  /* 0x0003101301007387 */ /* 0x0005e20000100800 */
[----:B------:R-:W-:Y:S05]  /*1190*/  @!P0 BRA `(.L_x_0) ;  /* 0x000000a000cc8947 */ /* 0x000fea0003800000 */
[----:B------:R-:W-:Y:S01]  /*11a0*/  IABS R15, R2 ;  /* 0x00000002000f7213 */ /* 0x000fe20000000000 */
[----:B------:R-:W-:Y:S01]  /*11b0*/  ULDC UR6, c[0x0][0x240] ;  /* 0x0000900000067ab9 */ /* 0x000fe20000000800 */
[----:B------:R-:W-:Y:S01]  /*11c0*/  IABS R5, R3 ;  /* 0x0000000300057213 */ /* 0x000fe20000000000 */
[----:B------:R-:W-:Y:S01]  /*11d0*/  ULDC.64 UR16, c[0x0][0x218] ;  /* 0x0000860000107ab9 */ /* 0x000fe20000000a00 */
[----:B------:R-:W0:Y:S01]  /*11e0*/  I2F.RP R10, R15 ;  /* 0x0000000f000a7306 */ /* 0x000e220000209400 */
[----:B------:R-:W-:Y:S01]  /*11f0*/  ISETP.GE.AND P3, PT, R19, RZ, PT ;  /* 0x000000ff1300720c */ /* 0x000fe20003f66270 */
[----:B------:R-:W-:Y:S01]  /*1200*/  IMAD.MOV.U32 R101, RZ, RZ, RZ ;  /* 0x000000ffff657224 */ /* 0x000fe200078e00ff */
[----:B------:R-:W-:Y:S01]  /*1210*/  ULDC UR7, c[0x0][0x234] ;  /* 0x00008d0000077ab9 */ /* 0x000fe20000000800 */
[----:B------:R-:W-:Y:S01]  /*1220*/  ULDC.64 UR8, c[0x0][0x210] ;  /* 0x0000840000087ab9 */ /* 0x000fe20000000a00 */
[----:B------:R-:W-:Y:S02]  /*1230*/  LOP3.LUT R189, R153, 0x10, RZ, 0x3c, !PT ;  /* 0x0000001099bd7812 */ /* 0x000fe400078e3cff */
[----:B------:R-:W-:-:S02]  /*1240*/  CS2R R102, SRZ ;  /* 0x0000000000667805 */ /* 0x000fc4000001ff00 */
[----:B------:R-:W-:Y:S01]  /*1250*/  R2UR UR5, R101 ;  /* 0x00000000650572ca */ /* 0x000fe200000e0000 */
[----:B------:R-:W1:Y:S01]  /*1260*/  I2F.RP R0, R5 ;  /* 0x0000000500007306 */ /* 0x000e620000209400 */
[----:B------:R-:W-:Y:S02]  /*1270*/  CS2R R104, SRZ ;  /* 0x0000000000687805 */ /* 0x000fe4000001ff00 */
[----:B------:R-:W-:Y:S02]  /*1280*/  CS2R R106, SRZ ;  /* 0x00000000006a7805 */ /* 0x000fe4000001ff00 */
[----:B------:R-:W-:Y:S02]  /*1290*/  CS2R R108, SRZ ;  /* 0x00000000006c7805 */ /* 0x000fe4000001ff00 */
[----:B------:R-:W-:Y:S02]  /*12a0*/  CS2R R110, SRZ ;  /* 0x00000000006e7805 */ /* 0x000fe4000001ff00 */
[----:B------:R-:W-:-:S02]  /*12b0*/  CS2R R112, SRZ ;  /* 0x0000000000707805 */ /* 0x000fc4000001ff00 */
[----:B------:R-:W-:Y:S02]  /*12c0*/  CS2R R114, SRZ ;  /* 0x0000000000727805 */ /* 0x000fe4000001ff00 */
[----:B------:R-:W-:Y:S01]  /*12d0*/  CS2R R116, SRZ ;  /* 0x0000000000747805 */ /* 0x000fe2000001ff00 */
[----:B0-----:R-:W0:Y:S01]  /*12e0*/  MUFU.RCP R10, R10 ;  /* 0x0000000a000a7308 */ /* 0x001e220000001000 */
[----:B------:R-:W-:Y:S02]  /*12f0*/  CS2R R118, SRZ ;  /* 0x0000000000767805 */ /* 0x000fe4000001ff00 */
[----:B------:R-:W-:Y:S02]  /*1300*/  CS2R R120, SRZ ;  /* 0x0000000000787805 */ /* 0x000fe4000001ff00 */
[----:B------:R-:W-:Y:S02]  /*1310*/  CS2R R122, SRZ ;  /* 0x00000000007a7805 */ /* 0x000fe4000001ff00 */
[----:B------:R-:W-:-:S02]  /*1320*/  CS2R R124, SRZ ;  /* 0x00000000007c7805 */ /* 0x000fc4000001ff00 */
[----:B------:R-:W-:Y:S02]  /*1330*/  CS2R R126, SRZ ;  /* 0x00000000007e7805 */ /* 0x000fe4000001ff00 */
[----:B------:R-:W-:Y:S02]  /*1340*/  CS2R R128, SRZ ;  /* 0x0000000000807805 */ /* 0x000fe4000001ff00 */
[----:B------:R-:W-:Y:S01]  /*1350*/  CS2R R130, SRZ ;  /* 0x0000000000827805 */ /* 0x000fe2000001ff00 */
[----:B-1----:R-:W1:Y:S01]  /*1360*/  MUFU.RCP R0, R0 ;  /* 0x0000000000007308 */ /* 0x002e620000001000 */
[----:B------:R-:W-:Y:S02]  /*1370*/  CS2R R132, SRZ ;  /* 0x0000000000847805 */ /* 0x000fe4000001ff00 */
[----:B------:R-:W-:Y:S02]  /*1380*/  CS2R R134, SRZ ;  /* 0x0000000000867805 */ /* 0x000fe4000001ff00 */
[----:B------:R-:W-:-:S02]  /*1390*/  CS2R R136, SRZ ;  /* 0x0000000000887805 */ /* 0x000fc4000001ff00 */
[----:B------:R-:W-:Y:S02]  /*13a0*/  CS2R R138, SRZ ;  /* 0x00000000008a7805 */ /* 0x000fe4000001ff00 */
[----:B------:R-:W-:Y:S02]  /*13b0*/  CS2R R140, SRZ ;  /* 0x00000000008c7805 */ /* 0x000fe4000001ff00 */
[----:B------:R-:W-:Y:S02]  /*13c0*/  CS2R R142, SRZ ;  /* 0x00000000008e7805 */ /* 0x000fe4000001ff00 */
[----:B------:R-:W-:Y:S02]  /*13d0*/  CS2R R144, SRZ ;  /* 0x0000000000907805 */ /* 0x000fe4000001ff00 */
[----:B------:R-:W-:Y:S01]  /*13e0*/  CS2R R146, SRZ ;  /* 0x0000000000927805 */ /* 0x000fe2000001ff00 */
[----:B0-----:R-:W-:Y:S01]  /*13f0*/  VIADD R8, R10, 0xffffffe ;  /* 0x0ffffffe0a087836 */ /* 0x001fe20000000000 */
[----:B------:R-:W-:-:S02]  /*1400*/  CS2R R148, SRZ ;  /* 0x0000000000947805 */ /* 0x000fc4000001ff00 */
[----:B------:R-:W-:Y:S01]  /*1410*/  CS2R R150, SRZ ;  /* 0x0000000000967805 */ /* 0x000fe2000001ff00 */
[----:B------:R-:W-:Y:S01]  /*1420*/  ULDC UR13, c[0x0][0x238] ;  /* 0x00008e00000d7ab9 */ /* 0x000fe20000000800 */
[----:B------:R0:W3:Y:S01]  /*1430*/  F2I.FTZ.U32.TRUNC.NTZ R9, R8 ;  /* 0x0000000800097305 */ /* 0x0000e2000021f000 */
[----:B------:R-:W-:Y:S01]  /*1440*/  UMOV UR11, 0xc0000010 ;  /* 0xc0000010000b7882 */ /* 0x000fe20000000000 */
[----:B-1----:R-:W-:-:S06]  /*1450*/  VIADD R6, R0, 0xffffffe ;  /* 0x0ffffffe00067836 */ /* 0x002fcc0000000000 */
[----:B------:R1:W4:Y:S01]  /*1460*/  F2I.FTZ.U32.TRUNC.NTZ R7, R6 ;  /* 0x0000000600077305 */ /* 0x000322000021f000 */
[----:B0-----:R-:W-:Y:S02]  /*1470*/  IMAD.MOV.U32 R8, RZ, RZ, RZ ;  /* 0x000000ffff087224 */ /* 0x001fe400078e00ff */
[----:B---3--:R-:W-:Y:S02]  /*1480*/  IMAD.MOV R12, RZ, RZ, -R9 ;  /* 0x000000ffff0c7224 */ /* 0x008fe400078e0a09 */
[----:B-1----:R-:W-:Y:S02]  /*1490*/  IMAD.MOV.U32 R6, RZ, RZ, RZ ;  /* 0x000000ffff067224 */ /* 0x002fe400078e00ff */
[----:B------:R-:W-:Y:S01]  /*14a0*/  IMAD R11, R12, R15, RZ ;  /* 0x0000000f0c0b7224 */ /* 0x000fe200078e02ff */
[----:B------:R-:W-:-:S03]  /*14b0*/  IABS R12, R19 ;  /* 0x00000013000c7213 */ /* 0x000fc60000000000 */
[----:B------:R-:W-:Y:S01]  /*14c0*/  IMAD.HI.U32 R9, R9, R11, R8 ;  /* 0x0000000b09097227 */ /* 0x000fe200078e0008 */
[----:B------:R-:W-:-:S03]  /*14d0*/  SHF.R.U32.HI R11, RZ, 0x5, R154 ;  /* 0x00000005ff0b7819 */ /* 0x000fc6000001169a */
[----:B----4-:R-:W-:Y:S01]  /*14e0*/  IMAD.MOV R0, RZ, RZ, -R7 ;  /* 0x000000ffff007224 */ /* 0x010fe200078e0a07 */
[----:B------:R-:W-:Y:S01]  /*14f0*/  SGXT.U32 R11, R11, 0x2 ;  /* 0x000000020b0b781a */ /* 0x000fe20000000000 */
[----:B------:R-:W-:-:S03]  /*1500*/  IMAD.HI.U32 R9, R9, R12, RZ ;  /* 0x0000000c09097227 */ /* 0x000fc600078e00ff */
[----:B------:R-:W-:Y:S01]  /*1510*/  LOP3.LUT R11, R4, R13, R11, 0xfe, !PT ;  /* 0x0000000d040b7212 */ /* 0x000fe200078efe0b */
[----:B------:R-:W-:-:S03]  /*1520*/  IMAD.MOV R9, RZ, RZ, -R9 ;  /* 0x000000ffff097224 */ /* 0x000fc600078e0a09 */
[----:B------:R-:W-:Y:S01]  /*1530*/  LOP3.LUT R14, R11, 0xfc, RZ, 0xfc, !PT ;  /* 0x000000fc0b0e7812 */ /* 0x000fe200078efcff */
[----:B------:R-:W-:Y:S01]  /*1540*/  IMAD R12, R15, R9, R12 ;  /* 0x000000090f0c7224 */ /* 0x000fe200078e020c */
[----:B------:R-:W-:Y:S01]  /*1550*/  LOP3.LUT R16, R11, 0xf8, RZ, 0xfc, !PT ;  /* 0x000000f80b107812 */ /* 0x000fe200078efcff */
[----:B------:R-:W-:Y:S01]  /*1560*/  IMAD R9, R0, R5, RZ ;  /* 0x0000000500097224 */ /* 0x000fe200078e02ff */
[----:B------:R-:W-:Y:S02]  /*1570*/  IABS R8, R14 ;  /* 0x0000000e00087213 */ /* 0x000fe40000000000 */
[----:B------:R-:W-:Y:S01]  /*1580*/  IABS R10, R16 ;  /* 0x00000010000a7213 */ /* 0x000fe20000000000 */
[----:B------:R-:W-:Y:S01]  /*1590*/  IMAD.HI.U32 R9, R7, R9, R6 ;  /* 0x0000000907097227 */ /* 0x000fe200078e0006 */
[----:B------:R-:W-:Y:S02]  /*15a0*/  ISETP.GT.U32.AND P0, PT, R15, R12, PT ;  /* 0x0000000c0f00720c */ /* 0x000fe40003f04070 */
[----:B------:R-:W-:-:S02]  /*15b0*/  LOP3.LUT R18, R11, 0xf0, RZ, 0xfc, !PT ;  /* 0x000000f00b127812 */ /* 0x000fc400078efcff */
[----:B------:R-:W-:Y:S01]  /*15c0*/  ISETP.GE.AND P4, PT, R16, RZ, PT ;  /* 0x000000ff1000720c */ /* 0x000fe20003f86270 */
[----:B------:R-:W-:Y:S01]  /*15d0*/  IMAD.HI.U32 R0, R9, R8, RZ ;  /* 0x0000000809007227 */ /* 0x000fe200078e00ff */
[----:B------:R-:W-:Y:S02]  /*15e0*/  IABS R16, R18 ;  /* 0x0000001200107213 */ /* 0x000fe40000000000 */
[----:B------:R-:W-:Y:S01]  /*15f0*/  LOP3.LUT R17, R11, 0xf4, RZ, 0xfc, !PT ;  /* 0x000000f40b117812 */ /* 0x000fe200078efcff */
[----:B------:R-:W-:Y:S01]  /*1600*/  IMAD.HI.U32 R6, R9, R10, RZ ;  /* 0x0000000a09067227 */ /* 0x000fe200078e00ff */
[----:B------:R-:W-:Y:S02]  /*1610*/  ISETP.GE.AND P1, PT, R14, RZ, PT ;  /* 0x000000ff0e00720c */ /* 0x000fe40003f26270 */
[----:B------:R-:W-:Y:S01]  /*1620*/  IABS R14, R17 ;  /* 0x00000011000e7213 */ /* 0x000fe20000000000 */
[----:B------:R-:W-:Y:S01]  /*1630*/  IMAD.MOV R0, RZ, RZ, -R0 ;  /* 0x000000ffff007224 */ /* 0x000fe200078e0a00 */
[----:B------:R-:W-:Y:S01]  /*1640*/  SHF.R.S32.HI R7, RZ, 0x1f, R190 ;  /* 0x0000001fff077819 */ /* 0x000fe200000114be */
[----:B------:R-:W-:Y:S01]  /*1650*/  IMAD.MOV R13, RZ, RZ, -R6 ;  /* 0x000000ffff0d7224 */ /* 0x000fe200078e0a06 */
[----:B--2---:R-:W-:Y:S01]  /*1660*/  LOP3.LUT R19, R11, 0xdc, RZ, 0xfc, !PT ;  /* 0x000000dc0b137812 */ /* 0x004fe200078efcff */
[----:B------:R-:W-:Y:S01]  /*1670*/  IMAD R6, R5, R0, R8 ;  /* 0x0000000005067224 */ /* 0x000fe200078e0208 */
[----:B------:R-:W-:Y:S01]  /*1680*/  LEA.HI R190, R7, R190, RZ, 0x5 ;  /* 0x000000be07be7211 */ /* 0x000fe200078f28ff */
[C---:B------:R-:W-:Y:S01]  /*1690*/  IMAD R8, R5.reuse, R13, R10 ;  /* 0x0000000d05087224 */ /* 0x040fe200078e020a */
[----:B------:R-:W-:Y:S01]  /*16a0*/  IABS R20, R19 ;  /* 0x0000001300147213 */ /* 0x000fe20000000000 */
[----:B------:R-:W-:Y:S01]  /*16b0*/  @!P0 IMAD.IADD R12, R12, 0x1, -R15 ;  /* 0x000000010c0c8824 */ /* 0x000fe200078e0a0f */
[----:B------:R-:W-:Y:S01]  /*16c0*/  ISETP.GT.U32.AND P0, PT, R5, R6, PT ;  /* 0x000000060500720c */ /* 0x000fe20003f04070 */
[----:B------:R-:W-:Y:S01]  /*16d0*/  IMAD.HI.U32 R10, R9, R16, RZ ;  /* 0x00000010090a7227 */ /* 0x000fe200078e00ff */
[----:B------:R-:W-:-:S02]  /*16e0*/  ISETP.GT.U32.AND P5, PT, R5, R8, PT ;  /* 0x000000080500720c */ /* 0x000fc40003fa4070 */
[----:B------:R-:W-:Y:S01]  /*16f0*/  ISETP.GT.U32.AND P2, PT, R15, R12, PT ;  /* 0x0000000c0f00720c */ /* 0x000fe20003f44070 */
[----:B------:R-:W-:Y:S01]  /*1700*/  IMAD.MOV R10, RZ, RZ, -R10 ;  /* 0x000000ffff0a7224 */ /* 0x000fe200078e0a0a */
[----:B------:R-:W-:Y:S01]  /*1710*/  LOP3.LUT R21, R11, 0xd0, RZ, 0xfc, !PT ;  /* 0x000000d00b157812 */ /* 0x000fe200078efcff */
[----:B------:R-:W-:Y:S01]  /*1720*/  IMAD.HI.U32 R0, R9, R14, RZ ;  /* 0x0000000e09007227 */ /* 0x000fe200078e00ff */
[----:B------:R-:W-:Y:S02]  /*1730*/  LOP3.LUT R23, R11, 0xc8, RZ, 0xfc, !PT ;  /* 0x000000c80b177812 */ /* 0x000fe400078efcff */
[----:B------:R-:W-:Y:S01]  /*1740*/  IABS R24, R21 ;  /* 0x0000001500187213 */ /* 0x000fe20000000000 */
[----:B------:R-:W-:Y:S01]  /*1750*/  IMAD R10, R5, R10, R16 ;  /* 0x0000000a050a7224 */ /* 0x000fe200078e0210 */
[C---:B------:R-:W-:Y:S01]  /*1760*/  LOP3.LUT R25, R11.reuse, 0xc4, RZ, 0xfc, !PT ;  /* 0x000000c40b197812 */ /* 0x040fe200078efcff */
[----:B------:R-:W-:Y:S01]  /*1770*/  IMAD.MOV R7, RZ, RZ, -R0 ;  /* 0x000000ffff077224 */ /* 0x000fe200078e0a00 */
[----:B------:R-:W-:Y:S01]  /*1780*/  LOP3.LUT R27, R11, 0xc0, RZ, 0xfc, !PT ;  /* 0x000000c00b1b7812 */ /* 0x000fe200078efcff */
[----:B------:R-:W-:Y:S01]  /*1790*/  @!P5 IMAD.IADD R8, R8, 0x1, -R5 ;  /* 0x000000010808d824 */ /* 0x000fe200078e0a05 */
[----:B------:R-:W-:Y:S01]  /*17a0*/  IABS R26, R25 ;  /* 0x00000019001a7213 */ /* 0x000fe20000000000 */
[----:B------:R-:W-:Y:S01]  /*17b0*/  @!P2 IMAD.IADD R12, R12, 0x1, -R15 ;  /* 0x000000010c0ca824 */ /* 0x000fe200078e0a0f */
[----:B------:R-:W-:Y:S01]  /*17c0*/  ISETP.NE.AND P2, PT, R2, RZ, PT ;  /* 0x000000ff0200720c */ /* 0x000fe20003f45270 */
[----:B------:R-:W-:Y:S01]  /*17d0*/  @!P0 IMAD.IADD R6, R6, 0x1, -R5 ;  /* 0x0000000106068824 */ /* 0x000fe200078e0a05 */
[----:B------:R-:W-:Y:S01]  /*17e0*/  ISETP.GT.U32.AND P5, PT, R5, R8, PT ;  /* 0x000000080500720c */ /* 0x000fe20003fa4070 */
[----:B------:R-:W-:Y:S01]  /*17f0*/  IMAD.MOV.U32 R0, RZ, RZ, R12 ;  /* 0x000000ffff007224 */ /* 0x000fe200078e000c */
[----:B------:R-:W-:Y:S01]  /*1800*/  LOP3.LUT R15, R11, 0xec, RZ, 0xfc, !PT ;  /* 0x000000ec0b0f7812 */ /* 0x000fe200078efcff */
[C---:B------:R-:W-:Y:S01]  /*1810*/  IMAD R7, R5.reuse, R7, R14 ;  /* 0x0000000705077224 */ /* 0x040fe200078e020e */
[----:B------:R-:W-:Y:S01]  /*1820*/  ISETP.GT.U32.AND P0, PT, R5, R6, PT ;  /* 0x000000060500720c */ /* 0x000fe20003f04070 */
[----:B------:R-:W-:Y:S01]  /*1830*/  @!P3 IMAD.MOV R0, RZ, RZ, -R0 ;  /* 0x000000ffff00b224 */ /* 0x000fe200078e0a00 */
[----:B------:R-:W-:-:S02]  /*1840*/  IABS R13, R15 ;  /* 0x0000000f000d7213 */ /* 0x000fc40000000000 */
[----:B------:R-:W-:Y:S02]  /*1850*/  ISETP.GT.U32.AND P6, PT, R5, R7, PT ;  /* 0x000000070500720c */ /* 0x000fe40003fc4070 */
[----:B------:R-:W-:Y:S01]  /*1860*/  ISETP.GE.AND P3, PT, R17, RZ, PT ;  /* 0x000000ff1100720c */ /* 0x000fe20003f66270 */
[----:B------:R-:W-:Y:S01]  /*1870*/  IMAD.MOV.U32 R12, RZ, RZ, R13 ;  /* 0x000000ffff0c7224 */ /* 0x000fe200078e000d */
[----:B------:R-:W-:Y:S01]  /*1880*/  @!P2 LOP3.LUT R0, RZ, R2, RZ, 0x33, !PT ;  /* 0x00000002ff00a212 */ /* 0x000fe200078e33ff */
[--C-:B------:R-:W-:Y:S01]  /*1890*/  @!P5 IMAD.IADD R8, R8, 0x1, -R5.reuse ;  /* 0x000000010808d824 */ /* 0x100fe200078e0a05 */
[----:B------:R-:W-:Y:S01]  /*18a0*/  ISETP.GT.U32.AND P5, PT, R5, R10, PT ;  /* 0x0000000a0500720c */ /* 0x000fe20003fa4070 */
[----:B------:R-:W-:Y:S01]  /*18b0*/  IMAD.HI.U32 R2, R9, R12, RZ ;  /* 0x0000000c09027227 */ /* 0x000fe200078e00ff */
[C---:B------:R-:W-:Y:S02]  /*18c0*/  LOP3.LUT R13, R11.reuse, 0xe8, RZ, 0xfc, !PT ;  /* 0x000000e80b0d7812 */ /* 0x040fe400078efcff */
[----:B------:R-:W-:Y:S01]  /*18d0*/  LOP3.LUT R17, R11, 0xe0, RZ, 0xfc, !PT ;  /* 0x000000e00b117812 */ /* 0x000fe200078efcff */
[----:B------:R-:W-:Y:S01]  /*18e0*/  IMAD.MOV R2, RZ, RZ, -R2 ;  /* 0x000000ffff027224 */ /* 0x000fe200078e0a02 */
[----:B------:R-:W-:Y:S01]  /*18f0*/  IABS R14, R13 ;  /* 0x0000000d000e7213 */ /* 0x000fe20000000000 */
[--C-:B------:R-:W-:Y:S01]  /*1900*/  @!P0 IMAD.IADD R6, R6, 0x1, -R5.reuse ;  /* 0x0000000106068824 */ /* 0x100fe200078e0a05 */
[----:B------:R-:W-:Y:S01]  /*1910*/  ISETP.GE.AND P2, PT, R18, RZ, PT ;  /* 0x000000ff1200720c */ /* 0x000fe20003f46270 */
[----:B------:R-:W-:Y:S01]  /*1920*/  IMAD R12, R5, R2, R12 ;  /* 0x00000002050c7224 */ /* 0x000fe200078e020c */
[----:B------:R-:W-:Y:S01]  /*1930*/  ISETP.GE.AND P0, PT, R15, RZ, PT ;  /* 0x000000ff0f00720c */ /* 0x000fe20003f06270 */
[----:B------:R-:W-:Y:S01]  /*1940*/  IMAD.MOV.U32 R2, RZ, RZ, R8 ;  /* 0x000000ffff027224 */ /* 0x000fe200078e0008 */
[----:B------:R-:W-:Y:S01]  /*1950*/  IABS R18, R17 ;  /* 0x0000001100127213 */ /* 0x000fe20000000000 */
[----:B------:R-:W-:Y:S01]  /*1960*/  @!P5 IMAD.IADD R10, R10, 0x1, -R5 ;  /* 0x000000010a0ad824 */ /* 0x000fe200078e0a05 */
[----:B------:R-:W-:Y:S01]  /*1970*/  LOP3.LUT R29, R11, 0xbc, RZ, 0xfc, !PT ;  /* 0x000000bc0b1d7812 */ /* 0x000fe200078efcff */
[----:B------:R-:W-:Y:S01]  /*1980*/  IMAD.HI.U32 R8, R9, R14, RZ ;  /* 0x0000000e09087227 */ /* 0x000fe200078e00ff */
[----:B------:R-:W-:-:S02]  /*1990*/  IABS R28, R27 ;  /* 0x0000001b001c7213 */ /* 0x000fc40000000000 */
[C---:B------:R-:W-:Y:S01]  /*19a0*/  ISETP.GT.U32.AND P5, PT, R5.reuse, R10, PT ;  /* 0x0000000a0500720c */ /* 0x040fe20003fa4070 */
[----:B------:R-:W-:Y:S01]  /*19b0*/  @!P4 IMAD.MOV R2, RZ, RZ, -R2 ;  /* 0x000000ffff02c224 */ /* 0x000fe200078e0a02 */
[----:B------:R-:W-:Y:S01]  /*19c0*/  ISETP.GT.U32.AND P4, PT, R5, R12, PT ;  /* 0x0000000c0500720c */ /* 0x000fe20003f84070 */
[----:B------:R-:W-:Y:S01]  /*19d0*/  IMAD.MOV R8, RZ, RZ, -R8 ;  /* 0x000000ffff087224 */ /* 0x000fe200078e0a08 */
[----:B------:R-:W-:Y:S01]  /*19e0*/  IABS R30, R29 ;  /* 0x0000001d001e7213 */ /* 0x000fe20000000000 */
[--C-:B------:R-:W-:Y:S01]  /*19f0*/  @!P6 IMAD.IADD R7, R7, 0x1, -R5.reuse ;  /* 0x000000010707e824 */ /* 0x100fe200078e0a05 */
[----:B------:R-:W-:Y:S01]  /*1a00*/  LOP3.LUT R31, R11, 0xb0, RZ, 0xfc, !PT ;  /* 0x000000b00b1f7812 */ /* 0x000fe200078efcff */
[----:B------:R-:W-:Y:S01]  /*1a10*/  IMAD R14, R5, R8, R14 ;  /* 0x00000008050e7224 */ /* 0x000fe200078e020e */
[----:B------:R-:W-:Y:S01]  /*1a20*/  LOP3.LUT R35, R11, 0xa8, RZ, 0xfc, !PT ;  /* 0x000000a80b237812 */ /* 0x000fe200078efcff */
[----:B------:R-:W-:Y:S01]  /*1a30*/  @!P1 IMAD.MOV R6, RZ, RZ, -R6 ;  /* 0x000000ffff069224 */ /* 0x000fe200078e0a06 */
[----:B------:R-:W-:Y:S01]  /*1a40*/  ISETP.GE.AND P1, PT, R13, RZ, PT ;  /* 0x000000ff0d00720c */ /* 0x000fe20003f26270 */
[----:B------:R-:W-:Y:S01]  /*1a50*/  IMAD R0, R0, UR7, RZ ;  /* 0x0000000700007c24 */ /* 0x000fe2000f8e02ff */
[----:B------:R-:W-:Y:S01]  /*1a60*/  LOP3.LUT R13, R11, 0xe4, RZ, 0xfc, !PT ;  /* 0x000000e40b0d7812 */ /* 0x000fe200078efcff */
[--C-:B------:R-:W-:Y:S01]  /*1a70*/  @!P5 IMAD.IADD R10, R10, 0x1, -R5.reuse ;  /* 0x000000010a0ad824 */ /* 0x100fe200078e0a05 */
[C---:B------:R-:W-:Y:S01]  /*1a80*/  ISETP.GT.U32.AND P5, PT, R5.reuse, R14, PT ;  /* 0x0000000e0500720c */ /* 0x040fe20003fa4070 */
[----:B------:R-:W-:Y:S01]  /*1a90*/  @!P4 IMAD.IADD R12, R12, 0x1, -R5 ;  /* 0x000000010c0cc824 */ /* 0x000fe200078e0a05 */
[----:B------:R-:W-:Y:S01]  /*1aa0*/  ISETP.GT.U32.AND P6, PT, R5, R7, PT ;  /* 0x000000070500720c */ /* 0x000fe20003fc4070 */
[----:B------:R-:W-:Y:S01]  /*1ab0*/  UMOV UR7, 0x3fffffef ;  /* 0x3fffffef00077882 */ /* 0x000fe20000000000 */
[----:B------:R-:W-:-:S02]  /*1ac0*/  IABS R16, R13 ;  /* 0x0000000d00107213 */ /* 0x000fc40000000000 */
[----:B------:R-:W-:Y:S02]  /*1ad0*/  ISETP.GT.U32.AND P4, PT, R5, R12, PT ;  /* 0x0000000c0500720c */ /* 0x000fe40003f84070 */
[----:B------:R-:W-:Y:S01]  /*1ae0*/  LOP3.LUT R37, R11, 0xa4, RZ, 0xfc, !PT ;  /* 0x000000a40b257812 */ /* 0x000fe200078efcff */
[----:B------:R-:W-:Y:S01]  /*1af0*/  IMAD.HI.U32 R8, R9, R16, RZ ;  /* 0x0000001009087227 */ /* 0x000fe200078e00ff */
[C---:B------:R-:W-:Y:S02]  /*1b00*/  LOP3.LUT R39, R11.reuse, 0xa0, RZ, 0xfc, !PT ;  /* 0x000000a00b277812 */ /* 0x040fe400078efcff */
[----:B------:R-:W-:Y:S01]  /*1b10*/  IABS R34, R37 ;  /* 0x0000002500227213 */ /* 0x000fe20000000000 */
[----:B------:R-:W-:Y:S01]  /*1b20*/  IMAD.MOV R15, RZ, RZ, -R8 ;  /* 0x000000ffff0f7224 */ /* 0x000fe200078e0a08 */
[C---:B------:R-:W-:Y:S01]  /*1b30*/  LOP3.LUT R41, R11.reuse, 0x98, RZ, 0xfc, !PT ;  /* 0x000000980b297812 */ /* 0x040fe200078efcff */
[--C-:B------:R-:W-:Y:S01]  /*1b40*/  @!P5 IMAD.IADD R14, R14, 0x1, -R5.reuse ;  /* 0x000000010e0ed824 */ /* 0x100fe200078e0a05 */
[----:B------:R-:W-:Y:S01]  /*1b50*/  LOP3.LUT R40, R11, 0x9c, RZ, 0xfc, !PT ;  /* 0x0000009c0b287812 */ /* 0x000fe200078efcff */
[----:B------:R-:W-:Y:S01]  /*1b60*/  @!P6 IMAD.IADD R7, R7, 0x1, -R5 ;  /* 0x000000010707e824 */ /* 0x000fe200078e0a05 */
[----:B------:R-:W-:Y:S01]  /*1b70*/  ISETP.GE.AND P6, PT, R13, RZ, PT ;  /* 0x000000ff0d00720c */ /* 0x000fe20003fc6270 */
[C---:B------:R-:W-:Y:S01]  /*1b80*/  IMAD R15, R5.reuse, R15, R16 ;  /* 0x0000000f050f7224 */ /* 0x040fe200078e0210 */
[----:B------:R-:W-:Y:S01]  /*1b90*/  ISETP.GT.U32.AND P5, PT, R5, R14, PT ;  /* 0x0000000e0500720c */ /* 0x000fe20003fa4070 */
[----:B------:R-:W-:Y:S01]  /*1ba0*/  IMAD.HI.U32 R13, R9, R18, RZ ;  /* 0x00000012090d7227 */ /* 0x000fe200078e00ff */
[----:B------:R-:W-:-:S02]  /*1bb0*/  IABS R36, R40 ;  /* 0x0000002800247213 */ /* 0x000fc40000000000 */
[----:B------:R-:W-:Y:S01]  /*1bc0*/  LOP3.LUT R42, R11, 0x94, RZ, 0xfc, !PT ;  /* 0x000000940b2a7812 */ /* 0x000fe200078efcff */
[----:B------:R-:W-:Y:S01]  /*1bd0*/  IMAD.HI.U32 R16, R9, R20, RZ ;  /* 0x0000001409107227 */ /* 0x000fe200078e00ff */
[C---:B------:R-:W-:Y:S02]  /*1be0*/  LOP3.LUT R43, R11.reuse, 0x90, RZ, 0xfc, !PT ;  /* 0x000000900b2b7812 */ /* 0x040fe400078efcff */
[----:B------:R-:W-:Y:S01]  /*1bf0*/  LOP3.LUT R45, R11, 0x84, RZ, 0xfc, !PT ;  /* 0x000000840b2d7812 */ /* 0x000fe200078efcff */
[----:B------:R-:W-:Y:S01]  /*1c00*/  @!P4 IMAD.IADD R12, R12, 0x1, -R5 ;  /* 0x000000010c0cc824 */ /* 0x000fe200078e0a05 */
[----:B------:R-:W-:Y:S01]  /*1c10*/  ISETP.GT.U32.AND P4, PT, R5, R15, PT ;  /* 0x0000000f0500720c */ /* 0x000fe20003f84070 */
[----:B------:R-:W-:Y:S01]  /*1c20*/  IMAD.MOV R13, RZ, RZ, -R13 ;  /* 0x000000ffff0d7224 */ /* 0x000fe200078e0a0d */
[----:B------:R-:W-:Y:S01]  /*1c30*/  IABS R38, R43 ;  /* 0x0000002b00267213 */ /* 0x000fe20000000000 */
[----:B------:R-:W-:Y:S01]  /*1c40*/  IMAD.MOV R16, RZ, RZ, -R16 ;  /* 0x000000ffff107224 */ /* 0x000fe200078e0a10 */
[C---:B------:R-:W-:Y:S01]  /*1c50*/  LOP3.LUT R46, R11.reuse, 0x80, RZ, 0xfc, !PT ;  /* 0x000000800b2e7812 */ /* 0x040fe200078efcff */
[----:B------:R-:W-:Y:S01]  /*1c60*/  IMAD.MOV.U32 R8, RZ, RZ, R10 ;  /* 0x000000ffff087224 */ /* 0x000fe200078e000a */
[----:B------:R-:W-:Y:S01]  /*1c70*/  LOP3.LUT R47, R11, 0x7c, RZ, 0xfc, !PT ;  /* 0x0000007c0b2f7812 */ /* 0x000fe200078efcff */
[----:B------:R-:W-:Y:S01]  /*1c80*/  IMAD R13, R5, R13, R18 ;  /* 0x0000000d050d7224 */ /* 0x000fe200078e0212 */
[C---:B------:R-:W-:Y:S01]  /*1c90*/  LOP3.LUT R18, R11.reuse, 0xd8, RZ, 0xfc, !PT ;  /* 0x000000d80b127812 */ /* 0x040fe200078efcff */
[----:B------:R-:W-:Y:S01]  /*1ca0*/  IMAD.MOV.U32 R10, RZ, RZ, R12 ;  /* 0x000000ffff0a7224 */ /* 0x000fe200078e000c */
[----:B------:R-:W-:Y:S01]  /*1cb0*/  LOP3.LUT R48, R11, 0x78, RZ, 0xfc, !PT ;  /* 0x000000780b307812 */ /* 0x000fe200078efcff */
[C---:B------:R-:W-:Y:S01]  /*1cc0*/  IMAD R16, R5.reuse, R16, R20 ;  /* 0x0000001005107224 */ /* 0x040fe200078e0214 */
[----:B------:R-:W-:Y:S01]  /*1cd0*/  IABS R20, R18 ;  /* 0x0000001200147213 */ /* 0x000fe20000000000 */
[----:B------:R-:W-:Y:S01]  /*1ce0*/  @!P0 IMAD.MOV R10, RZ, RZ, -R10 ;  /* 0x000000ffff0a8224 */ /* 0x000fe200078e0a0a */
[C---:B------:R-:W-:Y:S01]  /*1cf0*/  ISETP.GT.U32.AND P0, PT, R5.reuse, R13, PT ;  /* 0x0000000d0500720c */ /* 0x040fe20003f04070 */
[--C-:B------:R-:W-:Y:S01]  /*1d00*/  @!P5 IMAD.IADD R14, R14, 0x1, -R5.reuse ;  /* 0x000000010e0ed824 */ /* 0x100fe200078e0a05 */
[----:B------:R-:W-:Y:S01]  /*1d10*/  ISETP.GT.U32.AND P5, PT, R5, R16, PT ;  /* 0x000000100500720c */ /* 0x000fe20003fa4070 */
[----:B------:R-:W-:Y:S01]  /*1d20*/  @!P4 IMAD.IADD R15, R15, 0x1, -R5 ;  /* 0x000000010f0fc824 */ /* 0x000fe200078e0a05 */
[----:B------:R-:W-:Y:S01]  /*1d30*/  IABS R44, R47 ;  /* 0x0000002f002c7213 */ /* 0x000fe20000000000 */
[----:B------:R-:W-:Y:S01]  /*1d40*/  @!P2 IMAD.MOV R8, RZ, RZ, -R8 ;  /* 0x000000ffff08a224 */ /* 0x000fe200078e0a08 */
[----:B------:R-:W-:Y:S01]  /*1d50*/  ISETP.GE.AND P2, PT, R19, RZ, PT ;  /* 0x000000ff1300720c */ /* 0x000fe20003f46270 */
[----:B------:R-:W-:Y:S01]  /*1d60*/  @!P3 IMAD.MOV R7, RZ, RZ, -R7 ;  /* 0x000000ffff07b224 */ /* 0x000fe200078e0a07 */
[----:B------:R-:W-:Y:S01]  /*1d70*/  LOP3.LUT R19, R11, 0xd4, RZ, 0xfc, !PT ;  /* 0x000000d40b137812 */ /* 0x000fe200078efcff */
[----:B------:R-:W-:Y:S01]  /*1d80*/  IMAD.MOV.U32 R12, RZ, RZ, R14 ;  /* 0x000000ffff0c7224 */ /* 0x000fe200078e000e */
[----:B------:R-:W-:Y:S01]  /*1d90*/  ISETP.GT.U32.AND P4, PT, R5, R15, PT ;  /* 0x0000000f0500720c */ /* 0x000fe20003f84070 */
[----:B------:R-:W-:Y:S01]  /*1da0*/  IMAD.HI.U32 R14, R9, R20, RZ ;  /* 0x00000014090e7227 */ /* 0x000fe200078e00ff */
[----:B------:R-:W-:-:S02]  /*1db0*/  IABS R22, R19 ;  /* 0x0000001300167213 */ /* 0x000fc40000000000 */
[----:B------:R-:W-:Y:S01]  /*1dc0*/  ISETP.GE.AND P3, PT, R17, RZ, PT ;  /* 0x000000ff1100720c */ /* 0x000fe20003f66270 */
[--C-:B------:R-:W-:Y:S01]  /*1dd0*/  @!P0 IMAD.IADD R13, R13, 0x1, -R5.reuse ;  /* 0x000000010d0d8824 */ /* 0x100fe200078e0a05 */
[C---:B------:R-:W-:Y:S01]  /*1de0*/  LOP3.LUT R51, R11.reuse, 0x64, RZ, 0xfc, !PT ;  /* 0x000000640b337812 */ /* 0x040fe200078efcff */
[----:B------:R-:W-:Y:S01]  /*1df0*/  @!P5 IMAD.IADD R16, R16, 0x1, -R5 ;  /* 0x000000011010d824 */ /* 0x000fe200078e0a05 */
[----:B------:R-:W-:Y:S01]  /*1e00*/  LOP3.LUT R49, R11, 0x68, RZ, 0xfc, !PT ;  /* 0x000000680b317812 */ /* 0x000fe200078efcff */
[----:B------:R-:W-:Y:S01]  /*1e10*/  IMAD.HI.U32 R17, R9, R22, RZ ;  /* 0x0000001609117227 */ /* 0x000fe200078e00ff */
[C---:B------:R-:W-:Y:S02]  /*1e20*/  ISETP.GT.U32.AND P0, PT, R5.reuse, R13, PT ;  /* 0x0000000d0500720c */ /* 0x040fe40003f04070 */
[----:B------:R-:W-:Y:S01]  /*1e30*/  ISETP.GT.U32.AND P5, PT, R5, R16, PT ;  /* 0x000000100500720c */ /* 0x000fe20003fa4070 */
[----:B------:R-:W-:Y:S01]  /*1e40*/  @!P1 IMAD.MOV R12, RZ, RZ, -R12 ;  /* 0x000000ffff0c9224 */ /* 0x000fe200078e0a0c */
[----:B------:R-:W-:Y:S01]  /*1e50*/  ISETP.GE.AND P1, PT, R18, RZ, PT ;  /* 0x000000ff1200720c */ /* 0x000fe20003f26270 */
[----:B------:R-:W-:Y:S01]  /*1e60*/  IMAD.HI.U32 R18, R9, R24, RZ ;  /* 0x0000001809127227 */ /* 0x000fe200078e00ff */
[----:B------:R-:W-:-:S02]  /*1e70*/  IABS R50, R51 ;  /* 0x0000003300327213 */ /* 0x000fc40000000000 */
[C---:B------:R-:W-:Y:S01]  /*1e80*/  LOP3.LUT R53, R11.reuse, 0x54, RZ, 0xfc, !PT ;  /* 0x000000540b357812 */ /* 0x040fe200078efcff */
[----:B------:R-:W-:Y:S01]  /*1e90*/  IMAD.MOV R17, RZ, RZ, -R17 ;  /* 0x000000ffff117224 */ /* 0x000fe200078e0a11 */
[----:B------:R-:W-:Y:S01]  /*1ea0*/  LOP3.LUT R55, R11, 0x50, RZ, 0xfc, !PT ;  /* 0x000000500b377812 */ /* 0x000fe200078efcff */
[----:B------:R-:W-:Y:S01]  /*1eb0*/  @!P4 IMAD.IADD R15, R15, 0x1, -R5 ;  /* 0x000000010f0fc824 */ /* 0x000fe200078e0a05 */
[----:B------:R-:W-:Y:S01]  /*1ec0*/  ISETP.GE.AND P4, PT, R19, RZ, PT ;  /* 0x000000ff1300720c */ /* 0x000fe20003f86270 */
[----:B------:R-:W-:Y:S01]  /*1ed0*/  IMAD.MOV R14, RZ, RZ, -R14 ;  /* 0x000000ffff0e7224 */ /* 0x000fe200078e0a0e */
[----:B------:R-:W-:Y:S01]  /*1ee0*/  IABS R56, R53 ;  /* 0x0000003500387213 */ /* 0x000fe20000000000 */
[----:B------:R-:W-:Y:S01]  /*1ef0*/  IMAD.MOV R19, RZ, RZ, -R18 ;  /* 0x000000ffff137224 */ /* 0x000fe200078e0a12 */
[----:B------:R-:W-:Y:S01]  /*1f00*/  IABS R58, R55 ;  /* 0x00000037003a7213 */ /* 0x000fe20000000000 */
[----:B------:R-:W-:Y:S01]  /*1f10*/  IMAD R17, R5, R17, R22 ;  /* 0x0000001105117224 */ /* 0x000fe200078e0216 */
[----:B------:R-:W-:Y:S01]  /*1f20*/  LOP3.LUT R57, R11, 0x20, RZ, 0xfc, !PT ;  /* 0x000000200b397812 */ /* 0x000fe200078efcff */
[----:B------:R-:W-:Y:S01]  /*1f30*/  IMAD R18, R5, R14, R20 ;  /* 0x0000000e05127224 */ /* 0x000fe200078e0214 */
[----:B------:R-:W-:Y:S01]  /*1f40*/  LOP3.LUT R14, R11, 0xcc, RZ, 0xfc, !PT ;  /* 0x000000cc0b0e7812 */ /* 0x000fe200078efcff */
[C---:B------:R-:W-:Y:S01]  /*1f50*/  IMAD R20, R5.reuse, R19, R24 ;  /* 0x0000001305147224 */ /* 0x040fe200078e0218 */
[----:B------:R-:W-:Y:S01]  /*1f60*/  IABS R24, R23 ;  /* 0x0000001700187213 */ /* 0x000fe20000000000 */
[----:B------:R-:W-:Y:S01]  /*1f70*/  @!P6 IMAD.MOV R15, RZ, RZ, -R15 ;  /* 0x000000ffff0fe224 */ /* 0x000fe200078e0a0f */
[----:B------:R-:W-:Y:S01]  /*1f80*/  ISETP.GT.U32.AND P6, PT, R5, R17, PT ;  /* 0x000000110500720c */ /* 0x000fe20003fc4070 */
[--C-:B------:R-:W-:Y:S01]  /*1f90*/  @!P0 IMAD.IADD R13, R13, 0x1, -R5.reuse ;  /* 0x000000010d0d8824 */ /* 0x100fe200078e0a05 */
[C---:B------:R-:W-:Y:S01]  /*1fa0*/  ISETP.GT.U32.AND P0, PT, R5.reuse, R18, PT ;  /* 0x000000120500720c */ /* 0x040fe20003f04070 */
[----:B------:R-:W-:Y:S01]  /*1fb0*/  @!P5 IMAD.IADD R16, R16, 0x1, -R5 ;  /* 0x000000011010d824 */ /* 0x000fe200078e0a05 */
[----:B------:R-:W-:Y:S01]  /*1fc0*/  ISETP.GT.U32.AND P5, PT, R5, R20, PT ;  /* 0x000000140500720c */ /* 0x000fe20003fa4070 */
[----:B------:R-:W-:Y:S01]  /*1fd0*/  @!P3 IMAD.MOV R13, RZ, RZ, -R13 ;  /* 0x000000ffff0db224 */ /* 0x000fe200078e0a0d */
[----:B------:R-:W-:-:S02]  /*1fe0*/  IABS R22, R14 ;  /* 0x0000000e00167213 */ /* 0x000fc40000000000 */
[----:B------:R-:W-:Y:S01]  /*1ff0*/  ISETP.GE.AND P3, PT, R21, RZ, PT ;  /* 0x000000ff1500720c */ /* 0x000fe20003f66270 */
[----:B------:R-:W-:Y:S01]  /*2000*/  IMAD.HI.U32 R21, R9, R26, RZ ;  /* 0x0000001a09157227 */ /* 0x000fe200078e00ff */
[----:B------:R-:W-:Y:S02]  /*2010*/  IABS R80, R57 ;  /* 0x0000003900507213 */ /* 0x000fe40000000000 */
[----:B------:R-:W-:Y:S01]  /*2020*/  LOP3.LUT R59, R11, 0x1c, RZ, 0xfc, !PT ;  /* 0x0000001c0b3b7812 */ /* 0x000fe200078efcff */
[--C-:B------:R-:W-:Y:S01]  /*2030*/  @!P6 IMAD.IADD R17, R17, 0x1, -R5.reuse ;  /* 0x000000011111e824 */ /* 0x100fe200078e0a05 */
[----:B------:R-:W-:Y:S01]  /*2040*/  LOP3.LUT R61, R11, 0x18, RZ, 0xfc, !PT ;  /* 0x000000180b3d7812 */ /* 0x000fe200078efcff */
[--C-:B------:R-:W-:Y:S01]  /*2050*/  @!P0 IMAD.IADD R18, R18, 0x1, -R5.reuse ;  /* 0x0000000112128824 */ /* 0x100fe200078e0a05 */
[----:B------:R-:W-:Y:S01]  /*2060*/  ISETP.GE.AND P0, PT, R14, RZ, PT ;  /* 0x000000ff0e00720c */ /* 0x000fe20003f06270 */
[----:B------:R-:W-:Y:S01]  /*2070*/  @!P5 IMAD.IADD R20, R20, 0x1, -R5 ;  /* 0x000000011414d824 */ /* 0x000fe200078e0a05 */
[----:B------:R-:W-:Y:S01]  /*2080*/  ISETP.GT.U32.AND P5, PT, R5, R17, PT ;  /* 0x000000110500720c */ /* 0x000fe20003fa4070 */
[----:B------:R-:W-:Y:S01]  /*2090*/  IMAD.HI.U32 R19, R9, R22, RZ ;  /* 0x0000001609137227 */ /* 0x000fe200078e00ff */
[----:B------:R-:W-:-:S02]  /*20a0*/  ISETP.GT.U32.AND P6, PT, R5, R18, PT ;  /* 0x000000120500720c */ /* 0x000fc40003fc4070 */
[----:B------:R-:W-:Y:S01]  /*20b0*/  IABS R82, R59 ;  /* 0x0000003b00527213 */ /* 0x000fe20000000000 */
[----:B------:R-:W-:Y:S01]  /*20c0*/  IMAD.MOV.U32 R14, RZ, RZ, R16 ;  /* 0x000000ffff0e7224 */ /* 0x000fe200078e0010 */
[----:B------:R-:W-:Y:S01]  /*20d0*/  LOP3.LUT R63, R11, 0x14, RZ, 0xfc, !PT ;  /* 0x000000140b3f7812 */ /* 0x000fe200078efcff */
[----:B------:R-:W-:Y:S01]  /*20e0*/  IMAD.HI.U32 R16, R9, R24, RZ ;  /* 0x0000001809107227 */ /* 0x000fe200078e00ff */
[----:B------:R-:W-:Y:S02]  /*20f0*/  IABS R84, R61 ;  /* 0x0000003d00547213 */ /* 0x000fe40000000000 */
[----:B------:R-:W-:Y:S01]  /*2100*/  IABS R86, R63 ;  /* 0x0000003f00567213 */ /* 0x000fe20000000000 */
[----:B------:R-:W-:Y:S01]  /*2110*/  IMAD.MOV R19, RZ, RZ, -R19 ;  /* 0x000000ffff137224 */ /* 0x000fe200078e0a13 */
[C---:B------:R-:W-:Y:S01]  /*2120*/  LOP3.LUT R65, R11.reuse, 0x8, RZ, 0xfc, !PT ;  /* 0x000000080b417812 */ /* 0x040fe200078efcff */
[----:B------:R-:W-:Y:S01]  /*2130*/  IMAD.MOV R16, RZ, RZ, -R16 ;  /* 0x000000ffff107224 */ /* 0x000fe200078e0a10 */
[----:B------:R-:W-:Y:S01]  /*2140*/  LOP3.LUT R67, R11, 0x4, RZ, 0xfc, !PT ;  /* 0x000000040b437812 */ /* 0x000fe200078efcff */
[C---:B------:R-:W-:Y:S01]  /*2150*/  IMAD R22, R5.reuse, R19, R22 ;  /* 0x0000001305167224 */ /* 0x040fe200078e0216 */
[----:B------:R-:W-:Y:S01]  /*2160*/  IABS R96, R11 ;  /* 0x0000000b00607213 */ /* 0x000fe20000000000 */
[----:B------:R-:W-:Y:S01]  /*2170*/  IMAD R19, R5, R16, R24 ;  /* 0x0000001005137224 */ /* 0x000fe200078e0218 */
[----:B------:R-:W-:Y:S01]  /*2180*/  IABS R92, R65 ;  /* 0x00000041005c7213 */ /* 0x000fe20000000000 */
[--C-:B------:R-:W-:Y:S01]  /*2190*/  @!P5 IMAD.IADD R17, R17, 0x1, -R5.reuse ;  /* 0x000000011111d824 */ /* 0x100fe200078e0a05 */
[----:B------:R-:W-:Y:S01]  /*21a0*/  IABS R94, R67 ;  /* 0x00000043005e7213 */ /* 0x000fe20000000000 */
[----:B------:R-:W-:Y:S01]  /*21b0*/  @!P6 IMAD.IADD R18, R18, 0x1, -R5 ;  /* 0x000000011212e824 */ /* 0x000fe200078e0a05 */
[C---:B------:R-:W-:Y:S01]  /*21c0*/  ISETP.GT.U32.AND P5, PT, R5.reuse, R19, PT ;  /* 0x000000130500720c */ /* 0x040fe20003fa4070 */
[----:B------:R-:W-:Y:S01]  /*21d0*/  @!P2 IMAD.MOV R14, RZ, RZ, -R14 ;  /* 0x000000ffff0ea224 */ /* 0x000fe200078e0a0e */
[C---:B------:R-:W-:Y:S01]  /*21e0*/  ISETP.GT.U32.AND P6, PT, R5.reuse, R22, PT ;  /* 0x000000160500720c */ /* 0x040fe20003fc4070 */
[----:B------:R-:W-:Y:S01]  /*21f0*/  IMAD.MOV R21, RZ, RZ, -R21 ;  /* 0x000000ffff157224 */ /* 0x000fe200078e0a15 */
[----:B------:R-:W-:Y:S01]  /*2200*/  ISETP.GT.U32.AND P2, PT, R5, R20, PT ;  /* 0x000000140500720c */ /* 0x000fe20003f44070 */
[----:B------:R-:W-:Y:S01]  /*2210*/  IMAD.MOV.U32 R16, RZ, RZ, R18 ;  /* 0x000000ffff107224 */ /* 0x000fe200078e0012 */
[----:B------:R-:W-:Y:S01]  /*2220*/  SHF.R.S32.HI R190, RZ, 0x5, R190 ;  /* 0x00000005ffbe7819 */ /* 0x000fe200000114be */
[----:B------:R-:W-:-:S04]  /*2230*/  IMAD.HI.U32 R18, R9, R28, RZ ;  /* 0x0000001c09127227 */ /* 0x000fc800078e00ff */
[----:B------:R-:W-:Y:S02]  /*2240*/  IMAD R24, R5, R21, R26 ;  /* 0x0000001505187224 */ /* 0x000fe400078e021a */
[--C-:B------:R-:W-:Y:S02]  /*2250*/  @!P5 IMAD.IADD R19, R19, 0x1, -R5.reuse ;  /* 0x000000011313d824 */ /* 0x100fe400078e0a05 */
[--C-:B------:R-:W-:Y:S01]  /*2260*/  @!P6 IMAD.IADD R22, R22, 0x1, -R5.reuse ;  /* 0x000000011616e824 */ /* 0x100fe200078e0a05 */
[----:B------:R-:W-:Y:S01]  /*2270*/  ISETP.GE.AND P6, PT, R25, RZ, PT ;  /* 0x000000ff1900720c */ /* 0x000fe20003fc6270 */
[----:B------:R-:W-:Y:S01]  /*2280*/  @!P2 IMAD.IADD R20, R20, 0x1, -R5 ;  /* 0x000000011414a824 */ /* 0x000fe200078e0a05 */
[----:B------:R-:W-:Y:S01]  /*2290*/  ISETP.GT.U32.AND P5, PT, R5, R19, PT ;  /* 0x000000130500720c */ /* 0x000fe20003fa4070 */
[----:B------:R-:W-:Y:S01]  /*22a0*/  IMAD.HI.U32 R21, R9, R30, RZ ;  /* 0x0000001e09157227 */ /* 0x000fe200078e00ff */
[----:B------:R-:W-:-:S03]  /*22b0*/  ISETP.GE.AND P2, PT, R23, RZ, PT ;  /* 0x000000ff1700720c */ /* 0x000fc60003f46270 */
[----:B------:R-:W-:Y:S01]  /*22c0*/  @!P1 IMAD.MOV R16, RZ, RZ, -R16 ;  /* 0x000000ffff109224 */ /* 0x000fe200078e0a10 */
[C---:B------:R-:W-:Y:S01]  /*22d0*/  ISETP.GT.U32.AND P1, PT, R5.reuse, R22, PT ;  /* 0x000000160500720c */ /* 0x040fe20003f24070 */
[----:B------:R-:W-:Y:S02]  /*22e0*/  IMAD.MOV R23, RZ, RZ, -R18 ;  /* 0x000000ffff177224 */ /* 0x000fe400078e0a12 */
[----:B------:R-:W-:Y:S02]  /*22f0*/  IMAD.MOV.U32 R18, RZ, RZ, R20 ;  /* 0x000000ffff127224 */ /* 0x000fe400078e0014 */
[----:B------:R-:W-:Y:S02]  /*2300*/  IMAD.MOV R20, RZ, RZ, -R21 ;  /* 0x000000ffff147224 */ /* 0x000fe400078e0a15 */
[----:B------:R-:W-:Y:S01]  /*2310*/  @!P4 IMAD.MOV R17, RZ, RZ, -R17 ;  /* 0x000000ffff11c224 */ /* 0x000fe200078e0a11 */
[C---:B------:R-:W-:Y:S01]  /*2320*/  ISETP.GT.U32.AND P4, PT, R5.reuse, R24, PT ;  /* 0x000000180500720c */ /* 0x040fe20003f84070 */
[----:B------:R-:W-:-:S02]  /*2330*/  IMAD R21, R5, R23, R28 ;  /* 0x0000001705157224 */ /* 0x000fc400078e021c */
[--C-:B------:R-:W-:Y:S02]  /*2340*/  @!P5 IMAD.IADD R19, R19, 0x1, -R5.reuse ;  /* 0x000000011313d824 */ /* 0x100fe400078e0a05 */
[--C-:B------:R-:W-:Y:S01]  /*2350*/  @!P1 IMAD.IADD R22, R22, 0x1, -R5.reuse ;  /* 0x0000000116169824 */ /* 0x100fe200078e0a05 */
[----:B------:R-:W-:Y:S01]  /*2360*/  ISETP.GT.U32.AND P5, PT, R5, R21, PT ;  /* 0x000000150500720c */ /* 0x000fe20003fa4070 */
[----:B------:R-:W-:Y:S01]  /*2370*/  @!P3 IMAD.MOV R18, RZ, RZ, -R18 ;  /* 0x000000ffff12b224 */ /* 0x000fe200078e0a12 */
[----:B------:R-:W-:Y:S01]  /*2380*/  ISETP.GE.AND P3, PT, R27, RZ, PT ;  /* 0x000000ff1b00720c */ /* 0x000fe20003f66270 */
[----:B------:R-:W-:Y:S01]  /*2390*/  IMAD R23, R5, R20, R30 ;  /* 0x0000001405177224 */ /* 0x000fe200078e021e */
[----:B------:R-:W-:Y:S01]  /*23a0*/  LOP3.LUT R27, R11, 0xb8, RZ, 0xfc, !PT ;  /* 0x000000b80b1b7812 */ /* 0x000fe200078efcff */
[----:B------:R-:W-:Y:S01]  /*23b0*/  IMAD.MOV.U32 R20, RZ, RZ, R22 ;  /* 0x000000ffff147224 */ /* 0x000fe200078e0016 */
[----:B------:R-:W-:Y:S01]  /*23c0*/  ISETP.GE.AND P1, PT, R29, RZ, PT ;  /* 0x000000ff1d00720c */ /* 0x000fe20003f26270 */
[----:B------:R-:W-:Y:S01]  /*23d0*/  @!P4 IMAD.IADD R24, R24, 0x1, -R5 ;  /* 0x000000011818c824 */ /* 0x000fe200078e0a05 */
[----:B------:R-:W-:Y:S01]  /*23e0*/  LOP3.LUT R29, R11, 0xb4, RZ, 0xfc, !PT ;  /* 0x000000b40b1d7812 */ /* 0x000fe200078efcff */
[----:B------:R-:W-:Y:S01]  /*23f0*/  @!P0 IMAD.MOV R20, RZ, RZ, -R20 ;  /* 0x000000ffff148224 */ /* 0x000fe200078e0a14 */
[----:B------:R-:W-:Y:S01]  /*2400*/  IABS R26, R27 ;  /* 0x0000001b001a7213 */ /* 0x000fe20000000000 */
[----:B------:R-:W-:Y:S01]  /*2410*/  @!P2 IMAD.MOV R19, RZ, RZ, -R19 ;  /* 0x000000ffff13a224 */ /* 0x000fe200078e0a13 */
[----:B------:R-:W-:Y:S01]  /*2420*/  ISETP.GT.U32.AND P0, PT, R5, R24, PT ;  /* 0x000000180500720c */ /* 0x000fe20003f04070 */
[----:B------:R-:W-:Y:S01]  /*2430*/  @!P5 IMAD.IADD R21, R21, 0x1, -R5 ;  /* 0x000000011515d824 */ /* 0x000fe200078e0a05 */
[----:B------:R-:W-:Y:S01]  /*2440*/  IABS R28, R29 ;  /* 0x0000001d001c7213 */ /* 0x000fe20000000000 */
[----:B------:R-:W-:Y:S01]  /*2450*/  IMAD.HI.U32 R22, R9, R26, RZ ;  /* 0x0000001a09167227 */ /* 0x000fe200078e00ff */
[----:B------:R-:W-:-:S02]  /*2460*/  ISETP.GT.U32.AND P4, PT, R5, R23, PT ;  /* 0x000000170500720c */ /* 0x000fc40003f84070 */
[----:B------:R-:W-:Y:S01]  /*2470*/  ISETP.GT.U32.AND P2, PT, R5, R21, PT ;  /* 0x000000150500720c */ /* 0x000fe20003f44070 */
[----:B------:R-:W-:Y:S01]  /*2480*/  IMAD.HI.U32 R25, R9, R28, RZ ;  /* 0x0000001c09197227 */ /* 0x000fe200078e00ff */
[----:B------:R-:W-:Y:S02]  /*2490*/  IABS R30, R31 ;  /* 0x0000001f001e7213 */ /* 0x000fe40000000000 */
[----:B------:R-:W-:Y:S01]  /*24a0*/  ISETP.GE.AND P5, PT, R27, RZ, PT ;  /* 0x000000ff1b00720c */ /* 0x000fe20003fa6270 */
[----:B------:R-:W-:Y:S02]  /*24b0*/  IMAD.MOV R22, RZ, RZ, -R22 ;  /* 0x000000ffff167224 */ /* 0x000fe400078e0a16 */
[----:B------:R-:W-:Y:S02]  /*24c0*/  IMAD.MOV R25, RZ, RZ, -R25 ;  /* 0x000000ffff197224 */ /* 0x000fe400078e0a19 */
[----:B------:R-:W-:Y:S01]  /*24d0*/  @!P0 IMAD.IADD R24, R24, 0x1, -R5 ;  /* 0x0000000118188824 */ /* 0x000fe200078e0a05 */
[----:B------:R-:W-:Y:S01]  /*24e0*/  ISETP.GE.AND P0, PT, R29, RZ, PT ;  /* 0x000000ff1d00720c */ /* 0x000fe20003f06270 */
[----:B------:R-:W-:-:S02]  /*24f0*/  IMAD R26, R5, R22, R26 ;  /* 0x00000016051a7224 */ /* 0x000fc400078e021a */
[----:B------:R-:W-:Y:S01]  /*2500*/  IMAD R25, R5, R25, R28 ;  /* 0x0000001905197224 */ /* 0x000fe200078e021c */
[----:B------:R-:W-:Y:S01]  /*2510*/  LOP3.LUT R28, R11, 0xac, RZ, 0xfc, !PT ;  /* 0x000000ac0b1c7812 */ /* 0x000fe200078efcff */
[--C-:B------:R-:W-:Y:S01]  /*2520*/  @!P2 IMAD.IADD R21, R21, 0x1, -R5.reuse ;  /* 0x000000011515a824 */ /* 0x100fe200078e0a05 */
[----:B------:R-:W-:Y:S01]  /*2530*/  ISETP.GT.U32.AND P2, PT, R5, R26, PT ;  /* 0x0000001a0500720c */ /* 0x000fe20003f44070 */
[----:B------:R-:W-:Y:S01]  /*2540*/  IMAD.MOV.U32 R22, RZ, RZ, R24 ;  /* 0x000000ffff167224 */ /* 0x000fe200078e0018 */
[----:B------:R-:W-:Y:S01]  /*2550*/  IABS R32, R28 ;  /* 0x0000001c00207213 */ /* 0x000fe20000000000 */
[----:B------:R-:W-:Y:S02]  /*2560*/  @!P4 IMAD.IADD R23, R23, 0x1, -R5 ;  /* 0x000000011717c824 */ /* 0x000fe400078e0a05 */
[----:B------:R-:W-:Y:S01]  /*2570*/  @!P6 IMAD.MOV R22, RZ, RZ, -R22 ;  /* 0x000000ffff16e224 */ /* 0x000fe200078e0a16 */
[----:B------:R-:W-:Y:S01]  /*2580*/  ISETP.GT.U32.AND P6, PT, R5, R25, PT ;  /* 0x000000190500720c */ /* 0x000fe20003fc4070 */
[----:B------:R-:W-:Y:S01]  /*2590*/  IMAD.HI.U32 R27, R9, R30, RZ ;  /* 0x0000001e091b7227 */ /* 0x000fe200078e00ff */
[----:B------:R-:W-:-:S03]  /*25a0*/  ISETP.GT.U32.AND P4, PT, R5, R23, PT ;  /* 0x000000170500720c */ /* 0x000fc60003f84070 */
[----:B------:R-:W-:Y:S02]  /*25b0*/  IMAD.MOV R27, RZ, RZ, -R27 ;  /* 0x000000ffff1b7224 */ /* 0x000fe400078e0a1b */
[----:B------:R-:W-:Y:S02]  /*25c0*/  @!P2 IMAD.IADD R26, R26, 0x1, -R5 ;  /* 0x000000011a1aa824 */ /* 0x000fe400078e0a05 */
[----:B------:R-:W-:-:S03]  /*25d0*/  IMAD.HI.U32 R24, R9, R32, RZ ;  /* 0x0000002009187227 */ /* 0x000fc600078e00ff */
[----:B------:R-:W-:Y:S01]  /*25e0*/  ISETP.GT.U32.AND P2, PT, R5, R26, PT ;  /* 0x0000001a0500720c */ /* 0x000fe20003f44070 */
[--C-:B------:R-:W-:Y:S02]  /*25f0*/  @!P6 IMAD.IADD R25, R25, 0x1, -R5.reuse ;  /* 0x000000011919e824 */ /* 0x100fe400078e0a05 */
[----:B------:R-:W-:Y:S01]  /*2600*/  @!P4 IMAD.IADD R23, R23, 0x1, -R5 ;  /* 0x000000011717c824 */ /* 0x000fe200078e0a05 */
[----:B------:R-:W-:Y:S01]  /*2610*/  ISETP.GE.AND P4, PT, R28, RZ, PT ;  /* 0x000000ff1c00720c */ /* 0x000fe20003f86270 */
[C---:B------:R-:W-:Y:S01]  /*2620*/  IMAD R28, R5.reuse, R27, R30 ;  /* 0x0000001b051c7224 */ /* 0x040fe200078e021e */
[----:B------:R-:W-:Y:S01]  /*2630*/  ISETP.GT.U32.AND P6, PT, R5, R25, PT ;  /* 0x000000190500720c */ /* 0x000fe20003fc4070 */
[----:B------:R-:W-:Y:S01]  /*2640*/  IMAD.MOV R24, RZ, RZ, -R24 ;  /* 0x000000ffff187224 */ /* 0x000fe200078e0a18 */
[----:B------:R-:W-:Y:S01]  /*2650*/  IABS R30, R35 ;  /* 0x00000023001e7213 */ /* 0x000fe20000000000 */
[----:B------:R-:W-:-:S04]  /*2660*/  IMAD.HI.U32 R29, R9, R34, RZ ;  /* 0x00000022091d7227 */ /* 0x000fc800078e00ff */
[C---:B------:R-:W-:Y:S01]  /*2670*/  IMAD R27, R5.reuse, R24, R32 ;  /* 0x00000018051b7224 */ /* 0x040fe200078e0220 */
[----:B------:R-:W-:Y:S01]  /*2680*/  IABS R32, R39 ;  /* 0x0000002700207213 */ /* 0x000fe20000000000 */
[----:B------:R-:W-:Y:S01]  /*2690*/  @!P2 IMAD.IADD R26, R26, 0x1, -R5 ;  /* 0x000000011a1aa824 */ /* 0x000fe200078e0a05 */
[----:B------:R-:W-:Y:S01]  /*26a0*/  ISETP.GT.U32.AND P2, PT, R5, R28, PT ;  /* 0x0000001c0500720c */ /* 0x000fe20003f44070 */
[----:B------:R-:W-:-:S04]  /*26b0*/  IMAD.HI.U32 R24, R9, R30, RZ ;  /* 0x0000001e09187227 */ /* 0x000fc800078e00ff */
[----:B------:R-:W-:Y:S01]  /*26c0*/  @!P6 IMAD.IADD R25, R25, 0x1, -R5 ;  /* 0x000000011919e824 */ /* 0x000fe200078e0a05 */
[C---:B------:R-:W-:Y:S01]  /*26d0*/  ISETP.GT.U32.AND P6, PT, R5.reuse, R27, PT ;  /* 0x0000001b0500720c */ /* 0x040fe20003fc4070 */
[----:B------:R-:W-:Y:S02]  /*26e0*/  IMAD.MOV R24, RZ, RZ, -R24 ;  /* 0x000000ffff187224 */ /* 0x000fe400078e0a18 */
[----:B------:R-:W-:Y:S02]  /*26f0*/  IMAD.MOV R29, RZ, RZ, -R29 ;  /* 0x000000ffff1d7224 */ /* 0x000fe400078e0a1d */
[C---:B------:R-:W-:Y:S02]  /*2700*/  IMAD R30, R5.reuse, R24, R30 ;  /* 0x00000018051e7224 */ /* 0x040fe400078e021e */
[C---:B------:R-:W-:Y:S01]  /*2710*/  IMAD R29, R5.reuse, R29, R34 ;  /* 0x0000001d051d7224 */ /* 0x040fe200078e0222 */
[----:B------:R-:W-:Y:S01]  /*2720*/  IABS R34, R41 ;  /* 0x0000002900227213 */ /* 0x000fe20000000000 */
[----:B------:R-:W-:Y:S01]  /*2730*/  @!P2 IMAD.IADD R28, R28, 0x1, -R5 ;  /* 0x000000011c1ca824 */ /* 0x000fe200078e0a05 */
[----:B------:R-:W-:Y:S01]  /*2740*/  ISETP.GT.U32.AND P2, PT, R5, R30, PT ;  /* 0x0000001e0500720c */ /* 0x000fe20003f44070 */
[----:B------:R-:W-:-:S04]  /*2750*/  IMAD.HI.U32 R24, R9, R32, RZ ;  /* 0x0000002009187227 */ /* 0x000fc800078e00ff */
[----:B------:R-:W-:Y:S01]  /*2760*/  @!P6 IMAD.IADD R27, R27, 0x1, -R5 ;  /* 0x000000011b1be824 */ /* 0x000fe200078e0a05 */
[----:B------:R-:W-:Y:S01]  /*2770*/  ISETP.GT.U32.AND P6, PT, R5, R29, PT ;  /* 0x0000001d0500720c */ /* 0x000fe20003fc4070 */
[----:B------:R-:W-:-:S04]  /*2780*/  IMAD.HI.U32 R33, R9, R34, RZ ;  /* 0x0000002209217227 */ /* 0x000fc800078e00ff */
[----:B------:R-:W-:Y:S02]  /*2790*/  IMAD.MOV R24, RZ, RZ, -R24 ;  /* 0x000000ffff187224 */ /* 0x000fe400078e0a18 */
[----:B------:R-:W-:Y:S01]  /*27a0*/  @!P2 IMAD.IADD R30, R30, 0x1, -R5 ;  /* 0x000000011e1ea824 */ /* 0x000fe200078e0a05 */
[----:B------:R-:W-:Y:S01]  /*27b0*/  ISETP.GT.U32.AND P2, PT, R5, R28, PT ;  /* 0x0000001c0500720c */ /* 0x000fe20003f44070 */
[----:B------:R-:W-:Y:S02]  /*27c0*/  IMAD.MOV R33, RZ, RZ, -R33 ;  /* 0x000000ffff217224 */ /* 0x000fe400078e0a21 */
[----:B------:R-:W-:Y:S01]  /*27d0*/  @!P3 IMAD.MOV R21, RZ, RZ, -R21 ;  /* 0x000000ffff15b224 */ /* 0x000fe200078e0a15 */
[----:B------:R-:W-:Y:S01]  /*27e0*/  ISETP.GE.AND P3, PT, R31, RZ, PT ;  /* 0x000000ff1f00720c */ /* 0x000fe20003f66270 */
[----:B------:R-:W-:Y:S01]  /*27f0*/  @!P6 IMAD.IADD R29, R29, 0x1, -R5 ;  /* 0x000000011d1de824 */ /* 0x000fe200078e0a05 */
[C---:B------:R-:W-:Y:S01]  /*2800*/  ISETP.GT.U32.AND P6, PT, R5.reuse, R30, PT ;  /* 0x0000001e0500720c */ /* 0x040fe20003fc4070 */
[----:B------:R-:W-:-:S02]  /*2810*/  IMAD R32, R5, R24, R32 ;  /* 0x0000001805207224 */ /* 0x000fc400078e0220 */
[----:B------:R-:W-:Y:S02]  /*2820*/  IMAD.MOV.U32 R24, RZ, RZ, R26 ;  /* 0x000000ffff187224 */ /* 0x000fe400078e001a */
[----:B------:R-:W-:Y:S02]  /*2830*/  IMAD R34, R5, R33, R34 ;  /* 0x0000002105227224 */ /* 0x000fe400078e0222 */
[----:B------:R-:W-:-:S04]  /*2840*/  IMAD.HI.U32 R31, R9, R36, RZ ;  /* 0x00000024091f7227 */ /* 0x000fc800078e00ff */
[----:B------:R-:W-:Y:S01]  /*2850*/  @!P5 IMAD.MOV R24, RZ, RZ, -R24 ;  /* 0x000000ffff18d224 */ /* 0x000fe200078e0a18 */
[C---:B------:R-:W-:Y:S01]  /*2860*/  ISETP.GT.U32.AND P5, PT, R5.reuse, R29, PT ;  /* 0x0000001d0500720c */ /* 0x040fe20003fa4070 */
[----:B------:R-:W-:Y:S01]  /*2870*/  @!P6 IMAD.IADD R30, R30, 0x1, -R5 ;  /* 0x000000011e1ee824 */ /* 0x000fe200078e0a05 */
[C---:B------:R-:W-:Y:S01]  /*2880*/  ISETP.GT.U32.AND P6, PT, R5.reuse, R34, PT ;  /* 0x000000220500720c */ /* 0x040fe20003fc4070 */
[----:B------:R-:W-:Y:S02]  /*2890*/  IMAD.MOV R31, RZ, RZ, -R31 ;  /* 0x000000ffff1f7224 */ /* 0x000fe400078e0a1f */
[----:B------:R-:W-:Y:S01]  /*28a0*/  @!P1 IMAD.MOV R23, RZ, RZ, -R23 ;  /* 0x000000ffff179224 */ /* 0x000fe200078e0a17 */
[C---:B------:R-:W-:Y:S01]  /*28b0*/  ISETP.GT.U32.AND P1, PT, R5.reuse, R27, PT ;  /* 0x0000001b0500720c */ /* 0x040fe20003f24070 */
[C---:B------:R-:W-:Y:S01]  /*28c0*/  IMAD R31, R5.reuse, R31, R36 ;  /* 0x0000001f051f7224 */ /* 0x040fe200078e0224 */
[----:B------:R-:W-:Y:S01]  /*28d0*/  IABS R36, R42 ;  /* 0x0000002a00247213 */ /* 0x000fe20000000000 */
[----:B------:R-:W-:Y:S01]  /*28e0*/  @!P0 IMAD.MOV R25, RZ, RZ, -R25 ;  /* 0x000000ffff198224 */ /* 0x000fe200078e0a19 */
[C---:B------:R-:W-:Y:S01]  /*28f0*/  ISETP.GT.U32.AND P0, PT, R5.reuse, R32, PT ;  /* 0x000000200500720c */ /* 0x040fe20003f04070 */
[----:B------:R-:W-:Y:S01]  /*2900*/  @!P2 IMAD.IADD R28, R28, 0x1, -R5 ;  /* 0x000000011c1ca824 */ /* 0x000fe200078e0a05 */
[----:B------:R-:W-:Y:S01]  /*2910*/  ISETP.GT.U32.AND P2, PT, R5, R31, PT ;  /* 0x0000001f0500720c */ /* 0x000fe20003f44070 */
[----:B------:R-:W-:-:S04]  /*2920*/  IMAD.HI.U32 R26, R9, R36, RZ ;  /* 0x00000024091a7227 */ /* 0x000fc800078e00ff */
[--C-:B------:R-:W-:Y:S01]  /*2930*/  @!P5 IMAD.IADD R29, R29, 0x1, -R5.reuse ;  /* 0x000000011d1dd824 */ /* 0x100fe200078e0a05 */
[----:B------:R-:W-:Y:S01]  /*2940*/  ISETP.GE.AND P5, PT, R37, RZ, PT ;  /* 0x000000ff2500720c */ /* 0x000fe20003fa6270 */
[--C-:B------:R-:W-:Y:S01]  /*2950*/  @!P6 IMAD.IADD R34, R34, 0x1, -R5.reuse ;  /* 0x000000012222e824 */ /* 0x100fe200078e0a05 */
[----:B------:R-:W-:Y:S01]  /*2960*/  LOP3.LUT R37, R11, 0x8c, RZ, 0xfc, !PT ;  /* 0x0000008c0b257812 */ /* 0x000fe200078efcff */
[----:B------:R-:W-:Y:S02]  /*2970*/  IMAD.MOV R26, RZ, RZ, -R26 ;  /* 0x000000ffff1a7224 */ /* 0x000fe400078e0a1a */
[--C-:B------:R-:W-:Y:S01]  /*2980*/  @!P1 IMAD.IADD R27, R27, 0x1, -R5.reuse ;  /* 0x000000011b1b9824 */ /* 0x100fe200078e0a05 */
[----:B------:R-:W-:Y:S01]  /*2990*/  ISETP.GE.AND P1, PT, R35, RZ, PT ;  /* 0x000000ff2300720c */ /* 0x000fe20003f26270 */
[C---:B------:R-:W-:Y:S01]  /*29a0*/  IMAD R33, R5.reuse, R26, R36 ;  /* 0x0000001a05217224 */ /* 0x040fe200078e0224 */
[----:B------:R-:W-:Y:S01]  /*29b0*/  ISETP.GT.U32.AND P6, PT, R5, R34, PT ;  /* 0x000000220500720c */ /* 0x000fe20003fc4070 */
[----:B------:R-:W-:Y:S01]  /*29c0*/  @!P0 IMAD.IADD R32, R32, 0x1, -R5 ;  /* 0x0000000120208824 */ /* 0x000fe200078e0a05 */
[----:B------:R-:W-:Y:S01]  /*29d0*/  ISETP.GE.AND P0, PT, R39, RZ, PT ;  /* 0x000000ff2700720c */ /* 0x000fe20003f06270 */
[----:B------:R-:W-:-:S02]  /*29e0*/  IMAD.MOV.U32 R26, RZ, RZ, R28 ;  /* 0x000000ffff1a7224 */ /* 0x000fc400078e001c */
[----:B------:R-:W-:-:S04]  /*29f0*/  IMAD.HI.U32 R35, R9, R38, RZ ;  /* 0x0000002609237227 */ /* 0x000fc800078e00ff */
[----:B------:R-:W-:Y:S01]  /*2a00*/  @!P2 IMAD.IADD R31, R31, 0x1, -R5 ;  /* 0x000000011f1fa824 */ /* 0x000fe200078e0a05 */
[----:B------:R-:W-:Y:S01]  /*2a10*/  ISETP.GE.AND P2, PT, R40, RZ, PT ;  /* 0x000000ff2800720c */ /* 0x000fe20003f46270 */
[----:B------:R-:W-:Y:S01]  /*2a20*/  @!P3 IMAD.MOV R26, RZ, RZ, -R26 ;  /* 0x000000ffff1ab224 */ /* 0x000fe200078e0a1a */
[C---:B------:R-:W-:Y:S01]  /*2a30*/  ISETP.GT.U32.AND P3, PT, R5.reuse, R32, PT ;  /* 0x000000200500720c */ /* 0x040fe20003f64070 */
[----:B------:R-:W-:Y:S01]  /*2a40*/  IMAD.MOV R35, RZ, RZ, -R35 ;  /* 0x000000ffff237224 */ /* 0x000fe200078e0a23 */
[----:B------:R-:W-:Y:S01]  /*2a50*/  IABS R40, R37 ;  /* 0x0000002500287213 */ /* 0x000fe20000000000 */
[----:B------:R-:W-:Y:S01]  /*2a60*/  @!P4 IMAD.MOV R27, RZ, RZ, -R27 ;  /* 0x000000ffff1bc224 */ /* 0x000fe200078e0a1b */
[C---:B------:R-:W-:Y:S01]  /*2a70*/  ISETP.GT.U32.AND P4, PT, R5.reuse, R31, PT ;  /* 0x0000001f0500720c */ /* 0x040fe20003f84070 */
[----:B------:R-:W-:Y:S01]  /*2a80*/  @!P5 IMAD.MOV R29, RZ, RZ, -R29 ;  /* 0x000000ffff1dd224 */ /* 0x000fe200078e0a1d */
[C---:B------:R-:W-:Y:S01]  /*2a90*/  ISETP.GT.U32.AND P5, PT, R5.reuse, R33, PT ;  /* 0x000000210500720c */ /* 0x040fe20003fa4070 */
[----:B------:R-:W-:-:S02]  /*2aa0*/  IMAD R36, R5, R35, R38 ;  /* 0x0000002305247224 */ /* 0x000fc400078e0226 */
[--C-:B------:R-:W-:Y:S02]  /*2ab0*/  @!P6 IMAD.IADD R34, R34, 0x1, -R5.reuse ;  /* 0x000000012222e824 */ /* 0x100fe400078e0a05 */
[----:B------:R-:W-:Y:S01]  /*2ac0*/  IMAD.MOV.U32 R28, RZ, RZ, R30 ;  /* 0x000000ffff1c7224 */ /* 0x000fe200078e001e */
[----:B------:R-:W-:Y:S01]  /*2ad0*/  ISETP.GT.U32.AND P6, PT, R5, R36, PT ;  /* 0x000000240500720c */ /* 0x000fe20003fc4070 */
[----:B------:R-:W-:Y:S01]  /*2ae0*/  @!P3 IMAD.IADD R32, R32, 0x1, -R5 ;  /* 0x000000012020b824 */ /* 0x000fe200078e0a05 */
[----:B------:R-:W-:Y:S01]  /*2af0*/  ISETP.GE.AND P3, PT, R42, RZ, PT ;  /* 0x000000ff2a00720c */ /* 0x000fe20003f66270 */
[----:B------:R-:W-:Y:S01]  /*2b00*/  IMAD.HI.U32 R35, R9, R40, RZ ;  /* 0x0000002809237227 */ /* 0x000fe200078e00ff */
[----:B------:R-:W-:-:S03]  /*2b10*/  IABS R42, R46 ;  /* 0x0000002e002a7213 */ /* 0x000fc60000000000 */
[--C-:B------:R-:W-:Y:S01]  /*2b20*/  @!P4 IMAD.IADD R31, R31, 0x1, -R5.reuse ;  /* 0x000000011f1fc824 */ /* 0x100fe200078e0a05 */
[----:B------:R-:W-:Y:S01]  /*2b30*/  ISETP.GE.AND P4, PT, R43, RZ, PT ;  /* 0x000000ff2b00720c */ /* 0x000fe20003f86270 */
[----:B------:R-:W-:Y:S01]  /*2b40*/  IMAD.MOV.U32 R30, RZ, RZ, R32 ;  /* 0x000000ffff1e7224 */ /* 0x000fe200078e0020 */
[----:B------:R-:W-:Y:S01]  /*2b50*/  LOP3.LUT R43, R11, 0x88, RZ, 0xfc, !PT ;  /* 0x000000880b2b7812 */ /* 0x000fe200078efcff */
[--C-:B------:R-:W-:Y:S01]  /*2b60*/  @!P5 IMAD.IADD R33, R33, 0x1, -R5.reuse ;  /* 0x000000012121d824 */ /* 0x100fe200078e0a05 */
[----:B------:R-:W-:Y:S01]  /*2b70*/  ISETP.GE.AND P5, PT, R37, RZ, PT ;  /* 0x000000ff2500720c */ /* 0x000fe20003fa6270 */
[----:B------:R-:W-:Y:S01]  /*2b80*/  @!P0 IMAD.MOV R30, RZ, RZ, -R30 ;  /* 0x000000ffff1e8224 */ /* 0x000fe200078e0a1e */
[----:B------:R-:W-:Y:S01]  /*2b90*/  IABS R38, R43 ;  /* 0x0000002b00267213 */ /* 0x000fe20000000000 */
[----:B------:R-:W-:Y:S01]  /*2ba0*/  @!P6 IMAD.IADD R36, R36, 0x1, -R5 ;  /* 0x000000012424e824 */ /* 0x000fe200078e0a05 */
[----:B------:R-:W-:Y:S01]  /*2bb0*/  ISETP.GT.U32.AND P0, PT, R5, R33, PT ;  /* 0x000000210500720c */ /* 0x000fe20003f04070 */
[----:B------:R-:W-:-:S02]  /*2bc0*/  IMAD.MOV R35, RZ, RZ, -R35 ;  /* 0x000000ffff237224 */ /* 0x000fc400078e0a23 */
[----:B------:R-:W-:Y:S01]  /*2bd0*/  IMAD.HI.U32 R32, R9, R38, RZ ;  /* 0x0000002609207227 */ /* 0x000fe200078e00ff */
[----:B------:R-:W-:-:S03]  /*2be0*/  ISETP.GT.U32.AND P6, PT, R5, R36, PT ;  /* 0x000000240500720c */ /* 0x000fc60003fc4070 */
[----:B------:R-:W-:Y:S01]  /*2bf0*/  IMAD R35, R5, R35, R40 ;  /* 0x0000002305237224 */ /* 0x000fe200078e0228 */
[----:B------:R-:W-:Y:S01]  /*2c00*/  IABS R40, R45 ;  /* 0x0000002d00287213 */ /* 0x000fe20000000000 */
[----:B------:R-:W-:Y:S02]  /*2c10*/  IMAD.MOV R32, RZ, RZ, -R32 ;  /* 0x000000ffff207224 */ /* 0x000fe400078e0a20 */
[----:B------:R-:W-:-:S04]  /*2c20*/  IMAD.HI.U32 R37, R9, R42, RZ ;  /* 0x0000002a09257227 */ /* 0x000fc800078e00ff */
[--C-:B------:R-:W-:Y:S01]  /*2c30*/  @!P0 IMAD.IADD R33, R33, 0x1, -R5.reuse ;  /* 0x0000000121218824 */ /* 0x100fe200078e0a05 */
[C---:B------:R-:W-:Y:S01]  /*2c40*/  ISETP.GT.U32.AND P0, PT, R5.reuse, R35, PT ;  /* 0x000000230500720c */ /* 0x040fe20003f04070 */
[----:B------:R-:W-:Y:S02]  /*2c50*/  IMAD R38, R5, R32, R38 ;  /* 0x0000002005267224 */ /* 0x000fe400078e0226 */
[----:B------:R-:W-:Y:S02]  /*2c60*/  @!P6 IMAD.IADD R36, R36, 0x1, -R5 ;  /* 0x000000012424e824 */ /* 0x000fe400078e0a05 */
[----:B------:R-:W-:Y:S01]  /*2c70*/  IMAD.HI.U32 R32, R9, R40, RZ ;  /* 0x0000002809207227 */ /* 0x000fe200078e00ff */
[----:B------:R-:W-:-:S03]  /*2c80*/  ISETP.GT.U32.AND P6, PT, R5, R38, PT ;  /* 0x000000260500720c */ /* 0x000fc60003fc4070 */
[----:B------:R-:W-:Y:S02]  /*2c90*/  IMAD.MOV R32, RZ, RZ, -R32 ;  /* 0x000000ffff207224 */ /* 0x000fe400078e0a20 */
[----:B------:R-:W-:Y:S01]  /*2ca0*/  @!P1 IMAD.MOV R28, RZ, RZ, -R28 ;  /* 0x000000ffff1c9224 */ /* 0x000fe200078e0a1c */
[----:B------:R-:W-:Y:S01]  /*2cb0*/  ISETP.GE.AND P1, PT, R41, RZ, PT ;  /* 0x000000ff2900720c */ /* 0x000fe20003f26270 */
[----:B------:R-:W-:Y:S01]  /*2cc0*/  @!P0 IMAD.IADD R35, R35, 0x1, -R5 ;  /* 0x0000000123238824 */ /* 0x000fe200078e0a05 */
[----:B------:R-:W-:Y:S01]  /*2cd0*/  ISETP.GE.AND P0, PT, R43, RZ, PT ;  /* 0x000000ff2b00720c */ /* 0x000fe20003f06270 */
[----:B------:R-:W-:Y:S01]  /*2ce0*/  IMAD.MOV R41, RZ, RZ, -R37 ;  /* 0x000000ffff297224 */ /* 0x000fe200078e0a25 */
[----:B------:R-:W-:Y:S01]  /*2cf0*/  LOP3.LUT R43, R11, 0x74, RZ, 0xfc, !PT ;  /* 0x000000740b2b7812 */ /* 0x000fe200078efcff */
[C---:B------:R-:W-:Y:S01]  /*2d00*/  IMAD R37, R5.reuse, R32, R40 ;  /* 0x0000002005257224 */ /* 0x040fe200078e0228 */
[----:B------:R-:W-:Y:S01]  /*2d10*/  IABS R32, R48 ;  /* 0x0000003000207213 */ /* 0x000fe20000000000 */
[----:B------:R-:W-:Y:S01]  /*2d20*/  @!P6 IMAD.IADD R38, R38, 0x1, -R5 ;  /* 0x000000012626e824 */ /* 0x000fe200078e0a05 */
[----:B------:R-:W-:Y:S01]  /*2d30*/  ISETP.GT.U32.AND P6, PT, R5, R35, PT ;  /* 0x000000230500720c */ /* 0x000fe20003fc4070 */
[----:B------:R-:W-:-:S04]  /*2d40*/  IMAD.HI.U32 R39, R9, R44, RZ ;  /* 0x0000002c09277227 */ /* 0x000fc800078e00ff */
[C---:B------:R-:W-:Y:S02]  /*2d50*/  IMAD R40, R5.reuse, R41, R42 ;  /* 0x0000002905287224 */ /* 0x040fe400078e022a */
[----:B------:R-:W-:Y:S02]  /*2d60*/  IMAD.MOV.U32 R42, RZ, RZ, R32 ;  /* 0x000000ffff2a7224 */ /* 0x000fe400078e0020 */
[----:B------:R-:W-:Y:S02]  /*2d70*/  IMAD.MOV R39, RZ, RZ, -R39 ;  /* 0x000000ffff277224 */ /* 0x000fe400078e0a27 */
[----:B------:R-:W-:Y:S02]  /*2d80*/  IMAD.MOV.U32 R32, RZ, RZ, R34 ;  /* 0x000000ffff207224 */ /* 0x000fe400078e0022 */
[C---:B------:R-:W-:Y:S01]  /*2d90*/  IMAD R39, R5.reuse, R39, R44 ;  /* 0x0000002705277224 */ /* 0x040fe200078e022c */
[----:B------:R-:W-:Y:S01]  /*2da0*/  IABS R44, R43 ;  /* 0x0000002b002c7213 */ /* 0x000fe20000000000 */
[----:B------:R-:W-:Y:S01]  /*2db0*/  @!P1 IMAD.MOV R32, RZ, RZ, -R32 ;  /* 0x000000ffff209224 */ /* 0x000fe200078e0a20 */
[C---:B------:R-:W-:Y:S01]  /*2dc0*/  ISETP.GT.U32.AND P1, PT, R5.reuse, R38, PT ;  /* 0x000000260500720c */ /* 0x040fe20003f24070 */
[----:B------:R-:W-:Y:S01]  /*2dd0*/  @!P2 IMAD.MOV R31, RZ, RZ, -R31 ;  /* 0x000000ffff1fa224 */ /* 0x000fe200078e0a1f */
[----:B------:R-:W-:Y:S01]  /*2de0*/  ISETP.GT.U32.AND P2, PT, R5, R37, PT ;  /* 0x000000250500720c */ /* 0x000fe20003f44070 */
[----:B------:R-:W-:Y:S01]  /*2df0*/  @!P6 IMAD.IADD R35, R35, 0x1, -R5 ;  /* 0x000000012323e824 */ /* 0x000fe200078e0a05 */
[C---:B------:R-:W-:Y:S01]  /*2e00*/  ISETP.GT.U32.AND P6, PT, R5.reuse, R39, PT ;  /* 0x000000270500720c */ /* 0x040fe20003fc4070 */
[----:B------:R-:W-:Y:S01]  /*2e10*/  @!P3 IMAD.MOV R33, RZ, RZ, -R33 ;  /* 0x000000ffff21b224 */ /* 0x000fe200078e0a21 */
[----:B------:R-:W-:Y:S01]  /*2e20*/  ISETP.GT.U32.AND P3, PT, R5, R40, PT ;  /* 0x000000280500720c */ /* 0x000fe20003f64070 */
[----:B------:R-:W-:-:S02]  /*2e30*/  IMAD.MOV.U32 R34, RZ, RZ, R36 ;  /* 0x000000ffff227224 */ /* 0x000fc400078e0024 */
[----:B------:R-:W-:-:S04]  /*2e40*/  IMAD.HI.U32 R36, R9, R42, RZ ;  /* 0x0000002a09247227 */ /* 0x000fc800078e00ff */
[----:B------:R-:W-:Y:S02]  /*2e50*/  IMAD.MOV R36, RZ, RZ, -R36 ;  /* 0x000000ffff247224 */ /* 0x000fe400078e0a24 */
[--C-:B------:R-:W-:Y:S01]  /*2e60*/  @!P1 IMAD.IADD R38, R38, 0x1, -R5.reuse ;  /* 0x0000000126269824 */ /* 0x100fe200078e0a05 */
[----:B------:R-:W-:Y:S01]  /*2e70*/  ISETP.GE.AND P1, PT, R46, RZ, PT ;  /* 0x000000ff2e00720c */ /* 0x000fe20003f26270 */
[--C-:B------:R-:W-:Y:S01]  /*2e80*/  @!P2 IMAD.IADD R37, R37, 0x1, -R5.reuse ;  /* 0x000000012525a824 */ /* 0x100fe200078e0a05 */
[----:B------:R-:W-:Y:S01]  /*2e90*/  ISETP.GE.AND P2, PT, R47, RZ, PT ;  /* 0x000000ff2f00720c */ /* 0x000fe20003f46270 */
[----:B------:R-:W-:Y:S01]  /*2ea0*/  IMAD R42, R5, R36, R42 ;  /* 0x00000024052a7224 */ /* 0x000fe200078e022a */
[----:B------:R-:W-:Y:S01]  /*2eb0*/  LOP3.LUT R47, R11, 0x6c, RZ, 0xfc, !PT ;  /* 0x0000006c0b2f7812 */ /* 0x000fe200078efcff */
[----:B------:R-:W-:Y:S02]  /*2ec0*/  @!P6 IMAD.IADD R39, R39, 0x1, -R5 ;  /* 0x000000012727e824 */ /* 0x000fe400078e0a05 */
[----:B------:R-:W-:-:S02]  /*2ed0*/  IMAD.MOV.U32 R36, RZ, RZ, R38 ;  /* 0x000000ffff247224 */ /* 0x000fc400078e0026 */
[----:B------:R-:W-:Y:S01]  /*2ee0*/  @!P3 IMAD.IADD R40, R40, 0x1, -R5 ;  /* 0x000000012828b824 */ /* 0x000fe200078e0a05 */
[C---:B------:R-:W-:Y:S01]  /*2ef0*/  ISETP.GT.U32.AND P3, PT, R5.reuse, R37, PT ;  /* 0x000000250500720c */ /* 0x040fe20003f64070 */
[----:B------:R-:W-:Y:S01]  /*2f00*/  @!P0 IMAD.MOV R36, RZ, RZ, -R36 ;  /* 0x000000ffff248224 */ /* 0x000fe200078e0a24 */
[----:B------:R-:W-:Y:S01]  /*2f10*/  ISETP.GT.U32.AND P6, PT, R5, R39, PT ;  /* 0x000000270500720c */ /* 0x000fe20003fc4070 */
[----:B------:R-:W-:Y:S01]  /*2f20*/  IMAD.HI.U32 R41, R9, R44, RZ ;  /* 0x0000002c09297227 */ /* 0x000fe200078e00ff */
[----:B------:R-:W-:-:S03]  /*2f30*/  ISETP.GT.U32.AND P0, PT, R5, R42, PT ;  /* 0x0000002a0500720c */ /* 0x000fc60003f04070 */
[----:B------:R-:W-:Y:S01]  /*2f40*/  @!P4 IMAD.MOV R34, RZ, RZ, -R34 ;  /* 0x000000ffff22c224 */ /* 0x000fe200078e0a22 */
[----:B------:R-:W-:Y:S01]  /*2f50*/  ISETP.GE.AND P4, PT, R45, RZ, PT ;  /* 0x000000ff2d00720c */ /* 0x000fe20003f86270 */
[----:B------:R-:W-:Y:S01]  /*2f60*/  @!P5 IMAD.MOV R35, RZ, RZ, -R35 ;  /* 0x000000ffff23d224 */ /* 0x000fe200078e0a23 */
[----:B------:R-:W-:Y:S01]  /*2f70*/  ISETP.GT.U32.AND P5, PT, R5, R40, PT ;  /* 0x000000280500720c */ /* 0x000fe20003fa4070 */
[----:B------:R-:W-:Y:S01]  /*2f80*/  IMAD.MOV R41, RZ, RZ, -R41 ;  /* 0x000000ffff297224 */ /* 0x000fe200078e0a29 */
[----:B------:R-:W-:Y:S01]  /*2f90*/  LOP3.LUT R45, R11, 0x70, RZ, 0xfc, !PT ;  /* 0x000000700b2d7812 */ /* 0x000fe200078efcff */
[--C-:B------:R-:W-:Y:S01]  /*2fa0*/  @!P3 IMAD.IADD R37, R37, 0x1, -R5.reuse ;  /* 0x000000012525b824 */ /* 0x100fe200078e0a05 */
[----:B------:R-:W-:Y:S01]  /*2fb0*/  ISETP.GE.AND P3, PT, R48, RZ, PT ;  /* 0x000000ff3000720c */ /* 0x000fe20003f66270 */
[----:B------:R-:W-:Y:S01]  /*2fc0*/  IMAD R41, R5, R41, R44 ;  /* 0x0000002905297224 */ /* 0x000fe200078e022c */
[----:B------:R-:W-:Y:S01]  /*2fd0*/  IABS R46, R45 ;  /* 0x0000002d002e7213 */ /* 0x000fe20000000000 */
[--C-:B------:R-:W-:Y:S01]  /*2fe0*/  @!P6 IMAD.IADD R39, R39, 0x1, -R5.reuse ;  /* 0x000000012727e824 */ /* 0x100fe200078e0a05 */
[----:B------:R-:W-:Y:S01]  /*2ff0*/  IABS R48, R47 ;  /* 0x0000002f00307213 */ /* 0x000fe20000000000 */
[----:B------:R-:W-:Y:S01]  /*3000*/  @!P0 IMAD.IADD R42, R42, 0x1, -R5 ;  /* 0x000000012a2a8824 */ /* 0x000fe200078e0a05 */
[----:B------:R-:W-:Y:S01]  /*3010*/  ISETP.GT.U32.AND P6, PT, R5, R41, PT ;  /* 0x000000290500720c */ /* 0x000fe20003fc4070 */
[----:B------:R-:W-:Y:S01]  /*3020*/  IMAD.HI.U32 R38, R9, R46, RZ ;  /* 0x0000002e09267227 */ /* 0x000fe200078e00ff */
[----:B------:R-:W-:-:S03]  /*3030*/  ISETP.GE.AND P0, PT, R45, RZ, PT ;  /* 0x000000ff2d00720c */ /* 0x000fc60003f06270 */
[----:B------:R-:W-:Y:S01]  /*3040*/  @!P5 IMAD.IADD R40, R40, 0x1, -R5 ;  /* 0x000000012828d824 */ /* 0x000fe200078e0a05 */
[----:B------:R-:W-:Y:S01]  /*3050*/  ISETP.GE.AND P5, PT, R43, RZ, PT ;  /* 0x000000ff2b00720c */ /* 0x000fe20003fa6270 */
[----:B------:R-:W-:Y:S01]  /*3060*/  @!P4 IMAD.MOV R37, RZ, RZ, -R37 ;  /* 0x000000ffff25c224 */ /* 0x000fe200078e0a25 */
[----:B------:R-:W-:Y:S01]  /*3070*/  ISETP.GT.U32.AND P4, PT, R5, R42, PT ;  /* 0x0000002a0500720c */ /* 0x000fe20003f84070 */
[----:B------:R-:W-:Y:S02]  /*3080*/  IMAD.MOV R38, RZ, RZ, -R38 ;  /* 0x000000ffff267224 */ /* 0x000fe400078e0a26 */
[----:B------:R-:W-:-:S04]  /*3090*/  IMAD.HI.U32 R43, R9, R48, RZ ;  /* 0x00000030092b7227 */ /* 0x000fc800078e00ff */
[----:B------:R-:W-:Y:S01]  /*30a0*/  IMAD R44, R5, R38, R46 ;  /* 0x00000026052c7224 */ /* 0x000fe200078e022e */
[----:B------:R-:W-:Y:S01]  /*30b0*/  IABS R46, R49 ;  /* 0x00000031002e7213 */ /* 0x000fe20000000000 */
[----:B------:R-:W-:Y:S02]  /*30c0*/  IMAD.MOV R43, RZ, RZ, -R43 ;  /* 0x000000ffff2b7224 */ /* 0x000fe400078e0a2b */
[--C-:B------:R-:W-:Y:S01]  /*30d0*/  @!P6 IMAD.IADD R41, R41, 0x1, -R5.reuse ;  /* 0x000000012929e824 */ /* 0x100fe200078e0a05 */
[C---:B------:R-:W-:Y:S01]  /*30e0*/  ISETP.GT.U32.AND P6, PT, R5.reuse, R44, PT ;  /* 0x0000002c0500720c */ /* 0x040fe20003fc4070 */
[C---:B------:R-:W-:Y:S02]  /*30f0*/  IMAD R43, R5.reuse, R43, R48 ;  /* 0x0000002b052b7224 */ /* 0x040fe400078e0230 */
[----:B------:R-:W-:Y:S02]  /*3100*/  @!P4 IMAD.IADD R42, R42, 0x1, -R5 ;  /* 0x000000012a2ac824 */ /* 0x000fe400078e0a05 */
[----:B------:R-:W-:Y:S01]  /*3110*/  IMAD.MOV.U32 R38, RZ, RZ, R40 ;  /* 0x000000ffff267224 */ /* 0x000fe200078e0028 */
[----:B------:R-:W-:Y:S01]  /*3120*/  ISETP.GT.U32.AND P4, PT, R5, R43, PT ;  /* 0x0000002b0500720c */ /* 0x000fe20003f84070 */
[----:B------:R-:W-:-:S04]  /*3130*/  IMAD.HI.U32 R45, R9, R50, RZ ;  /* 0x00000032092d7227 */ /* 0x000fc800078e00ff */
[----:B------:R-:W-:Y:S01]  /*3140*/  @!P1 IMAD.MOV R38, RZ, RZ, -R38 ;  /* 0x000000ffff269224 */ /* 0x000fe200078e0a26 */
[----:B------:R-:W-:Y:S01]  /*3150*/  ISETP.GT.U32.AND P1, PT, R5, R41, PT ;  /* 0x000000290500720c */ /* 0x000fe20003f24070 */
[----:B------:R-:W-:Y:S01]  /*3160*/  @!P6 IMAD.IADD R44, R44, 0x1, -R5 ;  /* 0x000000012c2ce824 */ /* 0x000fe200078e0a05 */
[----:B------:R-:W-:Y:S01]  /*3170*/  ISETP.GE.AND P6, PT, R51, RZ, PT ;  /* 0x000000ff3300720c */ /* 0x000fe20003fc6270 */
[----:B------:R-:W-:Y:S01]  /*3180*/  IMAD.HI.U32 R40, R9, R46, RZ ;  /* 0x0000002e09287227 */ /* 0x000fe200078e00ff */
[----:B------:R-:W-:-:S03]  /*3190*/  LOP3.LUT R51, R11, 0x58, RZ, 0xfc, !PT ;  /* 0x000000580b337812 */ /* 0x000fc600078efcff */
[----:B------:R-:W-:Y:S01]  /*31a0*/  @!P2 IMAD.MOV R39, RZ, RZ, -R39 ;  /* 0x000000ffff27a224 */ /* 0x000fe200078e0a27 */
[----:B------:R-:W-:Y:S01]  /*31b0*/  ISETP.GE.AND P2, PT, R47, RZ, PT ;  /* 0x000000ff2f00720c */ /* 0x000fe20003f46270 */
[----:B------:R-:W-:Y:S01]  /*31c0*/  IMAD.MOV R45, RZ, RZ, -R45 ;  /* 0x000000ffff2d7224 */ /* 0x000fe200078e0a2d */
[----:B------:R-:W-:Y:S01]  /*31d0*/  LOP3.LUT R47, R11, 0x60, RZ, 0xfc, !PT ;  /* 0x000000600b2f7812 */ /* 0x000fe200078efcff */
[--C-:B------:R-:W-:Y:S01]  /*31e0*/  @!P4 IMAD.IADD R43, R43, 0x1, -R5.reuse ;  /* 0x000000012b2bc824 */ /* 0x100fe200078e0a05 */
[C---:B------:R-:W-:Y:S01]  /*31f0*/  ISETP.GT.U32.AND P4, PT, R5.reuse, R44, PT ;  /* 0x0000002c0500720c */ /* 0x040fe20003f84070 */
[----:B------:R-:W-:Y:S01]  /*3200*/  IMAD.MOV R40, RZ, RZ, -R40 ;  /* 0x000000ffff287224 */ /* 0x000fe200078e0a28 */
[----:B------:R-:W-:Y:S01]  /*3210*/  IABS R54, R51 ;  /* 0x0000003300367213 */ /* 0x000fe20000000000 */
[----:B------:R-:W-:Y:S01]  /*3220*/  IMAD R48, R5, R45, R50 ;  /* 0x0000002d05307224 */ /* 0x000fe200078e0232 */
[----:B------:R-:W-:Y:S01]  /*3230*/  IABS R50, R47 ;  /* 0x0000002f00327213 */ /* 0x000fe20000000000 */
[----:B------:R-:W-:Y:S01]  /*3240*/  @!P1 IMAD.IADD R41, R41, 0x1, -R5 ;  /* 0x0000000129299824 */ /* 0x000fe200078e0a05 */
[----:B------:R-:W-:Y:S01]  /*3250*/  ISETP.GE.AND P1, PT, R49, RZ, PT ;  /* 0x000000ff3100720c */ /* 0x000fe20003f26270 */
[----:B------:R-:W-:Y:S01]  /*3260*/  IMAD R46, R5, R40, R46 ;  /* 0x00000028052e7224 */ /* 0x000fe200078e022e */
[----:B------:R-:W-:Y:S01]  /*3270*/  LOP3.LUT R49, R11, 0x5c, RZ, 0xfc, !PT ;  /* 0x0000005c0b317812 */ /* 0x000fe200078efcff */
[----:B------:R-:W-:-:S02]  /*3280*/  IMAD.MOV.U32 R40, RZ, RZ, R42 ;  /* 0x000000ffff287224 */ /* 0x000fc400078e002a */
[----:B------:R-:W-:Y:S01]  /*3290*/  IMAD.HI.U32 R42, R9, R50, RZ ;  /* 0x00000032092a7227 */ /* 0x000fe200078e00ff */
[----:B------:R-:W-:-:S03]  /*32a0*/  IABS R52, R49 ;  /* 0x0000003100347213 */ /* 0x000fc60000000000 */
[----:B------:R-:W-:Y:S01]  /*32b0*/  @!P5 IMAD.MOV R41, RZ, RZ, -R41 ;  /* 0x000000ffff29d224 */ /* 0x000fe200078e0a29 */
[C---:B------:R-:W-:Y:S01]  /*32c0*/  ISETP.GT.U32.AND P5, PT, R5.reuse, R46, PT ;  /* 0x0000002e0500720c */ /* 0x040fe20003fa4070 */
[----:B------:R-:W-:Y:S02]  /*32d0*/  IMAD.MOV R42, RZ, RZ, -R42 ;  /* 0x000000ffff2a7224 */ /* 0x000fe400078e0a2a */
[----:B------:R-:W-:Y:S01]  /*32e0*/  @!P4 IMAD.IADD R44, R44, 0x1, -R5 ;  /* 0x000000012c2cc824 */ /* 0x000fe200078e0a05 */
[C---:B------:R-:W-:Y:S01]  /*32f0*/  ISETP.GT.U32.AND P4, PT, R5.reuse, R48, PT ;  /* 0x000000300500720c */ /* 0x040fe20003f84070 */
[----:B------:R-:W-:Y:S01]  /*3300*/  @!P3 IMAD.MOV R40, RZ, RZ, -R40 ;  /* 0x000000ffff28b224 */ /* 0x000fe200078e0a28 */
[C---:B------:R-:W-:Y:S01]  /*3310*/  ISETP.GT.U32.AND P3, PT, R5.reuse, R43, PT ;  /* 0x0000002b0500720c */ /* 0x040fe20003f64070 */
[----:B------:R-:W-:Y:S02]  /*3320*/  IMAD R50, R5, R42, R50 ;  /* 0x0000002a05327224 */ /* 0x000fe400078e0232 */
[----:B------:R-:W-:-:S04]  /*3330*/  IMAD.HI.U32 R42, R9, R52, RZ ;  /* 0x00000034092a7227 */ /* 0x000fc800078e00ff */
[----:B------:R-:W-:Y:S02]  /*3340*/  IMAD.MOV R42, RZ, RZ, -R42 ;  /* 0x000000ffff2a7224 */ /* 0x000fe400078e0a2a */
[--C-:B------:R-:W-:Y:S01]  /*3350*/  @!P5 IMAD.IADD R46, R46, 0x1, -R5.reuse ;  /* 0x000000012e2ed824 */ /* 0x100fe200078e0a05 */
[C---:B------:R-:W-:Y:S01]  /*3360*/  ISETP.GT.U32.AND P5, PT, R5.reuse, R50, PT ;  /* 0x000000320500720c */ /* 0x040fe20003fa4070 */
[C---:B------:R-:W-:Y:S02]  /*3370*/  IMAD R52, R5.reuse, R42, R52 ;  /* 0x0000002a05347224 */ /* 0x040fe400078e0234 */
[----:B------:R-:W-:Y:S01]  /*3380*/  @!P4 IMAD.IADD R48, R48, 0x1, -R5 ;  /* 0x000000013030c824 */ /* 0x000fe200078e0a05 */
[----:B------:R-:W-:Y:S01]  /*3390*/  ISETP.GT.U32.AND P4, PT, R5, R46, PT ;  /* 0x0000002e0500720c */ /* 0x000fe20003f84070 */
[----:B------:R-:W-:Y:S02]  /*33a0*/  IMAD.MOV.U32 R42, RZ, RZ, R44 ;  /* 0x000000ffff2a7224 */ /* 0x000fe400078e002c */
[----:B------:R-:W-:-:S04]  /*33b0*/  IMAD.HI.U32 R45, R9, R54, RZ ;  /* 0x00000036092d7227 */ /* 0x000fc800078e00ff */
[----:B------:R-:W-:Y:S01]  /*33c0*/  @!P3 IMAD.IADD R43, R43, 0x1, -R5 ;  /* 0x000000012b2bb824 */ /* 0x000fe200078e0a05 */
[----:B------:R-:W-:Y:S01]  /*33d0*/  ISETP.GE.AND P3, PT, R47, RZ, PT ;  /* 0x000000ff2f00720c */ /* 0x000fe20003f66270 */
[----:B------:R-:W-:Y:S01]  /*33e0*/  @!P0 IMAD.MOV R42, RZ, RZ, -R42 ;  /* 0x000000ffff2a8224 */ /* 0x000fe200078e0a2a */
[----:B------:R-:W-:Y:S01]  /*33f0*/  ISETP.GT.U32.AND P0, PT, R5, R48, PT ;  /* 0x000000300500720c */ /* 0x000fe20003f04070 */
[----:B------:R-:W-:Y:S02]  /*3400*/  IMAD.MOV R47, RZ, RZ, -R45 ;  /* 0x000000ffff2f7224 */ /* 0x000fe400078e0a2d */
[----:B------:R-:W-:-:S04]  /*3410*/  IMAD.HI.U32 R45, R9, R56, RZ ;  /* 0x00000038092d7227 */ /* 0x000fc800078e00ff */
[----:B------:R-:W-:Y:S02]  /*3420*/  IMAD.MOV R45, RZ, RZ, -R45 ;  /* 0x000000ffff2d7224 */ /* 0x000fe400078e0a2d */
[----:B------:R-:W-:Y:S01]  /*3430*/  IMAD R54, R5, R47, R54 ;  /* 0x0000002f05367224 */ /* 0x000fe200078e0236 */
[----:B------:R-:W-:Y:S01]  /*3440*/  LOP3.LUT R47, R11, 0x4c, RZ, 0xfc, !PT ;  /* 0x0000004c0b2f7812 */ /* 0x000fe200078efcff */
[----:B------:R-:W-:Y:S01]  /*3450*/  @!P4 IMAD.IADD R46, R46, 0x1, -R5 ;  /* 0x000000012e2ec824 */ /* 0x000fe200078e0a05 */
[C---:B------:R-:W-:Y:S01]  /*3460*/  ISETP.GT.U32.AND P4, PT, R5.reuse, R52, PT ;  /* 0x000000340500720c */ /* 0x040fe20003f84070 */
[C---:B------:R-:W-:Y:S02]  /*3470*/  IMAD R56, R5.reuse, R45, R56 ;  /* 0x0000002d05387224 */ /* 0x040fe400078e0238 */
[----:B------:R-:W-:Y:S01]  /*3480*/  @!P2 IMAD.MOV R43, RZ, RZ, -R43 ;  /* 0x000000ffff2ba224 */ /* 0x000fe200078e0a2b */
[C---:B------:R-:W-:Y:S01]  /*3490*/  ISETP.GT.U32.AND P2, PT, R5.reuse, R54, PT ;  /* 0x000000360500720c */ /* 0x040fe20003f44070 */
[----:B------:R-:W-:Y:S01]  /*34a0*/  @!P0 IMAD.IADD R48, R48, 0x1, -R5 ;  /* 0x0000000130308824 */ /* 0x000fe200078e0a05 */
[----:B------:R-:W-:Y:S01]  /*34b0*/  ISETP.GT.U32.AND P0, PT, R5, R56, PT ;  /* 0x000000380500720c */ /* 0x000fe20003f04070 */
[----:B------:R-:W-:-:S04]  /*34c0*/  IMAD.HI.U32 R45, R9, R58, RZ ;  /* 0x0000003a092d7227 */ /* 0x000fc800078e00ff */
[----:B------:R-:W-:Y:S02]  /*34d0*/  IMAD.MOV R45, RZ, RZ, -R45 ;  /* 0x000000ffff2d7224 */ /* 0x000fe400078e0a2d */
[--C-:B------:R-:W-:Y:S01]  /*34e0*/  @!P4 IMAD.IADD R52, R52, 0x1, -R5.reuse ;  /* 0x000000013434c824 */ /* 0x100fe200078e0a05 */
[----:B------:R-:W-:Y:S01]  /*34f0*/  ISETP.GE.AND P4, PT, R53, RZ, PT ;  /* 0x000000ff3500720c */ /* 0x000fe20003f86270 */
[----:B------:R-:W-:Y:S01]  /*3500*/  IMAD.MOV.U32 R44, RZ, RZ, R46 ;  /* 0x000000ffff2c7224 */ /* 0x000fe200078e002e */
[----:B------:R-:W-:Y:S01]  /*3510*/  LOP3.LUT R53, R11, 0x40, RZ, 0xfc, !PT ;  /* 0x000000400b357812 */ /* 0x000fe200078efcff */
[--C-:B------:R-:W-:Y:S02]  /*3520*/  @!P5 IMAD.IADD R50, R50, 0x1, -R5.reuse ;  /* 0x000000013232d824 */ /* 0x100fe400078e0a05 */
[C---:B------:R-:W-:Y:S01]  /*3530*/  IMAD R46, R5.reuse, R45, R58 ;  /* 0x0000002d052e7224 */ /* 0x040fe200078e023a */
[----:B------:R-:W-:Y:S01]  /*3540*/  IABS R58, R47 ;  /* 0x0000002f003a7213 */ /* 0x000fe20000000000 */
[--C-:B------:R-:W-:Y:S01]  /*3550*/  @!P2 IMAD.IADD R54, R54, 0x1, -R5.reuse ;  /* 0x000000013636a824 */ /* 0x100fe200078e0a05 */
[C---:B------:R-:W-:Y:S01]  /*3560*/  ISETP.GT.U32.AND P2, PT, R5.reuse, R52, PT ;  /* 0x000000340500720c */ /* 0x040fe20003f44070 */
[----:B------:R-:W-:Y:S01]  /*3570*/  @!P0 IMAD.IADD R56, R56, 0x1, -R5 ;  /* 0x0000000138388824 */ /* 0x000fe200078e0a05 */
[C---:B------:R-:W-:Y:S01]  /*3580*/  ISETP.GT.U32.AND P5, PT, R5.reuse, R50, PT ;  /* 0x000000320500720c */ /* 0x040fe20003fa4070 */
[----:B------:R-:W-:Y:S01]  /*3590*/  @!P6 IMAD.MOV R48, RZ, RZ, -R48 ;  /* 0x000000ffff30e224 */ /* 0x000fe200078e0a30 */
[----:B------:R-:W-:Y:S01]  /*35a0*/  ISETP.GT.U32.AND P0, PT, R5, R54, PT ;  /* 0x000000360500720c */ /* 0x000fe20003f04070 */
[----:B------:R-:W-:Y:S01]  /*35b0*/  IMAD.HI.U32 R45, R9, R58, RZ ;  /* 0x0000003a092d7227 */ /* 0x000fe200078e00ff */
[----:B------:R-:W-:-:S02]  /*35c0*/  ISETP.GT.U32.AND P6, PT, R5, R56, PT ;  /* 0x000000380500720c */ /* 0x000fc40003fc4070 */
[----:B------:R-:W-:Y:S01]  /*35d0*/  IABS R64, R53 ;  /* 0x0000003500407213 */ /* 0x000fe20000000000 */
[----:B------:R-:W-:Y:S01]  /*35e0*/  @!P1 IMAD.MOV R44, RZ, RZ, -R44 ;  /* 0x000000ffff2c9224 */ /* 0x000fe200078e0a2c */
[----:B------:R-:W-:Y:S01]  /*35f0*/  ISETP.GE.AND P1, PT, R49, RZ, PT ;  /* 0x000000ff3100720c */ /* 0x000fe20003f26270 */
[----:B------:R-:W-:Y:S01]  /*3600*/  IMAD.MOV R45, RZ, RZ, -R45 ;  /* 0x000000ffff2d7224 */ /* 0x000fe200078e0a2d */
[----:B------:R-:W-:Y:S01]  /*3610*/  LOP3.LUT R49, R11, 0x48, RZ, 0xfc, !PT ;  /* 0x000000480b317812 */ /* 0x000fe200078efcff */
[--C-:B------:R-:W-:Y:S01]  /*3620*/  @!P2 IMAD.IADD R52, R52, 0x1, -R5.reuse ;  /* 0x000000013434a824 */ /* 0x100fe200078e0a05 */
[C---:B------:R-:W-:Y:S01]  /*3630*/  ISETP.GT.U32.AND P2, PT, R5.reuse, R46, PT ;  /* 0x0000002e0500720c */ /* 0x040fe20003f44070 */
[----:B------:R-:W-:Y:S01]  /*3640*/  IMAD R58, R5, R45, R58 ;  /* 0x0000002d053a7224 */ /* 0x000fe200078e023a */
[----:B------:R-:W-:Y:S01]  /*3650*/  IABS R60, R49 ;  /* 0x00000031003c7213 */ /* 0x000fe20000000000 */
[--C-:B------:R-:W-:Y:S01]  /*3660*/  @!P5 IMAD.IADD R50, R50, 0x1, -R5.reuse ;  /* 0x000000013232d824 */ /* 0x100fe200078e0a05 */
[----:B------:R-:W-:Y:S01]  /*3670*/  ISETP.GE.AND P5, PT, R51, RZ, PT ;  /* 0x000000ff3300720c */ /* 0x000fe20003fa6270 */
[----:B------:R-:W-:Y:S01]  /*3680*/  @!P6 IMAD.IADD R56, R56, 0x1, -R5 ;  /* 0x000000013838e824 */ /* 0x000fe200078e0a05 */
[----:B------:R-:W-:Y:S01]  /*3690*/  ISETP.GT.U32.AND P6, PT, R5, R58, PT ;  /* 0x0000003a0500720c */ /* 0x000fe20003fc4070 */
[----:B------:R-:W-:Y:S01]  /*36a0*/  IMAD.HI.U32 R45, R9, R60, RZ ;  /* 0x0000003c092d7227 */ /* 0x000fe200078e00ff */
[----:B------:R-:W-:-:S03]  /*36b0*/  LOP3.LUT R51, R11, 0x44, RZ, 0xfc, !PT ;  /* 0x000000440b337812 */ /* 0x000fc600078efcff */
[----:B------:R-:W-:Y:S01]  /*36c0*/  @!P0 IMAD.IADD R54, R54, 0x1, -R5 ;  /* 0x0000000136368824 */ /* 0x000fe200078e0a05 */
[----:B------:R-:W-:Y:S01]  /*36d0*/  ISETP.GE.AND P0, PT, R47, RZ, PT ;  /* 0x000000ff2f00720c */ /* 0x000fe20003f06270 */
[----:B------:R-:W-:Y:S01]  /*36e0*/  IMAD.MOV R47, RZ, RZ, -R45 ;  /* 0x000000ffff2f7224 */ /* 0x000fe200078e0a2d */
[----:B------:R-:W-:Y:S01]  /*36f0*/  IABS R62, R51 ;  /* 0x00000033003e7213 */ /* 0x000fe20000000000 */
[--C-:B------:R-:W-:Y:S01]  /*3700*/  @!P2 IMAD.IADD R46, R46, 0x1, -R5.reuse ;  /* 0x000000012e2ea824 */ /* 0x100fe200078e0a05 */
[----:B------:R-:W-:Y:S01]  /*3710*/  ISETP.GE.AND P2, PT, R49, RZ, PT ;  /* 0x000000ff3100720c */ /* 0x000fe20003f46270 */
[----:B------:R-:W-:Y:S01]  /*3720*/  IMAD R60, R5, R47, R60 ;  /* 0x0000002f053c7224 */ /* 0x000fe200078e023c */
[----:B------:R-:W-:Y:S01]  /*3730*/  LOP3.LUT R49, R11, 0x3c, RZ, 0xfc, !PT ;  /* 0x0000003c0b317812 */ /* 0x000fe200078efcff */
[----:B------:R-:W-:Y:S01]  /*3740*/  @!P6 IMAD.IADD R58, R58, 0x1, -R5 ;  /* 0x000000013a3ae824 */ /* 0x000fe200078e0a05 */
[C---:B------:R-:W-:Y:S01]  /*3750*/  ISETP.GT.U32.AND P6, PT, R5.reuse, R46, PT ;  /* 0x0000002e0500720c */ /* 0x040fe20003fc4070 */
[----:B------:R-:W-:Y:S01]  /*3760*/  @!P5 IMAD.MOV R54, RZ, RZ, -R54 ;  /* 0x000000ffff36d224 */ /* 0x000fe200078e0a36 */
[----:B------:R-:W-:Y:S01]  /*3770*/  ISETP.GT.U32.AND P5, PT, R5, R60, PT ;  /* 0x0000003c0500720c */ /* 0x000fe20003fa4070 */
[----:B------:R-:W-:Y:S01]  /*3780*/  IMAD.HI.U32 R45, R9, R62, RZ ;  /* 0x0000003e092d7227 */ /* 0x000fe200078e00ff */
[----:B------:R-:W-:-:S03]  /*3790*/  IABS R66, R49 ;  /* 0x0000003100427213 */ /* 0x000fc60000000000 */
[----:B------:R-:W-:Y:S01]  /*37a0*/  @!P3 IMAD.MOV R50, RZ, RZ, -R50 ;  /* 0x000000ffff32b224 */ /* 0x000fe200078e0a32 */
[----:B------:R-:W-:Y:S01]  /*37b0*/  ISETP.GE.AND P3, PT, R55, RZ, PT ;  /* 0x000000ff3700720c */ /* 0x000fe20003f66270 */
[----:B------:R-:W-:Y:S01]  /*37c0*/  IMAD.MOV R47, RZ, RZ, -R45 ;  /* 0x000000ffff2f7224 */ /* 0x000fe200078e0a2d */
[----:B------:R-:W-:Y:S01]  /*37d0*/  LOP3.LUT R55, R11, 0x38, RZ, 0xfc, !PT ;  /* 0x000000380b377812 */ /* 0x000fe200078efcff */
[----:B------:R-:W-:-:S03]  /*37e0*/  IMAD.HI.U32 R45, R9, R64, RZ ;  /* 0x00000040092d7227 */ /* 0x000fc600078e00ff */
[----:B------:R-:W-:Y:S01]  /*37f0*/  IABS R68, R55 ;  /* 0x0000003700447213 */ /* 0x000fe20000000000 */
[----:B------:R-:W-:Y:S02]  /*3800*/  IMAD.MOV R45, RZ, RZ, -R45 ;  /* 0x000000ffff2d7224 */ /* 0x000fe400078e0a2d */
[--C-:B------:R-:W-:Y:S02]  /*3810*/  @!P6 IMAD.IADD R46, R46, 0x1, -R5.reuse ;  /* 0x000000012e2ee824 */ /* 0x100fe400078e0a05 */
[----:B------:R-:W-:Y:S02]  /*3820*/  @!P5 IMAD.IADD R60, R60, 0x1, -R5 ;  /* 0x000000013c3cd824 */ /* 0x000fe400078e0a05 */
[C---:B------:R-:W-:Y:S02]  /*3830*/  IMAD R64, R5.reuse, R45, R64 ;  /* 0x0000002d05407224 */ /* 0x040fe400078e0240 */
[----:B------:R-:W-:Y:S01]  /*3840*/  @!P3 IMAD.MOV R46, RZ, RZ, -R46 ;  /* 0x000000ffff2eb224 */ /* 0x000fe200078e0a2e */
[C---:B------:R-:W-:Y:S01]  /*3850*/  ISETP.GT.U32.AND P5, PT, R5.reuse, R60, PT ;  /* 0x0000003c0500720c */ /* 0x040fe20003fa4070 */
[----:B------:R-:W-:Y:S01]  /*3860*/  @!P1 IMAD.MOV R52, RZ, RZ, -R52 ;  /* 0x000000ffff349224 */ /* 0x000fe200078e0a34 */
[C---:B------:R-:W-:Y:S01]  /*3870*/  ISETP.GT.U32.AND P3, PT, R5.reuse, R64, PT ;  /* 0x000000400500720c */ /* 0x040fe20003f64070 */
[C---:B------:R-:W-:Y:S01]  /*3880*/  IMAD R62, R5.reuse, R47, R62 ;  /* 0x0000002f053e7224 */ /* 0x040fe200078e023e */
[----:B------:R-:W-:Y:S01]  /*3890*/  ISETP.GT.U32.AND P1, PT, R5, R58, PT ;  /* 0x0000003a0500720c */ /* 0x000fe20003f24070 */
[----:B------:R-:W-:-:S03]  /*38a0*/  IMAD.HI.U32 R45, R9, R66, RZ ;  /* 0x00000042092d7227 */ /* 0x000fc600078e00ff */
[----:B------:R-:W-:Y:S01]  /*38b0*/  ISETP.GT.U32.AND P6, PT, R5, R62, PT ;  /* 0x0000003e0500720c */ /* 0x000fe20003fc4070 */
[----:B------:R-:W-:Y:S02]  /*38c0*/  IMAD.MOV R45, RZ, RZ, -R45 ;  /* 0x000000ffff2d7224 */ /* 0x000fe400078e0a2d */
[----:B------:R-:W-:-:S04]  /*38d0*/  IMAD.HI.U32 R47, R9, R68, RZ ;  /* 0x00000044092f7227 */ /* 0x000fc800078e00ff */
[--C-:B------:R-:W-:Y:S01]  /*38e0*/  @!P5 IMAD.IADD R60, R60, 0x1, -R5.reuse ;  /* 0x000000013c3cd824 */ /* 0x100fe200078e0a05 */
[----:B------:R-:W-:Y:S01]  /*38f0*/  ISETP.GE.AND P5, PT, R55, RZ, PT ;  /* 0x000000ff3700720c */ /* 0x000fe20003fa6270 */
[--C-:B------:R-:W-:Y:S01]  /*3900*/  @!P3 IMAD.IADD R64, R64, 0x1, -R5.reuse ;  /* 0x000000014040b824 */ /* 0x100fe200078e0a05 */
[----:B------:R-:W-:Y:S01]  /*3910*/  LOP3.LUT R55, R11, 0x24, RZ, 0xfc, !PT ;  /* 0x000000240b377812 */ /* 0x000fe200078efcff */
[----:B------:R-:W-:Y:S02]  /*3920*/  @!P2 IMAD.MOV R60, RZ, RZ, -R60 ;  /* 0x000000ffff3ca224 */ /* 0x000fe400078e0a3c */
[C---:B------:R-:W-:Y:S01]  /*3930*/  IMAD R66, R5.reuse, R45, R66 ;  /* 0x0000002d05427224 */ /* 0x040fe200078e0242 */
[----:B------:R-:W-:Y:S01]  /*3940*/  ISETP.GT.U32.AND P2, PT, R5, R64, PT ;  /* 0x000000400500720c */ /* 0x000fe20003f44070 */
[--C-:B------:R-:W-:Y:S01]  /*3950*/  @!P1 IMAD.IADD R58, R58, 0x1, -R5.reuse ;  /* 0x000000013a3a9824 */ /* 0x100fe200078e0a05 */
[----:B------:R-:W-:Y:S01]  /*3960*/  ISETP.GE.AND P1, PT, R53, RZ, PT ;  /* 0x000000ff3500720c */ /* 0x000fe20003f26270 */
[----:B------:R-:W-:Y:S01]  /*3970*/  @!P6 IMAD.IADD R62, R62, 0x1, -R5 ;  /* 0x000000013e3ee824 */ /* 0x000fe200078e0a05 */
[C---:B------:R-:W-:Y:S01]  /*3980*/  LOP3.LUT R45, R11.reuse, 0x34, RZ, 0xfc, !PT ;  /* 0x000000340b2d7812 */ /* 0x040fe200078efcff */
[----:B------:R-:W-:Y:S01]  /*3990*/  IMAD.MOV R47, RZ, RZ, -R47 ;  /* 0x000000ffff2f7224 */ /* 0x000fe200078e0a2f */
[----:B------:R-:W-:Y:S01]  /*39a0*/  LOP3.LUT R53, R11, 0x28, RZ, 0xfc, !PT ;  /* 0x000000280b357812 */ /* 0x000fe200078efcff */
[----:B------:R-:W-:Y:S01]  /*39b0*/  @!P0 IMAD.MOV R58, RZ, RZ, -R58 ;  /* 0x000000ffff3a8224 */ /* 0x000fe200078e0a3a */
[C---:B------:R-:W-:Y:S01]  /*39c0*/  ISETP.GT.U32.AND P6, PT, R5.reuse, R62, PT ;  /* 0x0000003e0500720c */ /* 0x040fe20003fc4070 */
[----:B------:R-:W-:Y:S01]  /*39d0*/  IMAD R68, R5, R47, R68 ;  /* 0x0000002f05447224 */ /* 0x000fe200078e0244 */
[----:B------:R-:W-:Y:S01]  /*39e0*/  LOP3.LUT R47, R11, 0x30, RZ, 0xfc, !PT ;  /* 0x000000300b2f7812 */ /* 0x000fe200078efcff */
[----:B------:R-:W-:Y:S01]  /*39f0*/  @!P4 IMAD.MOV R56, RZ, RZ, -R56 ;  /* 0x000000ffff38c224 */ /* 0x000fe200078e0a38 */
[----:B------:R-:W-:Y:S01]  /*3a00*/  IABS R70, R45 ;  /* 0x0000002d00467213 */ /* 0x000fe20000000000 */
[----:B------:R-:W-:Y:S01]  /*3a10*/  @!P2 IMAD.IADD R64, R64, 0x1, -R5 ;  /* 0x000000014040a824 */ /* 0x000fe200078e0a05 */
[----:B------:R-:W-:-:S02]  /*3a20*/  ISETP.GT.U32.AND P2, PT, R5, R66, PT ;  /* 0x000000420500720c */ /* 0x000fc40003f44070 */
[----:B------:R-:W-:Y:S01]  /*3a30*/  IABS R72, R47 ;  /* 0x0000002f00487213 */ /* 0x000fe20000000000 */
[----:B------:R-:W-:Y:S01]  /*3a40*/  @!P1 IMAD.MOV R64, RZ, RZ, -R64 ;  /* 0x000000ffff409224 */ /* 0x000fe200078e0a40 */
[----:B------:R-:W-:Y:S02]  /*3a50*/  ISETP.GT.U32.AND P1, PT, R5, R68, PT ;  /* 0x000000440500720c */ /* 0x000fe40003f24070 */
[----:B------:R-:W-:Y:S01]  /*3a60*/  ISETP.GE.AND P0, PT, R49, RZ, PT ;  /* 0x000000ff3100720c */ /* 0x000fe20003f06270 */
[--C-:B------:R-:W-:Y:S01]  /*3a70*/  @!P6 IMAD.IADD R62, R62, 0x1, -R5.reuse ;  /* 0x000000013e3ee824 */ /* 0x100fe200078e0a05 */
[----:B------:R-:W-:Y:S01]  /*3a80*/  ISETP.GE.AND P6, PT, R47, RZ, PT ;  /* 0x000000ff2f00720c */ /* 0x000fe20003fc6270 */
[----:B------:R-:W-:Y:S01]  /*3a90*/  IMAD.HI.U32 R47, R9, R72, RZ ;  /* 0x00000048092f7227 */ /* 0x000fe200078e00ff */
[----:B------:R-:W-:Y:S02]  /*3aa0*/  ISETP.GE.AND P3, PT, R45, RZ, PT ;  /* 0x000000ff2d00720c */ /* 0x000fe40003f66270 */
[----:B------:R-:W-:Y:S01]  /*3ab0*/  LOP3.LUT R49, R11, 0x2c, RZ, 0xfc, !PT ;  /* 0x0000002c0b317812 */ /* 0x000fe200078efcff */
[----:B------:R-:W-:Y:S01]  /*3ac0*/  @!P2 IMAD.IADD R66, R66, 0x1, -R5 ;  /* 0x000000014242a824 */ /* 0x000fe200078e0a05 */
[----:B------:R-:W-:Y:S01]  /*3ad0*/  ISETP.GE.AND P4, PT, R51, RZ, PT ;  /* 0x000000ff3300720c */ /* 0x000fe20003f86270 */
[----:B------:R-:W-:Y:S01]  /*3ae0*/  IMAD.HI.U32 R45, R9, R70, RZ ;  /* 0x00000046092d7227 */ /* 0x000fe200078e00ff */
[----:B------:R-:W-:-:S02]  /*3af0*/  IABS R74, R49 ;  /* 0x00000031004a7213 */ /* 0x000fc40000000000 */
[C---:B------:R-:W-:Y:S01]  /*3b00*/  ISETP.GT.U32.AND P2, PT, R5.reuse, R66, PT ;  /* 0x000000420500720c */ /* 0x040fe20003f44070 */
[----:B------:R-:W-:Y:S01]  /*3b10*/  IMAD.MOV R47, RZ, RZ, -R47 ;  /* 0x000000ffff2f7224 */ /* 0x000fe200078e0a2f */
[----:B------:R-:W-:Y:S01]  /*3b20*/  IABS R76, R53 ;  /* 0x00000035004c7213 */ /* 0x000fe20000000000 */
[----:B------:R-:W-:Y:S01]  /*3b30*/  @!P1 IMAD.IADD R68, R68, 0x1, -R5 ;  /* 0x0000000144449824 */ /* 0x000fe200078e0a05 */
[----:B------:R-:W-:Y:S01]  /*3b40*/  IABS R78, R55 ;  /* 0x00000037004e7213 */ /* 0x000fe20000000000 */
[----:B------:R-:W-:Y:S02]  /*3b50*/  IMAD.MOV R45, RZ, RZ, -R45 ;  /* 0x000000ffff2d7224 */ /* 0x000fe400078e0a2d */
[C---:B------:R-:W-:Y:S01]  /*3b60*/  IMAD R72, R5.reuse, R47, R72 ;  /* 0x0000002f05487224 */ /* 0x040fe200078e0248 */
[C---:B------:R-:W-:Y:S01]  /*3b70*/  ISETP.GT.U32.AND P1, PT, R5.reuse, R68, PT ;  /* 0x000000440500720c */ /* 0x040fe20003f24070 */
[----:B------:R-:W-:Y:S02]  /*3b80*/  IMAD R70, R5, R45, R70 ;  /* 0x0000002d05467224 */ /* 0x000fe400078e0246 */
[----:B------:R-:W-:-:S04]  /*3b90*/  IMAD.HI.U32 R45, R9, R74, RZ ;  /* 0x0000004a092d7227 */ /* 0x000fc800078e00ff */
[----:B------:R-:W-:Y:S01]  /*3ba0*/  @!P2 IMAD.IADD R66, R66, 0x1, -R5 ;  /* 0x000000014242a824 */ /* 0x000fe200078e0a05 */
[C---:B------:R-:W-:Y:S01]  /*3bb0*/  ISETP.GT.U32.AND P2, PT, R5.reuse, R70, PT ;  /* 0x000000460500720c */ /* 0x040fe20003f44070 */
[----:B------:R-:W-:Y:S02]  /*3bc0*/  IMAD.MOV R45, RZ, RZ, -R45 ;  /* 0x000000ffff2d7224 */ /* 0x000fe400078e0a2d */
[----:B------:R-:W-:Y:S01]  /*3bd0*/  @!P0 IMAD.MOV R66, RZ, RZ, -R66 ;  /* 0x000000ffff428224 */ /* 0x000fe200078e0a42 */
        /* <DEDUP_REMOVED lines=8> */
[----:B------:R-:W-:Y:S02]  /*3c60*/  @!P0 IMAD.IADD R72, R72, 0x1, -R5 ;  /* 0x0000000148488824 */ /* 0x000fe400078e0a05 */
[----:B------:R-:W-:Y:S02]  /*3c70*/  IMAD R76, R5, R47, R76 ;  /* 0x0000002f054c7224 */ /* 0x000fe400078e024c */
[----:B------:R-:W-:Y:S01]  /*3c80*/  IMAD.HI.U32 R49, R9, R78, RZ ;  /* 0x0000004e09317227 */ /* 0x000fe200078e00ff */
[----:B------:R-:W-:-:S03]  /*3c90*/  ISETP.GT.U32.AND P0, PT, R5, R72, PT ;  /* 0x000000480500720c */ /* 0x000fc60003f04070 */
[----:B------:R-:W-:Y:S02]  /*3ca0*/  @!P1 IMAD.IADD R74, R74, 0x1, -R5 ;  /* 0x000000014a4a9824 */ /* 0x000fe400078e0a05 */
[----:B------:R-:W-:Y:S02]  /*3cb0*/  IMAD.MOV R49, RZ, RZ, -R49 ;  /* 0x000000ffff317224 */ /* 0x000fe400078e0a31 */
[----:B------:R-:W-:Y:S01]  /*3cc0*/  IMAD.HI.U32 R45, R9, R80, RZ ;  /* 0x00000050092d7227 */ /* 0x000fe200078e00ff */
[----:B------:R-:W-:-:S03]  /*3cd0*/  ISETP.GT.U32.AND P1, PT, R5, R74, PT ;  /* 0x0000004a0500720c */ /* 0x000fc60003f24070 */
[C---:B------:R-:W-:Y:S02]  /*3ce0*/  IMAD R78, R5.reuse, R49, R78 ;  /* 0x00000031054e7224 */ /* 0x040fe400078e024e */
[----:B------:R-:W-:Y:S01]  /*3cf0*/  @!P0 IMAD.IADD R72, R72, 0x1, -R5 ;  /* 0x0000000148488824 */ /* 0x000fe200078e0a05 */
[----:B------:R-:W-:Y:S01]  /*3d00*/  ISETP.GT.U32.AND P0, PT, R5, R76, PT ;  /* 0x0000004c0500720c */ /* 0x000fe20003f04070 */
[----:B------:R-:W-:Y:S02]  /*3d10*/  IMAD.MOV R45, RZ, RZ, -R45 ;  /* 0x000000ffff2d7224 */ /* 0x000fe400078e0a2d */
[----:B------:R-:W-:-:S04]  /*3d20*/  IMAD.HI.U32 R47, R9, R82, RZ ;  /* 0x00000052092f7227 */ /* 0x000fc800078e00ff */
[C---:B------:R-:W-:Y:S02]  /*3d30*/  IMAD R80, R5.reuse, R45, R80 ;  /* 0x0000002d05507224 */ /* 0x040fe400078e0250 */
[----:B------:R-:W-:Y:S01]  /*3d40*/  @!P1 IMAD.IADD R74, R74, 0x1, -R5 ;  /* 0x000000014a4a9824 */ /* 0x000fe200078e0a05 */
[----:B------:R-:W-:Y:S01]  /*3d50*/  ISETP.GT.U32.AND P1, PT, R5, R78, PT ;  /* 0x0000004e0500720c */ /* 0x000fe20003f24070 */
[----:B------:R-:W-:-:S04]  /*3d60*/  IMAD.HI.U32 R49, R9, R84, RZ ;  /* 0x0000005409317227 */ /* 0x000fc800078e00ff */
[----:B------:R-:W-:Y:S01]  /*3d70*/  @!P0 IMAD.IADD R76, R76, 0x1, -R5 ;  /* 0x000000014c4c8824 */ /* 0x000fe200078e0a05 */
[----:B------:R-:W-:Y:S01]  /*3d80*/  ISETP.GT.U32.AND P0, PT, R5, R80, PT ;  /* 0x000000500500720c */ /* 0x000fe20003f04070 */
[----:B------:R-:W-:Y:S02]  /*3d90*/  IMAD.MOV R47, RZ, RZ, -R47 ;  /* 0x000000ffff2f7224 */ /* 0x000fe400078e0a2f */
[----:B------:R-:W-:-:S04]  /*3da0*/  IMAD.HI.U32 R51, R9, R86, RZ ;  /* 0x0000005609337227 */ /* 0x000fc800078e00ff */
[----:B------:R-:W-:Y:S02]  /*3db0*/  @!P2 IMAD.IADD R70, R70, 0x1, -R5 ;  /* 0x000000014646a824 */ /* 0x000fe400078e0a05 */
[----:B------:R-:W-:Y:S02]  /*3dc0*/  IMAD.MOV R49, RZ, RZ, -R49 ;  /* 0x000000ffff317224 */ /* 0x000fe400078e0a31 */
[C---:B------:R-:W-:Y:S01]  /*3dd0*/  IMAD R82, R5.reuse, R47, R82 ;  /* 0x0000002f05527224 */ /* 0x040fe200078e0252 */
[C---:B------:R-:W-:Y:S01]  /*3de0*/  ISETP.GT.U32.AND P2, PT, R5.reuse, R70, PT ;  /* 0x000000460500720c */ /* 0x040fe20003f44070 */
[----:B------:R-:W-:Y:S02]  /*3df0*/  IMAD.MOV R51, RZ, RZ, -R51 ;  /* 0x000000ffff337224 */ /* 0x000fe400078e0a33 */
[----:B------:R-:W-:Y:S01]  /*3e00*/  IMAD R84, R5, R49, R84 ;  /* 0x0000003105547224 */ /* 0x000fe200078e0254 */
[----:B------:R-:W-:Y:S01]  /*3e10*/  LOP3.LUT R49, R11, 0x10, RZ, 0xfc, !PT ;  /* 0x000000100b317812 */ /* 0x000fe200078efcff */
[--C-:B------:R-:W-:Y:S01]  /*3e20*/  @!P1 IMAD.IADD R78, R78, 0x1, -R5.reuse ;  /* 0x000000014e4e9824 */ /* 0x100fe200078e0a05 */
[C---:B------:R-:W-:Y:S01]  /*3e30*/  ISETP.GT.U32.AND P1, PT, R5.reuse, R82, PT ;  /* 0x000000520500720c */ /* 0x040fe20003f24070 */
[----:B------:R-:W-:Y:S01]  /*3e40*/  IMAD R86, R5, R51, R86 ;  /* 0x0000003305567224 */ /* 0x000fe200078e0256 */
[----:B------:R-:W-:Y:S01]  /*3e50*/  LOP3.LUT R51, R11, 0xc, RZ, 0xfc, !PT ;  /* 0x0000000c0b337812 */ /* 0x000fe200078efcff */
[--C-:B------:R-:W-:Y:S01]  /*3e60*/  @!P0 IMAD.IADD R80, R80, 0x1, -R5.reuse ;  /* 0x0000000150508824 */ /* 0x100fe200078e0a05 */
[----:B------:R-:W-:Y:S01]  /*3e70*/  ISETP.GT.U32.AND P0, PT, R5, R84, PT ;  /* 0x000000540500720c */ /* 0x000fe20003f04070 */
[----:B------:R-:W-:Y:S01]  /*3e80*/  @!P6 IMAD.MOV R72, RZ, RZ, -R72 ;  /* 0x000000ffff48e224 */ /* 0x000fe200078e0a48 */
[----:B------:R-:W-:Y:S01]  /*3e90*/  IABS R90, R51 ;  /* 0x00000033005a7213 */ /* 0x000fe20000000000 */
[----:B------:R-:W-:Y:S01]  /*3ea0*/  @!P2 IMAD.IADD R70, R70, 0x1, -R5 ;  /* 0x000000014646a824 */ /* 0x000fe200078e0a05 */
[----:B------:R-:W-:Y:S01]  /*3eb0*/  IABS R88, R49 ;  /* 0x0000003100587213 */ /* 0x000fe20000000000 */
[----:B------:R-:W-:Y:S01]  /*3ec0*/  @!P5 IMAD.MOV R68, RZ, RZ, -R68 ;  /* 0x000000ffff44d224 */ /* 0x000fe200078e0a44 */
[----:B------:R-:W-:Y:S01]  /*3ed0*/  ISETP.GE.AND P2, PT, R11, RZ, PT ;  /* 0x000000ff0b00720c */ /* 0x000fe20003f46270 */
[----:B------:R-:W-:Y:S01]  /*3ee0*/  IMAD.HI.U32 R45, R9, R90, RZ ;  /* 0x0000005a092d7227 */ /* 0x000fe200078e00ff */
[----:B------:R-:W-:-:S03]  /*3ef0*/  ISETP.GT.U32.AND P6, PT, R5, R80, PT ;  /* 0x000000500500720c */ /* 0x000fc60003fc4070 */
[----:B------:R-:W-:Y:S01]  /*3f00*/  @!P1 IMAD.IADD R82, R82, 0x1, -R5 ;  /* 0x0000000152529824 */ /* 0x000fe200078e0a05 */
[----:B------:R-:W-:Y:S01]  /*3f10*/  ISETP.GT.U32.AND P1, PT, R5, R86, PT ;  /* 0x000000560500720c */ /* 0x000fe20003f24070 */
[----:B------:R-:W-:-:S03]  /*3f20*/  IMAD.HI.U32 R11, R9, R88, RZ ;  /* 0x00000058090b7227 */ /* 0x000fc600078e00ff */
[C---:B------:R-:W-:Y:S01]  /*3f30*/  ISETP.GT.U32.AND P5, PT, R5.reuse, R82, PT ;  /* 0x000000520500720c */ /* 0x040fe20003fa4070 */
[----:B------:R-:W-:Y:S02]  /*3f40*/  IMAD.MOV R45, RZ, RZ, -R45 ;  /* 0x000000ffff2d7224 */ /* 0x000fe400078e0a2d */
[----:B------:R-:W-:Y:S01]  /*3f50*/  @!P0 IMAD.IADD R84, R84, 0x1, -R5 ;  /* 0x0000000154548824 */ /* 0x000fe200078e0a05 */
[C---:B------:R-:W-:Y:S01]  /*3f60*/  ISETP.GT.U32.AND P0, PT, R5.reuse, R76, PT ;  /* 0x0000004c0500720c */ /* 0x040fe20003f04070 */
[----:B------:R-:W-:Y:S01]  /*3f70*/  @!P3 IMAD.MOV R70, RZ, RZ, -R70 ;  /* 0x000000ffff46b224 */ /* 0x000fe200078e0a46 */
[C---:B------:R-:W-:Y:S01]  /*3f80*/  ISETP.GT.U32.AND P3, PT, R5.reuse, R78, PT ;  /* 0x0000004e0500720c */ /* 0x040fe20003f64070 */
[----:B------:R-:W-:Y:S02]  /*3f90*/  IMAD.MOV R47, RZ, RZ, -R11 ;  /* 0x000000ffff2f7224 */ /* 0x000fe400078e0a0b */
[----:B------:R-:W-:Y:S02]  /*3fa0*/  IMAD R90, R5, R45, R90 ;  /* 0x0000002d055a7224 */ /* 0x000fe400078e025a */
[----:B------:R-:W-:-:S04]  /*3fb0*/  IMAD.HI.U32 R11, R9, R92, RZ ;  /* 0x0000005c090b7227 */ /* 0x000fc800078e00ff */
[----:B------:R-:W-:-:S04]  /*3fc0*/  IMAD.HI.U32 R45, R9, R94, RZ ;  /* 0x0000005e092d7227 */ /* 0x000fc800078e00ff */
[----:B------:R-:W-:-:S04]  /*3fd0*/  IMAD.HI.U32 R9, R9, R96, RZ ;  /* 0x0000006009097227 */ /* 0x000fc800078e00ff */
[----:B------:R-:W-:Y:S02]  /*3fe0*/  IMAD.MOV R9, RZ, RZ, -R9 ;  /* 0x000000ffff097224 */ /* 0x000fe400078e0a09 */
[C---:B------:R-:W-:Y:S02]  /*3ff0*/  IMAD R88, R5.reuse, R47, R88 ;  /* 0x0000002f05587224 */ /* 0x040fe400078e0258 */
[--C-:B------:R-:W-:Y:S02]  /*4000*/  @!P1 IMAD.IADD R86, R86, 0x1, -R5.reuse ;  /* 0x0000000156569824 */ /* 0x100fe400078e0a05 */
[C---:B------:R-:W-:Y:S02]  /*4010*/  IMAD R96, R5.reuse, R9, R96 ;  /* 0x0000000905607224 */ /* 0x040fe400078e0260 */
[----:B------:R-:W-:Y:S01]  /*4020*/  @!P4 IMAD.MOV R74, RZ, RZ, -R74 ;  /* 0x000000ffff4ac224 */ /* 0x000fe200078e0a4a */
[C---:B------:R-:W-:Y:S01]  /*4030*/  ISETP.GT.U32.AND P4, PT, R5.reuse, R84, PT ;  /* 0x000000540500720c */ /* 0x040fe20003f84070 */
[--C-:B------:R-:W-:Y:S01]  /*4040*/  @!P0 IMAD.IADD R76, R76, 0x1, -R5.reuse ;  /* 0x000000014c4c8824 */ /* 0x100fe200078e0a05 */
[C---:B------:R-:W-:Y:S01]  /*4050*/  ISETP.GT.U32.AND P1, PT, R5.reuse, R86, PT ;  /* 0x000000560500720c */ /* 0x040fe20003f24070 */
[----:B------:R-:W-:Y:S01]  /*4060*/  @!P3 IMAD.IADD R78, R78, 0x1, -R5 ;  /* 0x000000014e4eb824 */ /* 0x000fe200078e0a05 */
[C---:B------:R-:W-:Y:S01]  /*4070*/  ISETP.GT.U32.AND P0, PT, R5.reuse, R88, PT ;  /* 0x000000580500720c */ /* 0x040fe20003f04070 */
[----:B------:R-:W-:Y:S01]  /*4080*/  IMAD.MOV R11, RZ, RZ, -R11 ;  /* 0x000000ffff0b7224 */ /* 0x000fe200078e0a0b */
[C---:B------:R-:W-:Y:S01]  /*4090*/  ISETP.GT.U32.AND P3, PT, R5.reuse, R90, PT ;  /* 0x0000005a0500720c */ /* 0x040fe20003f64070 */
[----:B------:R-:W-:Y:S01]  /*40a0*/  @!P6 IMAD.IADD R80, R80, 0x1, -R5 ;  /* 0x000000015050e824 */ /* 0x000fe200078e0a05 */
[----:B------:R-:W-:Y:S01]  /*40b0*/  ISETP.GT.U32.AND P6, PT, R5, R96, PT ;  /* 0x000000600500720c */ /* 0x000fe20003fc4070 */
[----:B------:R-:W-:-:S02]  /*40c0*/  IMAD.MOV R45, RZ, RZ, -R45 ;  /* 0x000000ffff2d7224 */ /* 0x000fc400078e0a2d */
[C---:B------:R-:W-:Y:S01]  /*40d0*/  IMAD R92, R5.reuse, R11, R92 ;  /* 0x0000000b055c7224 */ /* 0x040fe200078e025c */
[----:B------:R-:W-:Y:S01]  /*40e0*/  SHF.R.S32.HI R11, RZ, 0x2, R154 ;  /* 0x00000002ff0b7819 */ /* 0x000fe2000001149a */
[C---:B------:R-:W-:Y:S02]  /*40f0*/  IMAD R94, R5.reuse, R45, R94 ;  /* 0x0000002d055e7224 */ /* 0x040fe400078e025e */
[--C-:B------:R-:W-:Y:S01]  /*4100*/  @!P5 IMAD.IADD R82, R82, 0x1, -R5.reuse ;  /* 0x000000015252d824 */ /* 0x100fe200078e0a05 */
[C---:B------:R-:W-:Y:S01]  /*4110*/  ISETP.GT.U32.AND P5, PT, R5.reuse, R92, PT ;  /* 0x0000005c0500720c */ /* 0x040fe20003fa4070 */
[--C-:B------:R-:W-:Y:S01]  /*4120*/  @!P4 IMAD.IADD R84, R84, 0x1, -R5.reuse ;  /* 0x000000015454c824 */ /* 0x100fe200078e0a05 */
[----:B------:R-:W-:Y:S01]  /*4130*/  ISETP.GT.U32.AND P4, PT, R5, R94, PT ;  /* 0x0000005e0500720c */ /* 0x000fe20003f84070 */
[--C-:B------:R-:W-:Y:S01]  /*4140*/  @!P1 IMAD.IADD R86, R86, 0x1, -R5.reuse ;  /* 0x0000000156569824 */ /* 0x100fe200078e0a05 */
[----:B------:R-:W-:Y:S01]  /*4150*/  ISETP.GE.AND P1, PT, R53, RZ, PT ;  /* 0x000000ff3500720c */ /* 0x000fe20003f26270 */
[--C-:B------:R-:W-:Y:S01]  /*4160*/  @!P0 IMAD.IADD R88, R88, 0x1, -R5.reuse ;  /* 0x0000000158588824 */ /* 0x100fe200078e0a05 */
[----:B------:R-:W-:Y:S01]  /*4170*/  ISETP.GE.AND P0, PT, R55, RZ, PT ;  /* 0x000000ff3700720c */ /* 0x000fe20003f06270 */
[--C-:B------:R-:W-:Y:S01]  /*4180*/  @!P3 IMAD.IADD R90, R90, 0x1, -R5.reuse ;  /* 0x000000015a5ab824 */ /* 0x100fe200078e0a05 */
[----:B------:R-:W-:Y:S01]  /*4190*/  ISETP.GE.AND P3, PT, R57, RZ, PT ;  /* 0x000000ff3900720c */ /* 0x000fe20003f66270 */
[--C-:B------:R-:W-:Y:S01]  /*41a0*/  @!P6 IMAD.IADD R96, R96, 0x1, -R5.reuse ;  /* 0x000000016060e824 */ /* 0x100fe200078e0a05 */
[----:B------:R-:W-:Y:S01]  /*41b0*/  ISETP.GE.AND P6, PT, R59, RZ, PT ;  /* 0x000000ff3b00720c */ /* 0x000fe20003fc6270 */
[----:B------:R-:W-:Y:S01]  /*41c0*/  IMAD.SHL.U32 R9, R154, 0x20, RZ ;  /* 0x000000209a097824 */ /* 0x000fe200078e00ff */
[----:B------:R-:W-:Y:S01]  /*41d0*/  SGXT R11, R11, 0x1 ;  /* 0x000000010b0b781a */ /* 0x000fe20000000200 */
[--C-:B------:R-:W-:Y:S01]  /*41e0*/  @!P5 IMAD.IADD R92, R92, 0x1, -R5.reuse ;  /* 0x000000015c5cd824 */ /* 0x100fe200078e0a05 */
[----:B------:R-:W-:Y:S01]  /*41f0*/  ISETP.GE.AND P5, PT, R61, RZ, PT ;  /* 0x000000ff3d00720c */ /* 0x000fe20003fa6270 */
[----:B------:R-:W-:Y:S01]  /*4200*/  @!P4 IMAD.IADD R94, R94, 0x1, -R5 ;  /* 0x000000015e5ec824 */ /* 0x000fe200078e0a05 */
[----:B------:R-:W-:Y:S01]  /*4210*/  LOP3.LUT R98, R11, 0x90, RZ, 0xc0, !PT ;  /* 0x000000900b627812 */ /* 0x000fe200078ec0ff */
[----:B------:R-:W-:Y:S01]  /*4220*/  @!P1 IMAD.MOV R76, RZ, RZ, -R76 ;  /* 0x000000ffff4c9224 */ /* 0x000fe200078e0a4c */
[C---:B------:R-:W-:Y:S01]  /*4230*/  ISETP.GT.U32.AND P1, PT, R5.reuse, R88, PT ;  /* 0x000000580500720c */ /* 0x040fe20003f24070 */
[----:B------:R-:W-:Y:S01]  /*4240*/  @!P0 IMAD.MOV R78, RZ, RZ, -R78 ;  /* 0x000000ffff4e8224 */ /* 0x000fe200078e0a4e */
[C---:B------:R-:W-:Y:S01]  /*4250*/  ISETP.GT.U32.AND P0, PT, R5.reuse, R90, PT ;  /* 0x0000005a0500720c */ /* 0x040fe20003f04070 */
[----:B------:R-:W-:Y:S01]  /*4260*/  @!P3 IMAD.MOV R80, RZ, RZ, -R80 ;  /* 0x000000ffff50b224 */ /* 0x000fe200078e0a50 */
[C---:B------:R-:W-:Y:S01]  /*4270*/  ISETP.GT.U32.AND P3, PT, R5.reuse, R96, PT ;  /* 0x000000600500720c */ /* 0x040fe20003f64070 */
[----:B------:R-:W-:Y:S01]  /*4280*/  @!P6 IMAD.MOV R82, RZ, RZ, -R82 ;  /* 0x000000ffff52e224 */ /* 0x000fe200078e0a52 */
[C---:B------:R-:W-:Y:S01]  /*4290*/  ISETP.GT.U32.AND P4, PT, R5.reuse, R92, PT ;  /* 0x0000005c0500720c */ /* 0x040fe20003f84070 */
[----:B------:R-:W-:Y:S01]  /*42a0*/  IMAD.U32 R45, RZ, RZ, UR12 ;  /* 0x0000000cff2d7e24 */ /* 0x000fe2000f8e00ff */
[----:B------:R-:W-:Y:S01]  /*42b0*/  ISETP.GT.U32.AND P6, PT, R5, R94, PT ;  /* 0x0000005e0500720c */ /* 0x000fe20003fc4070 */
[----:B------:R-:W-:Y:S01]  /*42c0*/  @!P5 IMAD.MOV R84, RZ, RZ, -R84 ;  /* 0x000000ffff54d224 */ /* 0x000fe200078e0a54 */
[----:B------:R-:W-:-:S02]  /*42d0*/  ISETP.GE.AND P5, PT, R63, RZ, PT ;  /* 0x000000ff3f00720c */ /* 0x000fc40003fa6270 */
[----:B------:R-:W-:Y:S01]  /*42e0*/  LOP3.LUT R152, R98, 0xf60, R9, 0xf8, !PT ;  /* 0x00000f6062987812 */ /* 0x000fe200078ef809 */
        /* <DEDUP_REMOVED lines=8> */
[----:B------:R-:W-:Y:S01]  /*4370*/  @!P6 IMAD.IADD R94, R94, 0x1, -R5 ;  /* 0x000000015e5ee824 */ /* 0x000fe200078e0a05 */
[----:B------:R-:W-:Y:S01]  /*4380*/  ISETP.NE.AND P6, PT, R3, RZ, PT ;  /* 0x000000ff0300720c */ /* 0x000fe20003fc5270 */
[----:B------:R-:W-:Y:S01]  /*4390*/  @!P5 IMAD.MOV R86, RZ, RZ, -R86 ;  /* 0x000000ffff56d224 */ /* 0x000fe200078e0a56 */
[----:B------:R-:W-:Y:S01]  /*43a0*/  LOP3.LUT R3, RZ, R3, RZ, 0x33, !PT ;  /* 0x00000003ff037212 */ /* 0x000fe200078e33ff */
[----:B------:R-:W-:Y:S01]  /*43b0*/  @!P2 IMAD.MOV R96, RZ, RZ, -R96 ;  /* 0x000000ffff60a224 */ /* 0x000fe200078e0a60 */
[----:B------:R-:W-:Y:S01]  /*43c0*/  SHF.R.U32.HI R45, RZ, 0x4, R45 ;  /* 0x00000004ff2d7819 */ /* 0x000fe2000001162d */
[----:B------:R-:W-:Y:S01]  /*43d0*/  @!P1 IMAD.MOV R88, RZ, RZ, -R88 ;  /* 0x000000ffff589224 */ /* 0x000fe200078e0a58 */
[C---:B------:R-:W-:Y:S01]  /*43e0*/  SEL R6, R3.reuse, R6, !P6 ;  /* 0x0000000603067207 */ /* 0x040fe20007000000 */
[----:B------:R-:W-:Y:S01]  /*43f0*/  @!P0 IMAD.MOV R90, RZ, RZ, -R90 ;  /* 0x000000ffff5a8224 */ /* 0x000fe200078e0a5a */
[C---:B------:R-:W-:Y:S01]  /*4400*/  SEL R2, R3.reuse, R2, !P6 ;  /* 0x0000000203027207 */ /* 0x040fe20007000000 */
[----:B------:R-:W-:Y:S01]  /*4410*/  @!P3 IMAD.MOV R92, RZ, RZ, -R92 ;  /* 0x000000ffff5cb224 */ /* 0x000fe200078e0a5c */
[C---:B------:R-:W-:Y:S01]  /*4420*/  SEL R8, R3.reuse, R8, !P6 ;  /* 0x0000000803087207 */ /* 0x040fe20007000000 */
[----:B------:R-:W-:Y:S01]  /*4430*/  @!P4 IMAD.MOV R94, RZ, RZ, -R94 ;  /* 0x000000ffff5ec224 */ /* 0x000fe200078e0a5e */
[C---:B------:R-:W-:Y:S01]  /*4440*/  SEL R7, R3.reuse, R7, !P6 ;  /* 0x0000000703077207 */ /* 0x040fe20007000000 */
[----:B------:R-:W-:Y:S01]  /*4450*/  IMAD R6, R6, UR6, RZ ;  /* 0x0000000606067c24 */ /* 0x000fe2000f8e02ff */
[C---:B------:R-:W-:Y:S01]  /*4460*/  SEL R10, R3.reuse, R10, !P6 ;  /* 0x0000000a030a7207 */ /* 0x040fe20007000000 */
[----:B------:R-:W-:Y:S01]  /*4470*/  IMAD R194, R2, UR6, RZ ;  /* 0x0000000602c27c24 */ /* 0x000fe2000f8e02ff */
[C---:B------:R-:W-:Y:S01]  /*4480*/  SEL R12, R3.reuse, R12, !P6 ;  /* 0x0000000c030c7207 */ /* 0x040fe20007000000 */
[----:B------:R-:W-:Y:S01]  /*4490*/  IMAD R8, R8, UR6, RZ ;  /* 0x0000000608087c24 */ /* 0x000fe2000f8e02ff */
[----:B------:R-:W-:Y:S01]  /*44a0*/  SEL R15, R3, R15, !P6 ;  /* 0x0000000f030f7207 */ /* 0x000fe20007000000 */
[----:B------:R-:W-:Y:S01]  /*44b0*/  IMAD R7, R7, UR6, RZ ;  /* 0x0000000607077c24 */ /* 0x000fe2000f8e02ff */
[C---:B------:R-:W-:Y:S01]  /*44c0*/  SEL R13, R3.reuse, R13, !P6 ;  /* 0x0000000d030d7207 */ /* 0x040fe20007000000 */
[----:B------:R-:W-:Y:S01]  /*44d0*/  IMAD R10, R10, UR6, RZ ;  /* 0x000000060a0a7c24 */ /* 0x000fe2000f8e02ff */
[C---:B------:R-:W-:Y:S01]  /*44e0*/  SEL R14, R3.reuse, R14, !P6 ;  /* 0x0000000e030e7207 */ /* 0x040fe20007000000 */
[----:B------:R-:W-:Y:S01]  /*44f0*/  IMAD R12, R12, UR6, RZ ;  /* 0x000000060c0c7c24 */ /* 0x000fe2000f8e02ff */
[----:B------:R-:W-:Y:S01]  /*4500*/  SEL R17, R3, R17, !P6 ;  /* 0x0000001103117207 */ /* 0x000fe20007000000 */
[----:B------:R-:W-:Y:S01]  /*4510*/  IMAD R15, R15, UR6, RZ ;  /* 0x000000060f0f7c24 */ /* 0x000fe2000f8e02ff */
[----:B------:R-:W-:Y:S01]  /*4520*/  SEL R16, R3, R16, !P6 ;  /* 0x0000001003107207 */ /* 0x000fe20007000000 */
        /* <DEDUP_REMOVED lines=20> */
[----:B------:R-:W-:Y:S01]  /*4670*/  IMAD.U32 R9, RZ, RZ, UR12 ;  /* 0x0000000cff097e24 */ /* 0x000fe2000f8e00ff */
        /* <DEDUP_REMOVED lines=11> */
[----:B------:R-:W-:Y:S01]  /*4730*/  VIADD R9, R9, 0x2000 ;  /* 0x0000200009097836 */ /* 0x000fe20000000000 */
[----:B------:R-:W-:Y:S01]  /*4740*/  SEL R34, R3, R34, !P6 ;  /* 0x0000002203227207 */ /* 0x000fe20007000000 */
        /* <DEDUP_REMOVED lines=73> */
[----:B------:R-:W-:Y:S01]  /*4be0*/  SHF.R.S32.HI R191, RZ, 0x1f, R6 ;  /* 0x0000001fffbf7819 */ /* 0x000fe20000011406 */
[----:B------:R-:W-:Y:S01]  /*4bf0*/  IMAD R88, R88, UR6, RZ ;  /* 0x0000000658587c24 */ /* 0x000fe2000f8e02ff */
[----:B------:R-:W-:Y:S01]  /*4c00*/  IADD3 R192, P4, R6, UR16, RZ ;  /* 0x0000001006c07c10 */ /* 0x000fe2000ff9e0ff */
[----:B------:R-:W-:Y:S01]  /*4c10*/  IMAD R90, R90, UR6, RZ ;  /* 0x000000065a5a7c24 */ /* 0x000fe2000f8e02ff */
[----:B------:R-:W-:Y:S01]  /*4c20*/  SHF.R.S32.HI R193, RZ, 0x1f, R194 ;  /* 0x0000001fffc17819 */ /* 0x000fe200000114c2 */
[----:B------:R-:W-:Y:S01]  /*4c30*/  IMAD R5, R5, UR6, RZ ;  /* 0x0000000605057c24 */ /* 0x000fe2000f8e02ff */
[----:B------:R-:W-:Y:S01]  /*4c40*/  IADD3 R194, P6, R194, UR16, RZ ;  /* 0x00000010c2c27c10 */ /* 0x000fe2000ffde0ff */
[----:B------:R-:W-:Y:S01]  /*4c50*/  IMAD R3, R94, UR6, RZ ;  /* 0x000000065e037c24 */ /* 0x000fe2000f8e02ff */
[----:B------:R-:W-:Y:S01]  /*4c60*/  SHF.R.S32.HI R197, RZ, 0x1f, R8 ;  /* 0x0000001fffc57819 */ /* 0x000fe20000011408 */
[----:B------:R-:W-:Y:S01]  /*4c70*/  IMAD R2, R96, UR6, RZ ;  /* 0x0000000660027c24 */ /* 0x000fe2000f8e02ff */
[----:B------:R-:W-:-:S02]  /*4c80*/  IADD3 R198, P3, R8, UR16, RZ ;  /* 0x0000001008c67c10 */ /* 0x000fc4000ff7e0ff */
[----:B------:R-:W-:Y:S02]  /*4c90*/  CS2R R92, SRZ ;  /* 0x00000000005c7805 */ /* 0x000fe4000001ff00 */
[----:B------:R-:W-:Y:S02]  /*4ca0*/  SHF.R.S32.HI R195, RZ, 0x1f, R7 ;  /* 0x0000001fffc37819 */ /* 0x000fe40000011407 */
[----:B------:R-:W-:Y:S02]  /*4cb0*/  CS2R R94, SRZ ;  /* 0x00000000005e7805 */ /* 0x000fe4000001ff00 */
[----:B------:R-:W-:Y:S02]  /*4cc0*/  IADD3 R196, P5, R7, UR16, RZ ;  /* 0x0000001007c47c10 */ /* 0x000fe4000ffbe0ff */
[----:B------:R-:W-:Y:S02]  /*4cd0*/  CS2R R96, SRZ ;  /* 0x0000000000607805 */ /* 0x000fe4000001ff00 */
[----:B------:R-:W-:-:S02]  /*4ce0*/  SHF.R.S32.HI R199, RZ, 0x1f, R10 ;  /* 0x0000001fffc77819 */ /* 0x000fc4000001140a */
[----:B------:R-:W-:Y:S02]  /*4cf0*/  CS2R R98, SRZ ;  /* 0x0000000000627805 */ /* 0x000fe4000001ff00 */
[----:B------:R-:W-:Y:S01]  /*4d00*/  IADD3 R200, P2, R10, UR16, RZ ;  /* 0x000000100ac87c10 */ /* 0x000fe2000ff5e0ff */
[----:B------:R-:W-:Y:S01]  /*4d10*/  UMOV UR6, 0xffffff80 ;  /* 0xffffff8000067882 */ /* 0x000fe20000000000 */
[----:B------:R-:W-:Y:S02]  /*4d20*/  SHF.R.S32.HI R201, RZ, 0x1f, R12 ;  /* 0x0000001fffc97819 */ /* 0x000fe4000001140c */
[----:B------:R-:W-:Y:S02]  /*4d30*/  IADD3 R202, P1, R12, UR16, RZ ;  /* 0x000000100cca7c10 */ /* 0x000fe4000ff3e0ff */
[----:B------:R-:W-:Y:S02]  /*4d40*/  SHF.R.S32.HI R203, RZ, 0x1f, R15 ;  /* 0x0000001fffcb7819 */ /* 0x000fe4000001140f */
[----:B------:R-:W-:-:S02]  /*4d50*/  IADD3 R204, P0, R15, UR16, RZ ;  /* 0x000000100fcc7c10 */ /* 0x000fc4000ff1e0ff */
[----:B------:R-:W-:Y:S02]  /*4d60*/  IADD3.X R191, R191, UR17, RZ, P4, !PT ;  /* 0x00000011bfbf7c10 */ /* 0x000fe4000a7fe4ff */
[----:B------:R-:W-:Y:S02]  /*4d70*/  SHF.R.S32.HI R205, RZ, 0x1f, R13 ;  /* 0x0000001fffcd7819 */ /* 0x000fe4000001140d */
[----:B------:R-:W-:Y:S02]  /*4d80*/  IADD3 R206, P4, R13, UR16, RZ ;  /* 0x000000100dce7c10 */ /* 0x000fe4000ff9e0ff */
[----:B------:R-:W-:Y:S02]  /*4d90*/  IADD3.X R193, R193, UR17, RZ, P6, !PT ;  /* 0x00000011c1c17c10 */ /* 0x000fe4000b7fe4ff */
[----:B------:R-:W-:Y:S02]  /*4da0*/  IADD3.X R197, R197, UR17, RZ, P3, !PT ;  /* 0x00000011c5c57c10 */ /* 0x000fe40009ffe4ff */
[----:B------:R-:W-:-:S02]  /*4db0*/  SHF.R.S32.HI R207, RZ, 0x1f, R14 ;  /* 0x0000001fffcf7819 */ /* 0x000fc4000001140e */
[----:B------:R-:W-:Y:S02]  /*4dc0*/  IADD3 R208, P6, R14, UR16, RZ ;  /* 0x000000100ed07c10 */ /* 0x000fe4000ffde0ff */
[----:B------:R-:W-:Y:S02]  /*4dd0*/  IADD3.X R195, R195, UR17, RZ, P5, !PT ;  /* 0x00000011c3c37c10 */ /* 0x000fe4000affe4ff */
[----:B------:R-:W-:Y:S02]  /*4de0*/  SHF.R.S32.HI R211, RZ, 0x1f, R17 ;  /* 0x0000001fffd37819 */ /* 0x000fe40000011411 */
[----:B------:R-:W-:Y:S02]  /*4df0*/  IADD3 R212, P3, R17, UR16, RZ ;  /* 0x0000001011d47c10 */ /* 0x000fe4000ff7e0ff */
[----:B------:R-:W-:Y:S02]  /*4e00*/  IADD3.X R199, R199, UR17, RZ, P2, !PT ;  /* 0x00000011c7c77c10 */ /* 0x000fe400097fe4ff */
[----:B------:R-:W-:-:S02]  /*4e10*/  SHF.R.S32.HI R209, RZ, 0x1f, R16 ;  /* 0x0000001fffd17819 */ /* 0x000fc40000011410 */
[----:B------:R-:W-:Y:S02]  /*4e20*/  IADD3 R210, P5, R16, UR16, RZ ;  /* 0x0000001010d27c10 */ /* 0x000fe4000ffbe0ff */
[----:B------:R-:W-:Y:S02]  /*4e30*/  SHF.R.S32.HI R213, RZ, 0x1f, R18 ;  /* 0x0000001fffd57819 */ /* 0x000fe40000011412 */
[----:B------:R-:W-:Y:S02]  /*4e40*/  IADD3 R214, P2, R18, UR16, RZ ;  /* 0x0000001012d67c10 */ /* 0x000fe4000ff5e0ff */
[----:B------:R-:W-:Y:S02]  /*4e50*/  IADD3.X R201, R201, UR17, RZ, P1, !PT ;  /* 0x00000011c9c97c10 */ /* 0x000fe40008ffe4ff */
[----:B------:R-:W-:Y:S02]  /*4e60*/  SHF.R.S32.HI R215, RZ, 0x1f, R20 ;  /* 0x0000001fffd77819 */ /* 0x000fe40000011414 */
[----:B------:R-:W-:-:S02]  /*4e70*/  IADD3 R216, P1, R20, UR16, RZ ;  /* 0x0000001014d87c10 */ /* 0x000fc4000ff3e0ff */
[----:B------:R-:W-:Y:S02]  /*4e80*/  IADD3.X R203, R203, UR17, RZ, P0, !PT ;  /* 0x00000011cbcb7c10 */ /* 0x000fe400087fe4ff */
[----:B------:R-:W-:Y:S02]  /*4e90*/  SHF.R.S32.HI R217, RZ, 0x1f, R19 ;  /* 0x0000001fffd97819 */ /* 0x000fe40000011413 */
[----:B------:R-:W-:Y:S02]  /*4ea0*/  IADD3 R218, P0, R19, UR16, RZ ;  /* 0x0000001013da7c10 */ /* 0x000fe4000ff1e0ff */
[----:B------:R-:W-:Y:S02]  /*4eb0*/  IADD3.X R205, R205, UR17, RZ, P4, !PT ;  /* 0x00000011cdcd7c10 */ /* 0x000fe4000a7fe4ff */
[----:B------:R-:W-:Y:S02]  /*4ec0*/  SHF.R.S32.HI R219, RZ, 0x1f, R22 ;  /* 0x0000001fffdb7819 */ /* 0x000fe40000011416 */
[----:B------:R-:W-:-:S02]  /*4ed0*/  IADD3 R220, P4, R22, UR16, RZ ;  /* 0x0000001016dc7c10 */ /* 0x000fc4000ff9e0ff */
[----:B------:R-:W-:Y:S02]  /*4ee0*/  IADD3.X R207, R207, UR17, RZ, P6, !PT ;  /* 0x00000011cfcf7c10 */ /* 0x000fe4000b7fe4ff */
[----:B------:R-:W-:Y:S02]  /*4ef0*/  IADD3.X R211, R211, UR17, RZ, P3, !PT ;  /* 0x00000011d3d37c10 */ /* 0x000fe40009ffe4ff */
[----:B------:R-:W-:Y:S02]  /*4f00*/  SHF.R.S32.HI R221, RZ, 0x1f, R21 ;  /* 0x0000001fffdd7819 */ /* 0x000fe40000011415 */
[----:B------:R-:W-:Y:S02]  /*4f10*/  IADD3 R222, P6, R21, UR16, RZ ;  /* 0x0000001015de7c10 */ /* 0x000fe4000ffde0ff */
[----:B------:R-:W-:Y:S02]  /*4f20*/  IADD3.X R209, R209, UR17, RZ, P5, !PT ;  /* 0x00000011d1d17c10 */ /* 0x000fe4000affe4ff */
[----:B------:R-:W-:-:S02]  /*4f30*/  SHF.R.S32.HI R225, RZ, 0x1f, R24 ;  /* 0x0000001fffe17819 */ /* 0x000fc40000011418 */
[----:B------:R-:W-:Y:S02]  /*4f40*/  IADD3 R226, P3, R24, UR16, RZ ;  /* 0x0000001018e27c10 */ /* 0x000fe4000ff7e0ff */
[----:B------:R-:W-:Y:S02]  /*4f50*/  IADD3.X R213, R213, UR17, RZ, P2, !PT ;  /* 0x00000011d5d57c10 */ /* 0x000fe400097fe4ff */
[----:B------:R-:W-:Y:S02]  /*4f60*/  SHF.R.S32.HI R223, RZ, 0x1f, R23 ;  /* 0x0000001fffdf7819 */ /* 0x000fe40000011417 */
[----:B------:R-:W-:Y:S02]  /*4f70*/  IADD3 R224, P5, R23, UR16, RZ ;  /* 0x0000001017e07c10 */ /* 0x000fe4000ffbe0ff */
[----:B------:R-:W-:Y:S02]  /*4f80*/  SHF.R.S32.HI R227, RZ, 0x1f, R25 ;  /* 0x0000001fffe37819 */ /* 0x000fe40000011419 */
[----:B------:R-:W-:-:S02]  /*4f90*/  IADD3 R228, P2, R25, UR16, RZ ;  /* 0x0000001019e47c10 */ /* 0x000fc4000ff5e0ff */
[----:B------:R-:W-:Y:S02]  /*4fa0*/  CS2R R24, SRZ ;  /* 0x0000000000187805 */ /* 0x000fe4000001ff00 */
[----:B------:R-:W-:Y:S02]  /*4fb0*/  IADD3.X R215, R215, UR17, RZ, P1, !PT ;  /* 0x00000011d7d77c10 */ /* 0x000fe40008ffe4ff */
[----:B------:R-:W-:Y:S02]  /*4fc0*/  SHF.R.S32.HI R229, RZ, 0x1f, R26 ;  /* 0x0000001fffe57819 */ /* 0x000fe4000001141a */
[----:B------:R-:W-:Y:S02]  /*4fd0*/  IADD3 R230, P1, R26, UR16, RZ ;  /* 0x000000101ae67c10 */ /* 0x000fe4000ff3e0ff */
[----:B------:R-:W-:Y:S02]  /*4fe0*/  IADD3.X R217, R217, UR17, RZ, P0, !PT ;  /* 0x00000011d9d97c10 */ /* 0x000fe400087fe4ff */
[----:B------:R-:W-:-:S02]  /*4ff0*/  SHF.R.S32.HI R231, RZ, 0x1f, R27 ;  /* 0x0000001fffe77819 */ /* 0x000fc4000001141b */
[----:B------:R-:W-:Y:S02]  /*5000*/  IADD3 R232, P0, R27, UR16, RZ ;  /* 0x000000101be87c10 */ /* 0x000fe4000ff1e0ff */
[----:B------:R-:W-:Y:S02]  /*5010*/  CS2R R26, SRZ ;  /* 0x00000000001a7805 */ /* 0x000fe4000001ff00 */
[----:B------:R-:W-:Y:S02]  /*5020*/  IADD3.X R219, R219, UR17, RZ, P4, !PT ;  /* 0x00000011dbdb7c10 */ /* 0x000fe4000a7fe4ff */
[----:B------:R-:W-:Y:S02]  /*5030*/  SHF.R.S32.HI R233, RZ, 0x1f, R28 ;  /* 0x0000001fffe97819 */ /* 0x000fe4000001141c */
[----:B------:R-:W-:Y:S02]  /*5040*/  IADD3 R234, P4, R28, UR16, RZ ;  /* 0x000000101cea7c10 */ /* 0x000fe4000ff9e0ff */
[----:B------:R-:W-:-:S02]  /*5050*/  IADD3.X R221, R221, UR17, RZ, P6, !PT ;  /* 0x00000011dddd7c10 */ /* 0x000fc4000b7fe4ff */
[----:B------:R-:W-:Y:S02]  /*5060*/  IADD3.X R225, R225, UR17, RZ, P3, !PT ;  /* 0x00000011e1e17c10 */ /* 0x000fe40009ffe4ff */
[----:B------:R-:W-:Y:S02]  /*5070*/  SHF.R.U32.HI R9, RZ, 0x4, R9 ;  /* 0x00000004ff097819 */ /* 0x000fe40000011609 */
[----:B------:R-:W-:Y:S02]  /*5080*/  SHF.R.S32.HI R235, RZ, 0x1f, R29 ;  /* 0x0000001fffeb7819 */ /* 0x000fe4000001141d */
[----:B------:R-:W-:Y:S02]  /*5090*/  IADD3 R236, P6, R29, UR16, RZ ;  /* 0x000000101dec7c10 */ /* 0x000fe4000ffde0ff */
[----:B------:R-:W-:Y:S02]  /*50a0*/  CS2R R28, SRZ ;  /* 0x00000000001c7805 */ /* 0x000fe4000001ff00 */
[----:B------:R-:W-:-:S02]  /*50b0*/  IADD3.X R223, R223, UR17, RZ, P5, !PT ;  /* 0x00000011dfdf7c10 */ /* 0x000fc4000affe4ff */
[----:B------:R-:W-:Y:S02]  /*50c0*/  SHF.R.S32.HI R239, RZ, 0x1f, R31 ;  /* 0x0000001fffef7819 */ /* 0x000fe4000001141f */
[----:B------:R-:W-:Y:S02]  /*50d0*/  IADD3 R240, P3, R31, UR16, RZ ;  /* 0x000000101ff07c10 */ /* 0x000fe4000ff7e0ff */
[----:B------:R-:W-:Y:S02]  /*50e0*/  IADD3.X R227, R227, UR17, RZ, P2, !PT ;  /* 0x00000011e3e37c10 */ /* 0x000fe400097fe4ff */
[----:B------:R-:W-:Y:S02]  /*50f0*/  SHF.R.S32.HI R237, RZ, 0x1f, R30 ;  /* 0x0000001fffed7819 */ /* 0x000fe4000001141e */
[----:B------:R-:W-:Y:S02]  /*5100*/  IADD3 R238, P5, R30, UR16, RZ ;  /* 0x000000101eee7c10 */ /* 0x000fe4000ffbe0ff */
[----:B------:R-:W-:-:S02]  /*5110*/  CS2R R30, SRZ ;  /* 0x00000000001e7805 */ /* 0x000fc4000001ff00 */
[----:B------:R-:W-:Y:S02]  /*5120*/  SHF.R.S32.HI R241, RZ, 0x1f, R32 ;  /* 0x0000001ffff17819 */ /* 0x000fe40000011420 */
[----:B------:R-:W-:Y:S02]  /*5130*/  IADD3 R242, P2, R32, UR16, RZ ;  /* 0x0000001020f27c10 */ /* 0x000fe4000ff5e0ff */
[----:B------:R-:W-:Y:S02]  /*5140*/  IADD3.X R229, R229, UR17, RZ, P1, !PT ;  /* 0x00000011e5e57c10 */ /* 0x000fe40008ffe4ff */
[----:B------:R-:W-:Y:S02]  /*5150*/  SHF.R.S32.HI R243, RZ, 0x1f, R33 ;  /* 0x0000001ffff37819 */ /* 0x000fe40000011421 */
[----:B------:R-:W-:Y:S02]  /*5160*/  IADD3 R244, P1, R33, UR16, RZ ;  /* 0x0000001021f47c10 */ /* 0x000fe4000ff3e0ff */
[----:B------:R-:W-:-:S02]  /*5170*/  CS2R R32, SRZ ;  /* 0x0000000000207805 */ /* 0x000fc4000001ff00 */
[----:B------:R-:W-:Y:S02]  /*5180*/  IADD3.X R231, R231, UR17, RZ, P0, !PT ;  /* 0x00000011e7e77c10 */ /* 0x000fe400087fe4ff */
[----:B------:R-:W-:Y:S02]  /*5190*/  SGXT.U32 R11, R45, 0xe ;  /* 0x0000000e2d0b781a */ /* 0x000fe40000000000 */
[----:B------:R-:W-:Y:S02]  /*51a0*/  SHF.R.S32.HI R245, RZ, 0x1f, R34 ;  /* 0x0000001ffff57819 */ /* 0x000fe40000011422 */
[----:B------:R-:W-:Y:S02]  /*51b0*/  IADD3 R246, P0, R34, UR16, RZ ;  /* 0x0000001022f67c10 */ /* 0x000fe4000ff1e0ff */
[----:B------:R-:W-:Y:S02]  /*51c0*/  IADD3.X R233, R233, UR17, RZ, P4, !PT ;  /* 0x00000011e9e97c10 */ /* 0x000fe4000a7fe4ff */
[----:B------:R-:W-:-:S02]  /*51d0*/  SGXT.U32 R100, R9, 0xe ;  /* 0x0000000e0964781a */ /* 0x000fc40000000000 */
[----:B------:R-:W-:Y:S02]  /*51e0*/  SHF.R.S32.HI R247, RZ, 0x1f, R35 ;  /* 0x0000001ffff77819 */ /* 0x000fe40000011423 */
[----:B------:R-:W-:Y:S01]  /*51f0*/  IADD3 R248, P4, R35, UR16, RZ ;  /* 0x0000001023f87c10 */ /* 0x000fe2000ff9e0ff */
[----:B------:R-:W-:Y:S01]  /*5200*/  STL.64 [R1+0x308], R100 ;  /* 0x0003086401007387 */ /* 0x000fe20000100a00 */
[----:B------:R-:W-:Y:S02]  /*5210*/  IADD3.X R235, R235, UR17, RZ, P6, !PT ;  /* 0x00000011ebeb7c10 */ /* 0x000fe4000b7fe4ff */
[----:B------:R-:W-:Y:S02]  /*5220*/  CS2R R34, SRZ ;  /* 0x0000000000227805 */ /* 0x000fe4000001ff00 */
[----:B------:R-:W-:Y:S02]  /*5230*/  IADD3.X R239, R239, UR17, RZ, P3, !PT ;  /* 0x00000011efef7c10 */ /* 0x000fe40009ffe4ff */
[----:B------:R-:W-:-:S02]  /*5240*/  SHF.R.S32.HI R249, RZ, 0x1f, R36 ;  /* 0x0000001ffff97819 */ /* 0x000fc40000011424 */
[----:B------:R-:W-:Y:S02]  /*5250*/  IADD3 R250, P6, R36, UR16, RZ ;  /* 0x0000001024fa7c10 */ /* 0x000fe4000ffde0ff */
[----:B------:R-:W-:Y:S02]  /*5260*/  IADD3.X R237, R237, UR17, RZ, P5, !PT ;  /* 0x00000011eded7c10 */ /* 0x000fe4000affe4ff */
[----:B------:R-:W-:Y:S02]  /*5270*/  IADD3 R8, P3, R38, UR16, RZ ;  /* 0x0000001026087c10 */ /* 0x000fe4000ff7e0ff */
[----:B------:R-:W-:Y:S02]  /*5280*/  IADD3.X R241, R241, UR17, RZ, P2, !PT ;  /* 0x00000011f1f17c10 */ /* 0x000fe400097fe4ff */
[----:B------:R-:W-:Y:S01]  /*5290*/  SHF.R.S32.HI R251, RZ, 0x1f, R37 ;  /* 0x0000001ffffb7819 */ /* 0x000fe20000011425 */
[----:B------:R0:W-:Y:S01]  /*52a0*/  STL [R1+0x204], R8 ;  /* 0x0002040801007387 */ /* 0x0001e20000100800 */
[----:B------:R-:W-:-:S02]  /*52b0*/  IADD3 R252, P5, R37, UR16, RZ ;  /* 0x0000001025fc7c10 */ /* 0x000fc4000ffbe0ff */
[----:B------:R-:W-:Y:S02]  /*52c0*/  CS2R R36, SRZ ;  /* 0x0000000000247805 */ /* 0x000fe4000001ff00 */
[----:B------:R-:W-:Y:S02]  /*52d0*/  IADD3 R9, P2, R39, UR16, RZ ;  /* 0x0000001027097c10 */ /* 0x000fe4000ff5e0ff */
[----:B------:R-:W-:Y:S02]  /*52e0*/  IADD3.X R243, R243, UR17, RZ, P1, !PT ;  /* 0x00000011f3f37c10 */ /* 0x000fe40008ffe4ff */
[----:B------:R-:W-:Y:S01]  /*52f0*/  R2UR UR10, R11 ;  /* 0x000000000b0a72ca */ /* 0x000fe200000e0000 */
[----:B------:R1:W-:Y:S01]  /*5300*/  STL [R1+0x20c], R9 ;  /* 0x00020c0901007387 */ /* 0x0003e20000100800 */
[----:B------:R-:W-:Y:S02]  /*5310*/  IADD3 R10, P1, R40, UR16, RZ ;  /* 0x00000010280a7c10 */ /* 0x000fe4000ff3e0ff */
[----:B------:R-:W-:-:S02]  /*5320*/  IADD3.X R245, R245, UR17, RZ, P0, !PT ;  /* 0x00000011f5f57c10 */ /* 0x000fc400087fe4ff */
[----:B------:R-:W-:Y:S01]  /*5330*/  SHF.R.S32.HI R6, RZ, 0x1f, R38 ;  /* 0x0000001fff067819 */ /* 0x000fe20000011426 */
[----:B------:R2:W-:Y:S01]  /*5340*/  STL [R1+0x214], R10 ;  /* 0x0002140a01007387 */ /* 0x0005e20000100800 */
[----:B------:R-:W-:Y:S02]  /*5350*/  IADD3 R11, P0, R41, UR16, RZ ;  /* 0x00000010290b7c10 */ /* 0x000fe4000ff1e0ff */
[----:B------:R-:W-:Y:S02]  /*5360*/  IADD3.X R247, R247, UR17, RZ, P4, !PT ;  /* 0x00000011f7f77c10 */ /* 0x000fe4000a7fe4ff */
[----:B------:R-:W-:Y:S01]  /*5370*/  IADD3 R12, P4, R42, UR16, RZ ;  /* 0x000000102a0c7c10 */ /* 0x000fe2000ff9e0ff */
[----:B------:R3:W-:Y:S01]  /*5380*/  STL [R1+0x21c], R11 ;  /* 0x00021c0b01007387 */ /* 0x0007e20000100800 */
[----:B------:R-:W-:Y:S02]  /*5390*/  IADD3.X R249, R249, UR17, RZ, P6, !PT ;  /* 0x00000011f9f97c10 */ /* 0x000fe4000b7fe4ff */
[----:B------:R-:W-:Y:S01]  /*53a0*/  IADD3 R13, P6, R43, UR16, RZ ;  /* 0x000000102b0d7c10 */ /* 0x000fe2000ffde0ff */
[----:B------:R4:W-:Y:S01]  /*53b0*/  STL [R1+0x224], R12 ;  /* 0x0002240c01007387 */ /* 0x0009e20000100800 */
[----:B------:R-:W-:-:S02]  /*53c0*/  IADD3.X R251, R251, UR17, RZ, P5, !PT ;  /* 0x00000011fbfb7c10 */ /* 0x000fc4000affe4ff */
[----:B------:R-:W-:Y:S01]  /*53d0*/  IADD3 R15, P5, R44, UR16, RZ ;  /* 0x000000102c0f7c10 */ /* 0x000fe2000ffbe0ff */
[----:B------:R-:W-:Y:S01]  /*53e0*/  STL [R1+0x22c], R13 ;  /* 0x00022c0d01007387 */ /* 0x000fe20000100800 */
[----:B------:R-:W-:Y:S02]  /*53f0*/  IADD3.X R14, R6, UR17, RZ, P3, !PT ;  /* 0x00000011060e7c10 */ /* 0x000fe40009ffe4ff */
[----:B------:R-:W-:Y:S01]  /*5400*/  SHF.R.S32.HI R7, RZ, 0x1f, R39 ;  /* 0x0000001fff077819 */ /* 0x000fe20000011427 */
[----:B------:R5:W-:Y:S01]  /*5410*/  STL [R1+0x234], R15 ;  /* 0x0002340f01007387 */ /* 0x000be20000100800 */
[----:B0-----:R-:W-:Y:S02]  /*5420*/  SHF.R.S32.HI R8, RZ, 0x1f, R40 ;  /* 0x0000001fff087819 */ /* 0x001fe40000011428 */
[----:B------:R-:W-:Y:S02]  /*5430*/  CS2R R38, SRZ ;  /* 0x0000000000267805 */ /* 0x000fe4000001ff00 */
[----:B-1----:R-:W-:Y:S01]  /*5440*/  SHF.R.S32.HI R9, RZ, 0x1f, R41 ;  /* 0x0000001fff097819 */ /* 0x002fe20000011429 */
[----:B------:R0:W-:Y:S01]  /*5450*/  STL [R1+0x200], R14 ;  /* 0x0002000e01007387 */ /* 0x0001e20000100800 */
[----:B--2---:R-:W-:-:S02]  /*5460*/  SHF.R.S32.HI R10, RZ, 0x1f, R42 ;  /* 0x0000001fff0a7819 */ /* 0x004fc4000001142a */
[----:B------:R-:W-:Y:S02]  /*5470*/  CS2R R40, SRZ ;  /* 0x0000000000287805 */ /* 0x000fe4000001ff00 */
[----:B---3--:R-:W-:Y:S02]  /*5480*/  SHF.R.S32.HI R11, RZ, 0x1f, R43 ;  /* 0x0000001fff0b7819 */ /* 0x008fe4000001142b */
[----:B------:R-:W-:Y:S02]  /*5490*/  CS2R R42, SRZ ;  /* 0x00000000002a7805 */ /* 0x000fe4000001ff00 */
[----:B----4-:R-:W-:Y:S02]  /*54a0*/  SHF.R.S32.HI R12, RZ, 0x1f, R44 ;  /* 0x0000001fff0c7819 */ /* 0x010fe4000001142c */
[----:B------:R-:W-:Y:S02]  /*54b0*/  CS2R R44, SRZ ;  /* 0x00000000002c7805 */ /* 0x000fe4000001ff00 */
[----:B-----5:R-:W-:-:S02]  /*54c0*/  IADD3 R15, P3, R48, UR16, RZ ;  /* 0x00000010300f7c10 */ /* 0x020fc4000ff7e0ff */
[----:B------:R-:W-:Y:S02]  /*54d0*/  SHF.R.S32.HI R13, RZ, 0x1f, R48 ;  /* 0x0000001fff0d7819 */ /* 0x000fe40000011430 */
[----:B------:R-:W-:Y:S02]  /*54e0*/  CS2R R48, SRZ ;  /* 0x0000000000307805 */ /* 0x000fe4000001ff00 */
[----:B0-----:R-:W-:Y:S01]  /*54f0*/  IADD3.X R14, R7, UR17, RZ, P2, !PT ;  /* 0x00000011070e7c10 */ /* 0x001fe200097fe4ff */
[----:B------:R0:W-:Y:S01]  /*5500*/  STL [R1+0x23c], R15 ;  /* 0x00023c0f01007387 */ /* 0x0001e20000100800 */
[----:B------:R-:W-:Y:S02]  /*5510*/  SHF.R.S32.HI R6, RZ, 0x1f, R50 ;  /* 0x0000001fff067819 */ /* 0x000fe40000011432 */
[----:B------:R-:W-:Y:S01]  /*5520*/  SHF.R.S32.HI R7, RZ, 0x1f, R52 ;  /* 0x0000001fff077819 */ /* 0x000fe20000011434 */
[----:B------:R1:W-:Y:S01]  /*5530*/  STL [R1+0x208], R14 ;  /* 0x0002080e01007387 */ /* 0x0003e20000100800 */
[----:B------:R-:W-:Y:S01]  /*5540*/  R2UR UR4, R100 ;  /* 0x00000000640472ca */ /* 0x000fe200000e0000 */
[----:B------:R-:W-:Y:S01]  /*5550*/  IMAD.MOV.U32 R100, RZ, RZ, RZ ;  /* 0x000000ffff647224 */ /* 0x000fe200078e00ff */
[----:B0-----:R-:W-:-:S02]  /*5560*/  IADD3 R15, P2, R50, UR16, RZ ;  /* 0x00000010320f7c10 */ /* 0x001fc4000ff5e0ff */
[----:B------:R-:W-:Y:S02]  /*5570*/  CS2R R50, SRZ ;  /* 0x0000000000327805 */ /* 0x000fe4000001ff00 */
[----:B-1----:R-:W-:Y:S01]  /*5580*/  IADD3.X R14, R8, UR17, RZ, P1, !PT ;  /* 0x00000011080e7c10 */ /* 0x002fe20008ffe4ff */
[----:B------:R0:W-:Y:S01]  /*5590*/  STL [R1+0x244], R15 ;  /* 0x0002440f01007387 */ /* 0x0001e20000100800 */
[----:B------:R-:W-:-:S05]  /*55a0*/  SHF.R.S32.HI R8, RZ, 0x1f, R54 ;  /* 0x0000001fff087819 */ /* 0x000fca0000011436 */
[----:B------:R-:W-:Y:S01]  /*55b0*/  UIADD3.64 UR4, UR4, -UR6, URZ ;  /* 0x8000000604047297 */ /* 0x000fe2000fffe03f */
[----:B------:R1:W-:Y:S01]  /*55c0*/  STL [R1+0x210], R14 ;  /* 0x0002100e01007387 */ /* 0x0003e20000100800 */
[----:B0-----:R-:W-:Y:S02]  /*55d0*/  IADD3 R15, P1, R52, UR16, RZ ;  /* 0x00000010340f7c10 */ /* 0x001fe4000ff3e0ff */
[----:B------:R-:W-:Y:S02]  /*55e0*/  CS2R R52, SRZ ;  /* 0x0000000000347805 */ /* 0x000fe4000001ff00 */
[----:B-1----:R-:W-:Y:S01]  /*55f0*/  IADD3.X R14, R9, UR17, RZ, P0, !PT ;  /* 0x00000011090e7c10 */ /* 0x002fe200087fe4ff */
[----:B------:R0:W-:Y:S01]  /*5600*/  STL [R1+0x24c], R15 ;  /* 0x00024c0f01007387 */ /* 0x0001e20000100800 */
[----:B------:R-:W-:-:S03]  /*5610*/  SHF.R.S32.HI R9, RZ, 0x1f, R56 ;  /* 0x0000001fff097819 */ /* 0x000fc60000011438 */
        /* <DEDUP_REMOVED lines=118> */
[----:B------:R-:W-:Y:S01]  /*5d80*/  STL [R1+0x2ec], R15 ;  /* 0x0002ec0f01007387 */ /* 0x000fe20000100800 */
[----:B------:R-:W-:Y:S02]  /*5d90*/  IADD3 R13, P1, R5, UR16, RZ ;  /* 0x00000010050d7c10 */ /* 0x000fe4000ff3e0ff */
[----:B------:R-:W-:Y:S01]  /*5da0*/  SHF.R.S32.HI R5, RZ, 0x1f, R3 ;  /* 0x0000001fff057819 */ /* 0x000fe20000011403 */
[----:B------:R0:W-:Y:S04]  /*5db0*/  STL [R1+0x2b8], R14 ;  /* 0x0002b80e01007387 */ /* 0x0001e80000100800 */
[----:B------:R1:W-:Y:S01]  /*5dc0*/  STL [R1+0x2f4], R13 ;  /* 0x0002f40d01007387 */ /* 0x0003e20000100800 */
[----:B0-----:R-:W-:-:S02]  /*5dd0*/  IADD3.X R14, R6, UR17, RZ, P0, !PT ;  /* 0x00000011060e7c10 */ /* 0x001fc400087fe4ff */
[----:B------:R-:W-:Y:S02]  /*5de0*/  SHF.R.S32.HI R6, RZ, 0x1f, R2 ;  /* 0x0000001fff067819 */ /* 0x000fe40000011402 */
[----:B-1----:R-:W-:Y:S01]  /*5df0*/  IADD3 R13, P0, R3, UR16, RZ ;  /* 0x00000010030d7c10 */ /* 0x002fe2000ff1e0ff */
[----:B------:R0:W-:Y:S01]  /*5e00*/  STL [R1+0x2c0], R14 ;  /* 0x0002c00e01007387 */ /* 0x0001e20000100800 */
[----:B------:R-:W-:Y:S02]  /*5e10*/  IADD3.X R3, R7, UR17, RZ, P4, !PT ;  /* 0x0000001107037c10 */ /* 0x000fe4000a7fe4ff */
[----:B------:R-:W-:Y:S01]  /*5e20*/  IADD3 R2, P4, R2, UR16, RZ ;  /* 0x0000001002027c10 */ /* 0x000fe2000ff9e0ff */
[----:B------:R-:W-:Y:S01]  /*5e30*/  STL [R1+0x2fc], R13 ;  /* 0x0002fc0d01007387 */ /* 0x000fe20000100800 */
[----:B------:R-:W-:Y:S02]  /*5e40*/  IADD3.X R7, R8, UR17, RZ, P6, !PT ;  /* 0x0000001108077c10 */ /* 0x000fe4000b7fe4ff */
[----:B------:R-:W-:Y:S01]  /*5e50*/  IADD3.X R8, R11, UR17, RZ, P2, !PT ;  /* 0x000000110b087c10 */ /* 0x000fe200097fe4ff */
[----:B------:R1:W-:Y:S01]  /*5e60*/  STL [R1+0x2c8], R3 ;  /* 0x0002c80301007387 */ /* 0x0003e20000100800 */
[----:B0-----:R-:W-:-:S03]  /*5e70*/  LOP3.LUT R14, R154, 0x1f, RZ, 0xc0, !PT ;  /* 0x0000001f9a0e7812 */ /* 0x001fc600078ec0ff */
[----:B------:R0:W-:Y:S04]  /*5e80*/  STL [R1+0x304], R2 ;  /* 0x0003040201007387 */ /* 0x0001e80000100800 */
[----:B------:R2:W-:Y:S01]  /*5e90*/  STL [R1+0x2d0], R7 ;  /* 0x0002d00701007387 */ /* 0x0005e20000100800 */
[----:B-1----:R-:W-:Y:S01]  /*5ea0*/  IADD3 R3, P6, R0, UR8, RZ ;  /* 0x0000000800037c10 */ /* 0x002fe2000ffde0ff */
[----:B------:R-:W-:Y:S02]  /*5eb0*/  ULDC UR8, c[0x0][0x23c] ;  /* 0x00008f0000087ab9 */ /* 0x000fe40000000800 */
[----:B------:R-:W-:Y:S01]  /*5ec0*/  USHF.L.U32 UR16, UR8, 0x5, URZ ;  /* 0x0000000508107899 */ /* 0x000fe2000800063f */
[----:B0-----:R-:W-:Y:S02]  /*5ed0*/  IADD3.X R2, R9, UR17, RZ, P5, !PT ;  /* 0x0000001109027c10 */ /* 0x001fe4000affe4ff */
[----:B--2---:R-:W-:-:S03]  /*5ee0*/  IADD3.X R7, R10, UR17, RZ, P3, !PT ;  /* 0x000000110a077c10 */ /* 0x004fc60009ffe4ff */
[----:B------:R0:W-:Y:S04]  /*5ef0*/  STL [R1+0x2d8], R2 ;  /* 0x0002d80201007387 */ /* 0x0001e80000100800 */
[----:B------:R1:W-:Y:S04]  /*5f00*/  STL [R1+0x2e0], R7 ;  /* 0x0002e00701007387 */ /* 0x0003e80000100800 */
[----:B------:R-:W-:Y:S01]  /*5f10*/  STL [R1+0x2e8], R8 ;  /* 0x0002e80801007387 */ /* 0x000fe20000100800 */
[----:B0-----:R-:W-:Y:S02]  /*5f20*/  IADD3.X R2, R12, UR17, RZ, P1, !PT ;  /* 0x000000110c027c10 */ /* 0x001fe40008ffe4ff */
[----:B-1----:R-:W-:-:S03]  /*5f30*/  IADD3.X R7, R5, UR17, RZ, P0, !PT ;  /* 0x0000001105077c10 */ /* 0x002fc600087fe4ff */
[----:B------:R0:W-:Y:S01]  /*5f40*/  STL [R1+0x2f0], R2 ;  /* 0x0002f00201007387 */ /* 0x0001e20000100800 */
[----:B------:R-:W-:Y:S01]  /*5f50*/  IADD3.X R5, R6, UR17, RZ, P4, !PT ;  /* 0x0000001106057c10 */ /* 0x000fe2000a7fe4ff */
[----:B------:R-:W-:Y:S01]  /*5f60*/  USHF.R.S32.HI UR17, URZ, 0x1f, UR16 ;  /* 0x0000001f3f117899 */ /* 0x000fe20008011410 */
[----:B------:R-:W-:Y:S01]  /*5f70*/  LOP3.LUT R6, R152, 0x10, RZ, 0x3c, !PT ;  /* 0x0000001098067812 */ /* 0x000fe200078e3cff */
[----:B------:R-:W-:Y:S04]  /*5f80*/  STL [R1+0x2f8], R7 ;  /* 0x0002f80701007387 */ /* 0x000fe80000100800 */
[----:B------:R1:W-:Y:S01]  /*5f90*/  STL [R1+0x300], R5 ;  /* 0x0003000501007387 */ /* 0x0003e20000100800 */
[----:B0-----:R-:W-:Y:S01]  /*5fa0*/  LEA.HI.X.SX32 R2, R0, UR9, 0x1, P6 ;  /* 0x0000000900027c11 */ /* 0x001fe2000b0f0eff */
[----:B------:R-:W-:-:S02]  /*5fb0*/  ULDC UR9, c[0x0][0x230] ;  /* 0x00008c0000097ab9 */ /* 0x000fc40000000800 */
[----:B------:R0:W-:Y:S01]  /*5fc0*/  STL [R1], RZ ;  /* 0x000000ff01007387 */ /* 0x0001e20000100800 */
[----:B------:R-:W-:-:S03]  /*5fd0*/  IMAD.U32 R0, RZ, RZ, UR9 ;  /* 0x00000009ff007e24 */ /* 0x000fc6000f8e00ff */
[----:B------:R0:W-:Y:S01]  /*5fe0*/  STL [R1+0x4], RZ ;  /* 0x000004ff01007387 */ /* 0x0001e20000100800 */
[----:B-1----:R-:W-:-:S03]  /*5ff0*/  IMAD R5, R14, UR8, RZ ;  /* 0x000000080e057c24 */ /* 0x002fc6000f8e02ff */
[----:B------:R0:W-:Y:S02]  /*6000*/  STL [R1+0x8], RZ ;  /* 0x000008ff01007387 */ /* 0x0001e40000100800 */
[----:B------:R-:W-:Y:S02]  /*6010*/  SHF.R.S32.HI R7, RZ, 0x1f, R5 ;  /* 0x0000001fff077819 */ /* 0x000fe40000011405 */
        /* <DEDUP_REMOVED lines=125> */
[----:B------:R0:W-:Y:S02]  /*67f0*/  STL [R1+0x314], R6 ;  /* 0x0003140601007387 */ /* 0x0001e40000100800 */
.L_x_1:
[----:B0-----:R-:W0:Y:S01]  /*6800*/  LDC R6, c[0x0][0x238] ;  /* 0x00008e00ff067b82 */ /* 0x001e220000000800 */
[----:B------:R1:W-:Y:S01]  /*6810*/  STL.64 [R1+0x560], R150 ;  /* 0x0005609601007387 */ /* 0x0003e20000100a00 */
[C---:B------:R-:W-:Y:S02]  /*6820*/  ISETP.GT.AND P2, PT, R0.reuse, 0x1, PT ;  /* 0x000000010000780c */ /* 0x040fe40003f44270 */
[----:B------:R-:W-:Y:S01]  /*6830*/  PRMT R168, RZ, 0x7610, R168 ;  /* 0x00007610ffa87816 */ /* 0x000fe200000000a8 */
[----:B------:R2:W-:Y:S01]  /*6840*/  STL.64 [R1+0x558], R148 ;  /* 0x0005589401007387 */ /* 0x0005e20000100a00 */
[----:B------:R-:W-:Y:S02]  /*6850*/  ISETP.GT.AND P3, PT, R0, 0x2, PT ;  /* 0x000000020000780c */ /* 0x000fe40003f64270 */
[----:B------:R-:W3:Y:S01]  /*6860*/  LDC R10, c[0x0][0x238] ;  /* 0x00008e00ff0a7b82 */ /* 0x000ee20000000800 */
[----:B------:R-:W-:Y:S01]  /*6870*/  STL.64 [R1+0x550], R146 ;  /* 0x0005509201007387 */ /* 0x000fe20000100a00 */
[----:B------:R-:W-:-:S03]  /*6880*/  PRMT R167, RZ, 0x7610, R167 ;  /* 0x00007610ffa77816 */ /* 0x000fc600000000a7 */
[----:B------:R-:W-:Y:S03]  /*6890*/  STL.64 [R1+0x548], R144 ;  /* 0x0005489001007387 */ /* 0x000fe60000100a00 */
[----:B-1----:R-:W1:Y:S01]  /*68a0*/  LDC R151, c[0x0][0x238] ;  /* 0x00008e00ff977b82 */ /* 0x002e620000000800 */
[----:B------:R-:W-:Y:S04]  /*68b0*/  STL.64 [R1+0x540], R142 ;  /* 0x0005408e01007387 */ /* 0x000fe80000100a00 */
[----:B------:R-:W-:Y:S01]  /*68c0*/  STL.64 [R1+0x538], R140 ;  /* 0x0005388c01007387 */ /* 0x000fe20000100a00 */
[----:B0-----:R-:W-:Y:S01]  /*68d0*/  IMAD.SHL.U32 R11, R6, 0x2, RZ ;  /* 0x00000002060b7824 */ /* 0x001fe200078e00ff */
[----:B------:R-:W-:-:S02]  /*68e0*/  IADD3 R6, P1, R3, UR13, RZ ;  /* 0x0000000d03067c10 */ /* 0x000fc4000ff3e0ff */
[----:B------:R-:W-:Y:S01]  /*68f0*/  STL.64 [R1+0x530], R138 ;  /* 0x0005308a01007387 */ /* 0x000fe20000100a00 */
[----:B------:R-:W-:Y:S01]  /*6900*/  PRMT R166, RZ, 0x7610, R166 ;  /* 0x00007610ffa67816 */ /* 0x000fe200000000a6 */
[----:B------:R-:W0:Y:S01]  /*6910*/  LDC R150, c[0x0][0x238] ;  /* 0x00008e00ff967b82 */ /* 0x000e220000000800 */
[CC--:B------:R-:W-:Y:S01]  /*6920*/  IADD3 R8, P0, R11.reuse, R3.reuse, RZ ;  /* 0x000000030b087210 */ /* 0x0c0fe20007f1e0ff */
[----:B------:R-:W-:Y:S03]  /*6930*/  STL.64 [R1+0x528], R136 ;  /* 0x0005288801007387 */ /* 0x000fe60000100a00 */
[-C--:B------:R-:W-:Y:S01]  /*6940*/  LEA.HI.X.SX32 R9, R11, R2.reuse, 0x1, P0 ;  /* 0x000000020b097211 */ /* 0x080fe200000f0eff */
[C---:B---3--:R-:W-:Y:S01]  /*6950*/  IMAD R11, R10.reuse, 0x3, RZ ;  /* 0x000000030a0b7824 */ /* 0x048fe200078e02ff */
[----:B------:R-:W-:Y:S04]  /*6960*/  STL.64 [R1+0x520], R134 ;  /* 0x0005208601007387 */ /* 0x000fe80000100a00 */
[----:B------:R-:W-:Y:S01]  /*6970*/  STL.64 [R1+0x518], R132 ;  /* 0x0005188401007387 */ /* 0x000fe20000100a00 */
[----:B-1----:R-:W-:Y:S01]  /*6980*/  LEA.HI.X.SX32 R7, R151, R2, 0x1, P1 ;  /* 0x0000000297077211 */ /* 0x002fe200008f0eff */
[----:B------:R-:W-:Y:S01]  /*6990*/  IMAD.SHL.U32 R10, R10, 0x4, RZ ;  /* 0x000000040a0a7824 */ /* 0x000fe200078e00ff */
[----:B------:R-:W-:Y:S01]  /*69a0*/  ISETP.GT.AND P1, PT, R0, 0x3, PT ;  /* 0x000000030000780c */ /* 0x000fe20003f24270 */
[----:B------:R-:W-:Y:S04]  /*69b0*/  STL.64 [R1+0x510], R130 ;  /* 0x0005108201007387 */ /* 0x000fe80000100a00 */
[----:B------:R1:W3:Y:S04]  /*69c0*/  @P2 LDG.E.U8 R168, desc[UR14][R6.64] ;  /* 0x0000000e06a82981 */ /* 0x0002e8000c1e1100 */
[----:B------:R-:W-:Y:S04]  /*69d0*/  STL.64 [R1+0x508], R128 ;  /* 0x0005088001007387 */ /* 0x000fe80000100a00 */
[----:B------:R-:W-:Y:S01]  /*69e0*/  STL.64 [R1+0x500], R126 ;  /* 0x0005007e01007387 */ /* 0x000fe20000100a00 */
[----:B-1----:R-:W-:-:S03]  /*69f0*/  IADD3 R6, P0, R11, R3, RZ ;  /* 0x000000030b067210 */ /* 0x002fc60007f1e0ff */
[----:B------:R-:W-:Y:S01]  /*6a00*/  STL.64 [R1+0x4f8], R124 ;  /* 0x0004f87c01007387 */ /* 0x000fe20000100a00 */
[----:B------:R-:W-:Y:S02]  /*6a10*/  LEA.HI.X.SX32 R7, R11, R2, 0x1, P0 ;  /* 0x000000020b077211 */ /* 0x000fe400000f0eff */
[----:B------:R-:W1:Y:S01]  /*6a20*/  LDC R11, c[0x0][0x238] ;  /* 0x00008e00ff0b7b82 */ /* 0x000e620000000800 */
[----:B------:R-:W-:Y:S04]  /*6a30*/  STL.64 [R1+0x4f0], R122 ;  /* 0x0004f07a01007387 */ /* 0x000fe80000100a00 */
        /* <DEDUP_REMOVED lines=16> */
[----:B------:R4:W3:Y:S04]  /*6b40*/  @P3 LDG.E.U8 R167, desc[UR14][R8.64] ;  /* 0x0000000e08a73981 */ /* 0x0008e8000c1e1100 */
[----:B------:R-:W-:Y:S04]  /*6b50*/  STL.64 [R1+0x468], R88 ;  /* 0x0004685801007387 */ /* 0x000fe80000100a00 */
[----:B------:R-:W-:Y:S01]  /*6b60*/  STL.64 [R1+0x460], R86 ;  /* 0x0004605601007387 */ /* 0x000fe20000100a00 */
[----:B----4-:R-:W-:-:S03]  /*6b70*/  IADD3 R8, P3, R10, R3, RZ ;  /* 0x000000030a087210 */ /* 0x010fc60007f7e0ff */
[----:B------:R-:W-:Y:S01]  /*6b80*/  STL.64 [R1+0x458], R84 ;  /* 0x0004585401007387 */ /* 0x000fe20000100a00 */
[----:B------:R-:W-:-:S03]  /*6b90*/  LEA.HI.X.SX32 R9, R10, R2, 0x1, P3 ;  /* 0x000000020a097211 */ /* 0x000fc600018f0eff */
[----:B------:R-:W-:Y:S01]  /*6ba0*/  STL.64 [R1+0x450], R82 ;  /* 0x0004505201007387 */ /* 0x000fe20000100a00 */
[----:B-1----:R-:W-:-:S03]  /*6bb0*/  IMAD R10, R11, 0x5, RZ ;  /* 0x000000050b0a7824 */ /* 0x002fc600078e02ff */
[----:B------:R-:W-:Y:S04]  /*6bc0*/  STL.64 [R1+0x448], R80 ;  /* 0x0004485001007387 */ /* 0x000fe80000100a00 */
[----:B------:R-:W-:Y:S04]  /*6bd0*/  STL.64 [R1+0x440], R78 ;  /* 0x0004404e01007387 */ /* 0x000fe80000100a00 */
[----:B------:R-:W-:Y:S04]  /*6be0*/  STL.64 [R1+0x438], R76 ;  /* 0x0004384c01007387 */ /* 0x000fe80000100a00 */
[----:B------:R-:W-:Y:S04]  /*6bf0*/  STL.64 [R1+0x430], R74 ;  /* 0x0004304a01007387 */ /* 0x000fe80000100a00 */
[----:B------:R-:W-:Y:S04]  /*6c00*/  STL.64 [R1+0x428], R72 ;  /* 0x0004284801007387 */ /* 0x000fe80000100a00 */
[----:B------:R-:W-:Y:S04]  /*6c10*/  STL.64 [R1+0x420], R70 ;  /* 0x0004204601007387 */ /* 0x000fe80000100a00 */
[----:B------:R1:W4:Y:S04]  /*6c20*/  @P1 LDG.E.U8 R166, desc[UR14][R6.64] ;  /* 0x0000000e06a61981 */ /* 0x000328000c1e1100 */
[----:B------:R-:W-:Y:S04]  /*6c30*/  STL.64 [R1+0x418], R68 ;  /* 0x0004184401007387 */ /* 0x000fe80000100a00 */
[----:B------:R-:W-:Y:S01]  /*6c40*/  STL.64 [R1+0x410], R66 ;  /* 0x0004104201007387 */ /* 0x000fe20000100a00 */
[----:B-1----:R-:W-:-:S03]  /*6c50*/  IADD3 R6, P4, R10, R3, RZ ;  /* 0x000000030a067210 */ /* 0x002fc60007f9e0ff */
[----:B------:R-:W-:Y:S01]  /*6c60*/  STL.64 [R1+0x408], R64 ;  /* 0x0004084001007387 */ /* 0x000fe20000100a00 */
[----:B------:R-:W-:-:S03]  /*6c70*/  LEA.HI.X.SX32 R7, R10, R2, 0x1, P4 ;  /* 0x000000020a077211 */ /* 0x000fc600020f0eff */
[----:B------:R-:W-:Y:S01]  /*6c80*/  STL.64 [R1+0x400], R62 ;  /* 0x0004003e01007387 */ /* 0x000fe20000100a00 */
[----:B------:R-:W2:Y:S03]  /*6c90*/  LDC R10, c[0x0][0x238] ;  /* 0x00008e00ff0a7b82 */ /* 0x000ea60000000800 */
[----:B------:R-:W-:Y:S04]  /*6ca0*/  STL.64 [R1+0x3f8], R60 ;  /* 0x0003f83c01007387 */ /* 0x000fe80000100a00 */
[----:B------:R-:W-:Y:S04]  /*6cb0*/  STL.64 [R1+0x3f0], R58 ;  /* 0x0003f03a01007387 */ /* 0x000fe80000100a00 */
[----:B------:R-:W-:Y:S04]  /*6cc0*/  STL.64 [R1+0x3e8], R56 ;  /* 0x0003e83801007387 */ /* 0x000fe80000100a00 */
[----:B------:R-:W-:Y:S04]  /*6cd0*/  STL.64 [R1+0x3e0], R54 ;  /* 0x0003e03601007387 */ /* 0x000fe80000100a00 */
[----:B------:R-:W-:Y:S04]  /*6ce0*/  STL.64 [R1+0x3d8], R52 ;  /* 0x0003d83401007387 */ /* 0x000fe80000100a00 */
[----:B------:R-:W-:Y:S04]  /*6cf0*/  STL.64 [R1+0x3d0], R50 ;  /* 0x0003d03201007387 */ /* 0x000fe80000100a00 */
[----:B------:R-:W-:Y:S04]  /*6d00*/  STL.64 [R1+0x3c8], R48 ;  /* 0x0003c83001007387 */ /* 0x000fe80000100a00 */
[----:B------:R-:W-:Y:S01]  /*6d10*/  STL.64 [R1+0x3c0], R46 ;  /* 0x0003c02e01007387 */ /* 0x000fe20000100a00 */
[----:B------:R-:W-:-:S03]  /*6d20*/  ISETP.GT.AND P2, PT, R0, 0x4, PT ;  /* 0x000000040000780c */ /* 0x000fc60003f44270 */
[----:B------:R-:W-:Y:S04]  /*6d30*/  STL.64 [R1+0x3b8], R44 ;  /* 0x0003b82c01007387 */ /* 0x000fe80000100a00 */
[----:B------:R-:W-:Y:S04]  /*6d40*/  STL.64 [R1+0x3b0], R42 ;  /* 0x0003b02a01007387 */ /* 0x000fe80000100a00 */
[----:B------:R-:W-:Y:S04]  /*6d50*/  STL.64 [R1+0x3a8], R40 ;  /* 0x0003a82801007387 */ /* 0x000fe80000100a00 */
[----:B------:R-:W-:Y:S04]  /*6d60*/  STL.64 [R1+0x3a0], R38 ;  /* 0x0003a02601007387 */ /* 0x000fe80000100a00 */
[----:B------:R-:W-:Y:S01]  /*6d70*/  STL.64 [R1+0x398], R36 ;  /* 0x0003982401007387 */ /* 0x000fe20000100a00 */
[----:B------:R-:W-:-:S03]  /*6d80*/  ISETP.GT.AND P0, PT, R0, 0x5, PT ;  /* 0x000000050000780c */ /* 0x000fc60003f04270 */
[----:B------:R-:W-:Y:S04]  /*6d90*/  STL.64 [R1+0x390], R34 ;  /* 0x0003902201007387 */ /* 0x000fe80000100a00 */
[----:B------:R-:W-:Y:S01]  /*6da0*/  STL.64 [R1+0x388], R32 ;  /* 0x0003882001007387 */ /* 0x000fe20000100a00 */
[----:B------:R-:W-:-:S03]  /*6db0*/  PRMT R165, RZ, 0x7610, R165 ;  /* 0x00007610ffa57816 */ /* 0x000fc600000000a5 */
[----:B------:R-:W-:Y:S04]  /*6dc0*/  STL.64 [R1+0x380], R30 ;  /* 0x0003801e01007387 */ /* 0x000fe80000100a00 */
[----:B------:R-:W-:Y:S01]  /*6dd0*/  STL.64 [R1+0x378], R28 ;  /* 0x0003781c01007387 */ /* 0x000fe20000100a00 */
[----:B------:R-:W-:-:S03]  /*6de0*/  IMAD R11, R11, 0x6, RZ ;  /* 0x000000060b0b7824 */ /* 0x000fc600078e02ff */
[----:B------:R-:W-:Y:S01]  /*6df0*/  STL.64 [R1+0x370], R26 ;  /* 0x0003701a01007387 */ /* 0x000fe20000100a00 */
[----:B------:R-:W-:-:S03]  /*6e00*/  ISETP.GT.AND P1, PT, R0, 0x6, PT ;  /* 0x000000060000780c */ /* 0x000fc60003f24270 */
[----:B------:R0:W-:Y:S04]  /*6e10*/  STL.64 [R1+0x368], R24 ;  /* 0x0003681801007387 */ /* 0x0001e80000100a00 */
[----:B-----5:R1:W-:Y:S01]  /*6e20*/  STL [R1+0x318], R4 ;  /* 0x0003180401007387 */ /* 0x0203e20000100800 */
[----:B------:R-:W-:Y:S01]  /*6e30*/  PRMT R164, RZ, 0x7610, R164 ;  /* 0x00007610ffa47816 */ /* 0x000fe200000000a4 */
[----:B--2---:R-:W-:Y:S02]  /*6e40*/  IMAD R148, R10, 0x7, RZ ;  /* 0x000000070a947824 */ /* 0x004fe400078e02ff */
[----:B------:R2:W4:Y:S01]  /*6e50*/  @P2 LDG.E.U8 R165, desc[UR14][R8.64] ;  /* 0x0000000e08a52981 */ /* 0x000522000c1e1100 */
[C---:B0-----:R-:W-:Y:S02]  /*6e60*/  IMAD R24, R150.reuse, 0x9, RZ ;  /* 0x0000000996187824 */ /* 0x041fe400078e02ff */
[----:B-1----:R-:W-:Y:S01]  /*6e70*/  IMAD R4, R150, 0xa, RZ ;  /* 0x0000000a96047824 */ /* 0x002fe200078e02ff */
[----:B------:R-:W-:Y:S01]  /*6e80*/  PRMT R163, RZ, 0x7610, R163 ;  /* 0x00007610ffa37816 */ /* 0x000fe200000000a3 */
[----:B------:R-:W0:Y:S01]  /*6e90*/  LDC R150, c[0x0][0x238] ;  /* 0x00008e00ff967b82 */ /* 0x000e220000000800 */
[----:B------:R-:W-:Y:S01]  /*6ea0*/  IMAD.SHL.U32 R149, R10, 0x8, RZ ;  /* 0x000000080a957824 */ /* 0x000fe200078e00ff */
[----:B--2---:R-:W-:Y:S01]  /*6eb0*/  IADD3 R8, P3, R11, R3, RZ ;  /* 0x000000030b087210 */ /* 0x004fe20007f7e0ff */
[----:B------:R1:W2:Y:S01]  /*6ec0*/  @P0 LDG.E.U8 R164, desc[UR14][R6.64] ;  /* 0x0000000e06a40981 */ /* 0x0002a2000c1e1100 */
[----:B------:R-:W-:-:S02]  /*6ed0*/  ISETP.GT.AND P2, PT, R0, 0x7, PT ;  /* 0x000000070000780c */ /* 0x000fc40003f44270 */
[-C--:B------:R-:W-:Y:S02]  /*6ee0*/  LEA.HI.X.SX32 R9, R11, R2.reuse, 0x1, P3 ;  /* 0x000000020b097211 */ /* 0x080fe400018f0eff */
[CC--:B------:R-:W-:Y:S02]  /*6ef0*/  IADD3 R10, P0, R149.reuse, R3.reuse, RZ ;  /* 0x00000003950a7210 */ /* 0x0c0fe40007f1e0ff */
[----:B------:R-:W-:Y:S01]  /*6f00*/  PRMT R162, RZ, 0x7610, R162 ;  /* 0x00007610ffa27816 */ /* 0x000fe200000000a2 */
[----:B------:R1:W2:Y:S02]  /*6f10*/  @P1 LDG.E.U8 R163, desc[UR14][R8.64] ;  /* 0x0000000e08a31981 */ /* 0x0002a4000c1e1100 */
[C---:B-1----:R-:W-:Y:S02]  /*6f20*/  IADD3 R6, P3, R148.reuse, R3, RZ ;  /* 0x0000000394067210 */ /* 0x042fe40007f7e0ff */
[-C--:B------:R-:W-:Y:S02]  /*6f30*/  LEA.HI.X.SX32 R11, R149, R2.reuse, 0x1, P0 ;  /* 0x00000002950b7211 */ /* 0x080fe400000f0eff */
[----:B------:R-:W-:-:S02]  /*6f40*/  LEA.HI.X.SX32 R7, R148, R2, 0x1, P3 ;  /* 0x0000000294077211 */ /* 0x000fc400018f0eff */
[----:B------:R-:W-:-:S03]  /*6f50*/  IADD3 R8, P0, R24, R3, RZ ;  /* 0x0000000318087210 */ /* 0x000fc60007f1e0ff */
[----:B------:R1:W2:Y:S01]  /*6f60*/  @P2 LDG.E.U8 R162, desc[UR14][R6.64] ;  /* 0x0000000e06a22981 */ /* 0x0002a2000c1e1100 */
[----:B------:R-:W-:Y:S02]  /*6f70*/  LEA.HI.X.SX32 R9, R24, R2, 0x1, P0 ;  /* 0x0000000218097211 */ /* 0x000fe400000f0eff */
[----:B-1----:R-:W-:-:S04]  /*6f80*/  IADD3 R6, P0, R4, R3, RZ ;  /* 0x0000000304067210 */ /* 0x002fc80007f1e0ff */
[----:B------:R-:W-:Y:S01]  /*6f90*/  LEA.HI.X.SX32 R7, R4, R2, 0x1, P0 ;  /* 0x0000000204077211 */ /* 0x000fe200000f0eff */
[----:B0-----:R-:W-:Y:S02]  /*6fa0*/  IMAD R4, R150, 0xb, RZ ;  /* 0x0000000b96047824 */ /* 0x001fe400078e02ff */
[----:B------:R-:W0:Y:S01]  /*6fb0*/  LDC R150, c[0x0][0x238] ;  /* 0x00008e00ff967b82 */ /* 0x000e220000000800 */
[C---:B------:R-:W-:Y:S02]  /*6fc0*/  ISETP.GT.AND P2, PT, R0.reuse, 0xa, PT ;  /* 0x0000000a0000780c */ /* 0x040fe40003f44270 */
[----:B------:R-:W-:Y:S02]  /*6fd0*/  PRMT R159, RZ, 0x7610, R159 ;  /* 0x00007610ff9f7816 */ /* 0x000fe4000000009f */
[----:B------:R-:W-:Y:S02]  /*6fe0*/  ISETP.GT.AND P1, PT, R0, 0x9, PT ;  /* 0x000000090000780c */ /* 0x000fe40003f24270 */
[----:B------:R-:W-:-:S07]  /*6ff0*/  PRMT R160, RZ, 0x7610, R160 ;  /* 0x00007610ffa07816 */ /* 0x000fce00000000a0 */
[----:B------:R1:W2:Y:S04]  /*7000*/  @P2 LDG.E.U8 R159, desc[UR14][R6.64] ;  /* 0x0000000e069f2981 */ /* 0x0002a8000c1e1100 */
[----:B------:R-:W2:Y:S01]  /*7010*/  @P1 LDG.E.U8 R160, desc[UR14][R8.64] ;  /* 0x0000000e08a01981 */ /* 0x000ea2000c1e1100 */
[----:B-1----:R-:W-:-:S04]  /*7020*/  IADD3 R6, P0, R4, R3, RZ ;  /* 0x0000000304067210 */ /* 0x002fc80007f1e0ff */
[----:B------:R-:W-:Y:S01]  /*7030*/  LEA.HI.X.SX32 R7, R4, R2, 0x1, P0 ;  /* 0x0000000204077211 */ /* 0x000fe200000f0eff */
[----:B0-----:R-:W-:Y:S02]  /*7040*/  IMAD R4, R150, 0xc, RZ ;  /* 0x0000000c96047824 */ /* 0x001fe400078e02ff */
[----:B------:R-:W0:Y:S01]  /*7050*/  LDC R150, c[0x0][0x238] ;  /* 0x00008e00ff967b82 */ /* 0x000e220000000800 */
[----:B------:R-:W-:Y:S02]  /*7060*/  ISETP.GT.AND P1, PT, R0, 0xb, PT ;  /* 0x0000000b0000780c */ /* 0x000fe40003f24270 */
[----:B------:R-:W-:-:S11]  /*7070*/  PRMT R158, RZ, 0x7610, R158 ;  /* 0x00007610ff9e7816 */ /* 0x000fd6000000009e */
[----:B------:R1:W2:Y:S02]  /*7080*/  @P1 LDG.E.U8 R158, desc[UR14][R6.64] ;  /* 0x0000000e069e1981 */ /* 0x0002a4000c1e1100 */
[----:B-1----:R-:W-:-:S04]  /*7090*/  IADD3 R6, P0, R4, R3, RZ ;  /* 0x0000000304067210 */ /* 0x002fc80007f1e0ff */
[----:B------:R-:W-:Y:S01]  /*70a0*/  LEA.HI.X.SX32 R7, R4, R2, 0x1, P0 ;  /* 0x0000000204077211 */ /* 0x000fe200000f0eff */
[----:B0-----:R-:W-:Y:S02]  /*70b0*/  IMAD R4, R150, 0xd, RZ ;  /* 0x0000000d96047824 */ /* 0x001fe400078e02ff */
[----:B------:R-:W0:Y:S01]  /*70c0*/  LDC R150, c[0x0][0x238] ;  /* 0x00008e00ff967b82 */ /* 0x000e220000000800 */
[C---:B------:R-:W-:Y:S02]  /*70d0*/  ISETP.GT.AND P1, PT, R0.reuse, 0xc, PT ;  /* 0x0000000c0000780c */ /* 0x040fe40003f24270 */
[----:B------:R-:W-:Y:S02]  /*70e0*/  PRMT R156, RZ, 0x7610, R156 ;  /* 0x00007610ff9c7816 */ /* 0x000fe4000000009c */
[----:B------:R-:W-:-:S09]  /*70f0*/  ISETP.GT.AND P4, PT, R0, 0x8, PT ;  /* 0x000000080000780c */ /* 0x000fd20003f84270 */
[----:B------:R1:W3:Y:S02]  /*7100*/  @P1 LDG.E.U8 R156, desc[UR14][R6.64] ;  /* 0x0000000e069c1981 */ /* 0x0002e4000c1e1100 */
[----:B-1----:R-:W-:-:S04]  /*7110*/  IADD3 R6, P0, R4, R3, RZ ;  /* 0x0000000304067210 */ /* 0x002fc80007f1e0ff */
[----:B------:R-:W-:Y:S01]  /*7120*/  LEA.HI.X.SX32 R7, R4, R2, 0x1, P0 ;  /* 0x0000000204077211 */ /* 0x000fe200000f0eff */
[----:B0-----:R-:W-:Y:S02]  /*7130*/  IMAD R4, R150, 0xe, RZ ;  /* 0x0000000e96047824 */ /* 0x001fe400078e02ff */
[----:B------:R-:W0:Y:S01]  /*7140*/  LDC R150, c[0x0][0x238] ;  /* 0x00008e00ff967b82 */ /* 0x000e220000000800 */
[----:B------:R-:W-:Y:S02]  /*7150*/  PRMT R161, RZ, 0x7610, R161 ;  /* 0x00007610ffa17816 */ /* 0x000fe400000000a1 */
[----:B------:R-:W-:-:S04]  /*7160*/  ISETP.GT.AND P1, PT, R0, 0xd, PT ;  /* 0x0000000d0000780c */ /* 0x000fc80003f24270 */
[----:B------:R1:W2:Y:S02]  /*7170*/  @P4 LDG.E.U8 R161, desc[UR14][R10.64] ;  /* 0x0000000e0aa14981 */ /* 0x0002a4000c1e1100 */
[----:B-1----:R-:W-:-:S07]  /*7180*/  PRMT R11, RZ, 0x7610, R11 ;  /* 0x00007610ff0b7816 */ /* 0x002fce000000000b */
[----:B------:R1:W4:Y:S02]  /*7190*/  @P1 LDG.E.U8 R11, desc[UR14][R6.64] ;  /* 0x0000000e060b1981 */ /* 0x000324000c1e1100 */
        /* <DEDUP_REMOVED lines=9> */
[----:B0-----:R-:W-:Y:S02]  /*7230*/  IMAD.SHL.U32 R4, R150, 0x10, RZ ;  /* 0x0000001096047824 */ /* 0x001fe400078e00ff */
        /* <DEDUP_REMOVED lines=66> */
[C---:B------:R-:W-:Y:S02]  /*7660*/  ISETP.GT.AND P2, PT, R0.reuse, 0x19, PT ;  /* 0x000000190000780c */ /* 0x040fe40003f44270 */
[----:B------:R-:W-:-:S07]  /*7670*/  ISETP.GT.AND P0, PT, R0, RZ, PT ;  /* 0x000000ff0000720c */ /* 0x000fce0003f04270 */
[----:B------:R1:W2:Y:S02]  /*7680*/  @P1 LDG.E.U8 R20, desc[UR14][R6.64] ;  /* 0x0000000e06141981 */ /* 0x0002a4000c1e1100 */
[----:B-1----:R-:W-:-:S04]  /*7690*/  IADD3 R6, P1, R4, R3, RZ ;  /* 0x0000000304067210 */ /* 0x002fc80007f3e0ff */
[----:B------:R-:W-:Y:S01]  /*76a0*/  LEA.HI.X.SX32 R7, R4, R2, 0x1, P1 ;  /* 0x0000000204077211 */ /* 0x000fe200008f0eff */
[----:B0-----:R-:W-:Y:S02]  /*76b0*/  IMAD R4, R150, 0x1a, RZ ;  /* 0x0000001a96047824 */ /* 0x001fe400078e02ff */
[----:B------:R-:W0:Y:S01]  /*76c0*/  LDC R150, c[0x0][0x238] ;  /* 0x00008e00ff967b82 */ /* 0x000e220000000800 */
[----:B------:R-:W-:Y:S02]  /*76d0*/  PRMT R19, RZ, 0x7610, R19 ;  /* 0x00007610ff137816 */ /* 0x000fe40000000013 */
[----:B------:R-:W-:-:S04]  /*76e0*/  PRMT R8, RZ, 0x7610, R8 ;  /* 0x00007610ff087816 */ /* 0x000fc80000000008 */
[----:B------:R1:W2:Y:S02]  /*76f0*/  @P2 LDG.E.U8 R19, desc[UR14][R6.64] ;  /* 0x0000000e06132981 */ /* 0x0002a4000c1e1100 */
[----:B-1----:R-:W-:Y:S02]  /*7700*/  @P0 IMAD.MOV.U32 R6, RZ, RZ, R3 ;  /* 0x000000ffff060224 */ /* 0x002fe400078e0003 */
[----:B------:R-:W-:-:S05]  /*7710*/  @P0 IMAD.MOV.U32 R7, RZ, RZ, R2 ;  /* 0x000000ffff070224 */ /* 0x000fca00078e0002 */
        /* <DEDUP_REMOVED lines=14> */
[----:B------:R1:W2:Y:S01]  /*7800*/  @P1 LDG.E.U8 R17, desc[UR14][R6.64] ;  /* 0x0000000e06111981 */ /* 0x0002a2000c1e1100 */
[----:B------:R-:W-:Y:S02]  /*7810*/  ISETP.GT.AND P1, PT, R0, 0x1c, PT ;  /* 0x0000001c0000780c */ /* 0x000fe40003f24270 */
[----:B-1----:R-:W-:-:S04]  /*7820*/  IADD3 R6, P0, R4, R3, RZ ;  /* 0x0000000304067210 */ /* 0x002fc80007f1e0ff */
[----:B------:R-:W-:Y:S01]  /*7830*/  LEA.HI.X.SX32 R7, R4, R2, 0x1, P0 ;  /* 0x0000000204077211 */ /* 0x000fe200000f0eff */
[----:B0-----:R-:W-:Y:S02]  /*7840*/  IMAD R4, R150, 0x1d, RZ ;  /* 0x0000001d96047824 */ /* 0x001fe400078e02ff */
[----:B------:R-:W0:Y:S01]  /*7850*/  LDC R150, c[0x0][0x238] ;  /* 0x00008e00ff967b82 */ /* 0x000e220000000800 */
[----:B------:R-:W-:-:S06]  /*7860*/  PRMT R16, RZ, 0x7610, R16 ;  /* 0x00007610ff107816 */ /* 0x000fcc0000000010 */
[----:B------:R1:W2:Y:S01]  /*7870*/  @P1 LDG.E.U8 R16, desc[UR14][R6.64] ;  /* 0x0000000e06101981 */ /* 0x0002a2000c1e1100 */
[----:B------:R-:W-:Y:S02]  /*7880*/  ISETP.GT.AND P1, PT, R0, 0x1d, PT ;  /* 0x0000001d0000780c */ /* 0x000fe40003f24270 */
[----:B------:R-:W-:Y:S02]  /*7890*/  PRMT R15, RZ, 0x7610, R15 ;  /* 0x00007610ff0f7816 */ /* 0x000fe4000000000f */
[----:B-1----:R-:W-:-:S04]  /*78a0*/  IADD3 R6, P0, R4, R3, RZ ;  /* 0x0000000304067210 */ /* 0x002fc80007f1e0ff */
[----:B------:R-:W-:Y:S01]  /*78b0*/  LEA.HI.X.SX32 R7, R4, R2, 0x1, P0 ;  /* 0x0000000204077211 */ /* 0x000fe200000f0eff */
[----:B0-----:R-:W-:-:S04]  /*78c0*/  IMAD R4, R150, 0x1e, RZ ;  /* 0x0000001e96047824 */ /* 0x001fc800078e02ff */
[----:B------:R0:W2:Y:S01]  /*78d0*/  @P1 LDG.E.U8 R15, desc[UR14][R6.64] ;  /* 0x0000000e060f1981 */ /* 0x0000a2000c1e1100 */
[----:B------:R-:W-:Y:S02]  /*78e0*/  ISETP.GT.AND P1, PT, R0, 0x1e, PT ;  /* 0x0000001e0000780c */ /* 0x000fe40003f24270 */
[----:B------:R-:W-:Y:S02]  /*78f0*/  PRMT R13, RZ, 0x7610, R13 ;  /* 0x00007610ff0d7816 */ /* 0x000fe4000000000d */
[----:B0-----:R-:W-:-:S04]  /*7900*/  IADD3 R6, P0, R4, R3, RZ ;  /* 0x0000000304067210 */ /* 0x001fc80007f1e0ff */
[----:B------:R-:W-:Y:S01]  /*7910*/  LEA.HI.X.SX32 R7, R4, R2, 0x1, P0 ;  /* 0x0000000204077211 */ /* 0x000fe200000f0eff */
[----:B------:R-:W-:Y:S01]  /*7920*/  IMAD R4, R151, 0x1f, RZ ;  /* 0x0000001f97047824 */ /* 0x000fe200078e02ff */
[----:B------:R0:W-:Y:S04]  /*7930*/  STL [R1+0x328], R3 ;  /* 0x0003280301007387 */ /* 0x0001e80000100800 */
[----:B------:R1:W2:Y:S04]  /*7940*/  @P1 LDG.E.U8 R13, desc[UR14][R6.64] ;  /* 0x0000000e060d1981 */ /* 0x0002a8000c1e1100 */
[----:B------:R-:W2:Y:S01]  /*7950*/  LDL R24, [R1+0x304] ;  /* 0x0003040001187983 */ /* 0x000ea20000100800 */
[----:B-1----:R-:W-:-:S03]  /*7960*/  IADD3 R6, P0, R4, R3, RZ ;  /* 0x0000000304067210 */ /* 0x002fc60007f1e0ff */
[----:B0-----:R-:W2:Y:S01]  /*7970*/  LDL R3, [R1+0x2f0] ;  /* 0x0002f00001037983 */ /* 0x001ea20000100800 */
[----:B------:R-:W-:-:S03]  /*7980*/  LEA.HI.X.SX32 R7, R4, R2, 0x1, P0 ;  /* 0x0000000204077211 */ /* 0x000fc600000f0eff */
[----:B------:R-:W2:Y:S01]  /*7990*/  LDL R4, [R1+0x2f4] ;  /* 0x0002f40001047983 */ /* 0x000ea20000100800 */
[----:B------:R-:W-:-:S03]  /*79a0*/  ISETP.GE.AND P0, PT, R14, R0, PT ;  /* 0x000000000e00720c */ /* 0x000fc60003f06270 */
[----:B------:R-:W-:Y:S04]  /*79b0*/  STL [R1+0x31c], R2 ;  /* 0x00031c0201007387 */ /* 0x000fe80000100800 */
[----:B------:R-:W2:Y:S01]  /*79c0*/  LDL.LU R14, [R1+0x300] ;  /* 0x00030000010e7983 */ /* 0x000ea20000300800 */
[----:B------:R-:W0:Y:S01]  /*79d0*/  S2R R151, SR_TID.X ;  /* 0x0000000000977919 */ /* 0x000e220000002100 */
[----:B------:R-:W-:Y:S02]  /*79e0*/  ISETP.GT.AND P1, PT, R0, 0x1f, PT ;  /* 0x0000001f0000780c */ /* 0x000fe40003f24270 */
[----:B------:R-:W-:-:S11]  /*79f0*/  PRMT R12, RZ, 0x7610, R12 ;  /* 0x00007610ff0c7816 */ /* 0x000fd6000000000c */
[----:B------:R1:W2:Y:S01]  /*7a00*/  @P1 LDG.E.U8 R12, desc[UR14][R6.64] ;  /* 0x0000000e060c1981 */ /* 0x0002a2000c1e1100 */
[----:B---3--:R-:W-:Y:S02]  /*7a10*/  LOP3.LUT R156, R156, 0xffff, RZ, 0xc0, !PT ;  /* 0x0000ffff9c9c7812 */ /* 0x008fe400078ec0ff */
[----:B----4-:R-:W-:Y:S02]  /*7a20*/  LOP3.LUT R11, R11, 0xffff, RZ, 0xc0, !PT ;  /* 0x0000ffff0b0b7812 */ /* 0x010fe400078ec0ff */
[----:B------:R-:W-:Y:S02]  /*7a30*/  LOP3.LUT R167, R167, 0xffff, RZ, 0xc0, !PT ;  /* 0x0000ffffa7a77812 */ /* 0x000fe400078ec0ff */
[----:B------:R-:W-:Y:S02]  /*7a40*/  LOP3.LUT R166, R166, 0xffff, RZ, 0xc0, !PT ;  /* 0x0000ffffa6a67812 */ /* 0x000fe400078ec0ff */
[----:B------:R-:W-:Y:S02]  /*7a50*/  LOP3.LUT R165, R165, 0xffff, RZ, 0xc0, !PT ;  /* 0x0000ffffa5a57812 */ /* 0x000fe400078ec0ff */
[----:B--2---:R-:W-:-:S02]  /*7a60*/  LOP3.LUT R164, R164, 0xffff, RZ, 0xc0, !PT ;  /* 0x0000ffffa4a47812 */ /* 0x004fc400078ec0ff */
[----:B------:R-:W-:Y:S02]  /*7a70*/  LOP3.LUT R163, R163, 0xffff, RZ, 0xc0, !PT ;  /* 0x0000ffffa3a37812 */ /* 0x000fe400078ec0ff */
[----:B0-----:R-:W-:Y:S02]  /*7a80*/  SHF.R.S32.HI R25, RZ, 0x2, R151 ;  /* 0x00000002ff197819 */ /* 0x001fe40000011497 */
[----:B------:R-:W-:Y:S02]  /*7a90*/  LOP3.LUT R162, R162, 0xffff, RZ, 0xc0, !PT ;  /* 0x0000ffffa2a27812 */ /* 0x000fe400078ec0ff */
[----:B------:R-:W-:Y:S02]  /*7aa0*/  LOP3.LUT R161, R161, 0xffff, RZ, 0xc0, !PT ;  /* 0x0000ffffa1a17812 */ /* 0x000fe400078ec0ff */
[----:B------:R-:W-:Y:S02]  /*7ab0*/  LOP3.LUT R160, R160, 0xffff, RZ, 0xc0, !PT ;  /* 0x0000ffffa0a07812 */ /* 0x000fe400078ec0ff */
[----:B------:R-:W-:-:S02]  /*7ac0*/  LOP3.LUT R159, R159, 0xffff, RZ, 0xc0, !PT ;  /* 0x0000ffff9f9f7812 */ /* 0x000fc400078ec0ff */
[----:B------:R-:W-:Y:S02]  /*7ad0*/  LOP3.LUT R158, R158, 0xffff, RZ, 0xc0, !PT ;  /* 0x0000ffff9e9e7812 */ /* 0x000fe400078ec0ff */
[----:B------:R-:W-:Y:S02]  /*7ae0*/  LOP3.LUT R10, R10, 0xffff, RZ, 0xc0, !PT ;  /* 0x0000ffff0a0a7812 */ /* 0x000fe400078ec0ff */
[----:B------:R-:W-:Y:S02]  /*7af0*/  LOP3.LUT R9, R9, 0xffff, RZ, 0xc0, !PT ;  /* 0x0000ffff09097812 */ /* 0x000fe400078ec0ff */
[----:B------:R-:W-:Y:S02]  /*7b00*/  LOP3.LUT R168, R168, 0xffff, RZ, 0xc0, !PT ;  /* 0x0000ffffa8a87812 */ /* 0x000fe400078ec0ff */
[----:B------:R-:W-:Y:S01]  /*7b10*/  SGXT R25, R25, 0x1 ;  /* 0x000000011919781a */ /* 0x000fe20000000200 */
[----:B------:R-:W-:Y:S01]  /*7b20*/  IMAD.SHL.U32 R26, R151, 0x20, RZ ;  /* 0x00000020971a7824 */ /* 0x000fe200078e00ff */
[----:B------:R-:W-:-:S02]  /*7b30*/  PRMT R156, R156, 0x3340, R11 ;  /* 0x000033409c9c7816 */ /* 0x000fc4000000000b */
[----:B------:R-:W-:Y:S02]  /*7b40*/  PRMT R166, R167, 0x3340, R166 ;  /* 0x00003340a7a67816 */ /* 0x000fe400000000a6 */
[----:B------:R-:W-:Y:S02]  /*7b50*/  PRMT R164, R165, 0x3340, R164 ;  /* 0x00003340a5a47816 */ /* 0x000fe400000000a4 */
[----:B------:R-:W-:Y:S02]  /*7b60*/  PRMT R162, R163, 0x3340, R162 ;  /* 0x00003340a3a27816 */ /* 0x000fe400000000a2 */
[----:B------:R-:W-:Y:S02]  /*7b70*/  PRMT R160, R161, 0x3340, R160 ;  /* 0x00003340a1a07816 */ /* 0x000fe400000000a0 */
[----:B------:R-:W-:Y:S02]  /*7b80*/  PRMT R158, R159, 0x3340, R158 ;  /* 0x000033409f9e7816 */ /* 0x000fe4000000009e */
[----:B------:R-:W-:-:S02]  /*7b90*/  PRMT R11, R10, 0x3340, R9 ;  /* 0x000033400a0b7816 */ /* 0x000fc40000000009 */
[----:B------:R-:W-:Y:S02]  /*7ba0*/  LOP3.LUT R25, R25, 0x90, RZ, 0xc0, !PT ;  /* 0x0000009019197812 */ /* 0x000fe400078ec0ff */
[----:B------:R-:W-:Y:S02]  /*7bb0*/  PRMT R9, R164, 0x5410, R162 ;  /* 0x00005410a4097816 */ /* 0x000fe400000000a2 */
[----:B------:R-:W-:Y:S02]  /*7bc0*/  PRMT R10, R160, 0x5410, R158 ;  /* 0x00005410a00a7816 */ /* 0x000fe4000000009e */
[----:B------:R-:W-:Y:S02]  /*7bd0*/  LOP3.LUT R25, R25, 0xf60, R26, 0xf8, !PT ;  /* 0x00000f6019197812 */ /* 0x000fe400078ef81a */
[----:B------:R-:W-:Y:S02]  /*7be0*/  PRMT R11, R156, 0x5410, R11 ;  /* 0x000054109c0b7816 */ /* 0x000fe4000000000b */
[----:B-1----:R-:W-:-:S02]  /*7bf0*/  IADD3 R6, P1, R5, R192, RZ ;  /* 0x000000c005067210 */ /* 0x002fc40007f3e0ff */
[----:B------:R-:W-:Y:S02]  /*7c00*/  PRMT R188, RZ, 0x7610, R188 ;  /* 0x00007610ffbc7816 */ /* 0x000fe400000000bc */
[----:B------:R-:W-:Y:S02]  /*7c10*/  PRMT R156, RZ, 0x7610, R156 ;  /* 0x00007610ff9c7816 */ /* 0x000fe4000000009c */
[----:B------:R-:W-:-:S04]  /*7c20*/  LOP3.LUT R8, R8, 0xffff, RZ, 0xc0, !PT ;  /* 0x0000ffff08087812 */ /* 0x000fc800078ec0ff */
[----:B------:R-:W-:-:S04]  /*7c30*/  PRMT R8, R8, 0x3340, R168 ;  /* 0x0000334008087816 */ /* 0x000fc800000000a8 */
[----:B------:R-:W-:Y:S01]  /*7c40*/  PRMT R8, R8, 0x5410, R166 ;  /* 0x0000541008087816 */ /* 0x000fe200000000a6 */
[----:B------:R-:W-:Y:S06]  /*7c50*/  BAR.SYNC.DEFER_BLOCKING 0x0 ;  /* 0x0000000000007b1d */ /* 0x000fec0000010000 */
[----:B------:R0:W-:Y:S02]  /*7c60*/  STS.128 [R25+UR12+0x2000], R8 ;  /* 0x0020000819007988 */ /* 0x0001e40008000c0c */
[----:B0-----:R-:W-:-:S05]  /*7c70*/  SHF.R.S32.HI R25, RZ, 0x1f, R5 ;  /* 0x0000001fff197819 */ /* 0x001fca0000011405 */
[----:B------:R-:W-:-:S05]  /*7c80*/  IMAD.X R7, R25, 0x1, R191, P1 ;  /* 0x0000000119077824 */ /* 0x000fca00008e06bf */
[----:B------:R0:W2:Y:S02]  /*7c90*/  @!P0 LDG.E.U8 R188, desc[UR14][R6.64] ;  /* 0x0000000e06bc8981 */ /* 0x0000a4000c1e1100 */
[----:B0-----:R-:W-:-:S05]  /*7ca0*/  IADD3 R6, P1, R5, R24, RZ ;  /* 0x0000001805067210 */ /* 0x001fca0007f3e0ff */
[----:B------:R-:W-:-:S05]  /*7cb0*/  IMAD.X R7, R25, 0x1, R14, P1 ;  /* 0x0000000119077824 */ /* 0x000fca00008e060e */
[----:B------:R0:W3:Y:S04]  /*7cc0*/  @!P0 LDG.E.U8 R156, desc[UR14][R6.64] ;  /* 0x0000000e069c8981 */ /* 0x0000e8000c1e1100 */
[----:B------:R1:W-:Y:S04]  /*7cd0*/  STL [R1+0x320], R14 ;  /* 0x0003200e01007387 */ /* 0x0003e80000100800 */
[----:B------:R-:W4:Y:S01]  /*7ce0*/  LDL R24, [R1+0x2e4] ;  /* 0x0002e40001187983 */ /* 0x000f220000100800 */
[----:B0-----:R-:W-:-:S03]  /*7cf0*/  IADD3 R6, P1, R5, R4, RZ ;  /* 0x0000000405067210 */ /* 0x001fc60007f3e0ff */
[----:B------:R-:W2:Y:S02]  /*7d00*/  LDL R4, [R1+0x314] ;  /* 0x0003140001047983 */ /* 0x000ea40000100800 */
[----:B------:R-:W-:Y:S02]  /*7d10*/  IMAD.X R7, R25, 0x1, R3, P1 ;  /* 0x0000000119077824 */ /* 0x000fe400008e0603 */
[----:B-1----:R-:W3:Y:S04]  /*7d20*/  LDL R14, [R1+0x2d4] ;  /* 0x0002d400010e7983 */ /* 0x002ee80000100800 */
[----:B------:R-:W3:Y:S04]  /*7d30*/  LDL R32, [R1+0x2c4] ;  /* 0x0002c40001207983 */ /* 0x000ee80000100800 */
[----:B------:R-:W3:Y:S04]  /*7d40*/  LDL R3, [R1+0x2d0] ;  /* 0x0002d00001037983 */ /* 0x000ee80000100800 */
[----:B------:R-:W3:Y:S04]  /*7d50*/  LDL R31, [R1+0x2b4] ;  /* 0x0002b400011f7983 */ /* 0x000ee80000100800 */
[----:B------:R-:W3:Y:S04]  /*7d60*/  LDL R30, [R1+0x2c0] ;  /* 0x0002c000011e7983 */ /* 0x000ee80000100800 */
[----:B------:R-:W3:Y:S04]  /*7d70*/  LDL R29, [R1+0x2b0] ;  /* 0x0002b000011d7983 */ /* 0x000ee80000100800 */
[----:B------:R-:W3:Y:S04]  /*7d80*/  LDL.LU R2, [R1+0x2e0] ;  /* 0x0002e00001027983 */ /* 0x000ee80000300800 */
[----:B------:R-:W3:Y:S01]  /*7d90*/  LDL R28, [R1+0x2a4] ;  /* 0x0002a400011c7983 */ /* 0x000ee20000100800 */
[----:B------:R-:W-:-:S03]  /*7da0*/  PRMT R158, RZ, 0x7610, R158 ;  /* 0x00007610ff9e7816 */ /* 0x000fc6000000009e */
[----:B------:R-:W3:Y:S01]  /*7db0*/  LDL R27, [R1+0x2a0] ;  /* 0x0002a000011b7983 */ /* 0x000ee20000100800 */
[----:B------:R-:W-:Y:S02]  /*7dc0*/  LOP3.LUT R157, R157, 0xffff, RZ, 0xc0, !PT ;  /* 0x0000ffff9d9d7812 */ /* 0x000fe400078ec0ff */
[----:B------:R-:W-:Y:S01]  /*7dd0*/  LOP3.LUT R155, R155, 0xffff, RZ, 0xc0, !PT ;  /* 0x0000ffff9b9b7812 */ /* 0x000fe200078ec0ff */
[----:B------:R4:W3:Y:S01]  /*7de0*/  @!P0 LDG.E.U8 R158, desc[UR14][R6.64] ;  /* 0x0000000e069e8981 */ /* 0x0008e2000c1e1100 */
        /* <DEDUP_REMOVED lines=14> */
[----:B------:R-:W-:Y:S02]  /*7ed0*/  PRMT R155, R157, 0x3340, R155 ;  /* 0x000033409d9b7816 */ /* 0x000fe4000000009b */
[----:B------:R-:W-:-:S02]  /*7ee0*/  PRMT R8, R154, 0x3340, R153 ;  /* 0x000033409a087816 */ /* 0x000fc40000000099 */
[----:B------:R-:W-:Y:S02]  /*7ef0*/  PRMT R23, R152, 0x3340, R23 ;  /* 0x0000334098177816 */ /* 0x000fe40000000017 */
[----:B------:R-:W-:Y:S02]  /*7f00*/  PRMT R9, R22, 0x3340, R21 ;  /* 0x0000334016097816 */ /* 0x000fe40000000015 */
[----:B------:R-:W-:Y:S02]  /*7f10*/  PRMT R19, R20, 0x3340, R19 ;  /* 0x0000334014137816 */ /* 0x000fe40000000013 */
[----:B------:R-:W-:Y:S02]  /*7f20*/  PRMT R10, R18, 0x3340, R17 ;  /* 0x00003340120a7816 */ /* 0x000fe40000000011 */
[----:B------:R-:W-:Y:S02]  /*7f30*/  PRMT R15, R16, 0x3340, R15 ;  /* 0x00003340100f7816 */ /* 0x000fe4000000000f */
[----:B------:R-:W-:-:S02]  /*7f40*/  PRMT R11, R13, 0x3340, R12 ;  /* 0x000033400d0b7816 */ /* 0x000fc4000000000c */
[----:B------:R-:W-:Y:S02]  /*7f50*/  PRMT R8, R155, 0x5410, R8 ;  /* 0x000054109b087816 */ /* 0x000fe40000000008 */
[----:B------:R-:W-:Y:S02]  /*7f60*/  PRMT R9, R23, 0x5410, R9 ;  /* 0x0000541017097816 */ /* 0x000fe40000000009 */
[----:B------:R-:W-:Y:S02]  /*7f70*/  PRMT R10, R19, 0x5410, R10 ;  /* 0x00005410130a7816 */ /* 0x000fe4000000000a */
[----:B------:R-:W-:Y:S02]  /*7f80*/  PRMT R11, R15, 0x5410, R11 ;  /* 0x000054100f0b7816 */ /* 0x000fe4000000000b */
[----:B----4-:R-:W-:-:S03]  /*7f90*/  IADD3 R6, P1, R5, R24, RZ ;  /* 0x0000001805067210 */ /* 0x010fc60007f3e0ff */
[----:B--2---:R0:W-:Y:S04]  /*7fa0*/  STS.128 [R4+UR12+0x2000], R8 ;  /* 0x0020000804007988 */ /* 0x0041e80008000c0c */
[----:B---3--:R1:W-:Y:S04]  /*7fb0*/  STL [R1+0x324], R2 ;  /* 0x0003240201007387 */ /* 0x0083e80000100800 */
[----:B------:R-:W2:Y:S04]  /*7fc0*/  LDL R26, [R1+0x294] ;  /* 0x00029400011a7983 */ /* 0x000ea80000100800 */
[----:B------:R-:W3:Y:S01]  /*7fd0*/  LDL R24, [R1+0x290] ;  /* 0x0002900001187983 */ /* 0x000ee20000100800 */
[----:B------:R-:W-:Y:S01]  /*7fe0*/  IMAD.X R7, R25, 0x1, R2, P1 ;  /* 0x0000000119077824 */ /* 0x000fe200008e0602 */
[----:B------:R-:W-:-:S02]  /*7ff0*/  IADD3 R12, P1, R5, R14, RZ ;  /* 0x0000000e050c7210 */ /* 0x000fc40007f3e0ff */
[----:B------:R-:W4:Y:S04]  /*8000*/  LDL.LU R14, [R1+0x2d8] ;  /* 0x0002d800010e7983 */ /* 0x000f280000300800 */
[----:B0-----:R-:W4:Y:S04]  /*8010*/  LDL.LU R4, [R1+0x2f8] ;  /* 0x0002f80001047983 */ /* 0x001f280000300800 */
[----:B------:R-:W4:Y:S01]  /*8020*/  LDL R10, [R1+0x284] ;  /* 0x00028400010a7983 */ /* 0x000f220000100800 */
[----:B------:R-:W-:-:S03]  /*8030*/  IMAD.X R13, R25, 0x1, R3, P1 ;  /* 0x00000001190d7824 */ /* 0x000fc600008e0603 */
[----:B------:R-:W4:Y:S04]  /*8040*/  LDL R37, [R1+0x280] ;  /* 0x0002800001257983 */ /* 0x000f280000100800 */
[----:B------:R-:W4:Y:S04]  /*8050*/  LDL.LU R3, [R1+0x2fc] ;  /* 0x0002fc0001037983 */ /* 0x000f280000300800 */
[----:B-1----:R-:W4:Y:S04]  /*8060*/  LDL.LU R2, [R1+0x2c8] ;  /* 0x0002c80001027983 */ /* 0x002f280000300800 */
[----:B------:R-:W4:Y:S04]  /*8070*/  LDL R36, [R1+0x274] ;  /* 0x0002740001247983 */ /* 0x000f280000100800 */
[----:B------:R-:W4:Y:S01]  /*8080*/  LDL R35, [R1+0x270] ;  /* 0x0002700001237983 */ /* 0x000f220000100800 */
[----:B------:R-:W-:-:S03]  /*8090*/  PRMT R17, RZ, 0x7610, R17 ;  /* 0x00007610ff117816 */ /* 0x000fc60000000011 */
[----:B------:R-:W4:Y:S04]  /*80a0*/  LDL R34, [R1+0x264] ;  /* 0x0002640001227983 */ /* 0x000f280000100800 */
[----:B------:R-:W4:Y:S04]  /*80b0*/  LDL R33, [R1+0x260] ;  /* 0x0002600001217983 */ /* 0x000f280000100800 */
[----:B------:R0:W4:Y:S01]  /*80c0*/  @!P0 LDG.E.U8 R17, desc[UR14][R6.64] ;  /* 0x0000000e06118981 */ /* 0x000122000c1e1100 */
[----:B------:R-:W-:-:S03]  /*80d0*/  IADD3 R8, P1, R5, R31, RZ ;  /* 0x0000001f05087210 */ /* 0x000fc60007f3e0ff */
[----:B------:R-:W4:Y:S01]  /*80e0*/  LDL R31, [R1+0x250] ;  /* 0x00025000011f7983 */ /* 0x000f220000100800 */
[----:B------:R-:W-:Y:S02]  /*80f0*/  PRMT R16, RZ, 0x7610, R16 ;  /* 0x00007610ff107816 */ /* 0x000fe40000000010 */
[----:B------:R-:W-:Y:S01]  /*8100*/  PRMT R18, RZ, 0x7610, R18 ;  /* 0x00007610ff127816 */ /* 0x000fe20000000012 */
[----:B------:R-:W4:Y:S01]  /*8110*/  LDL R11, [R1+0x214] ;  /* 0x00021400010b7983 */ /* 0x000f220000100800 */
[----:B0-----:R-:W-:-:S03]  /*8120*/  IADD3 R6, P2, R5, R32, RZ ;  /* 0x0000002005067210 */ /* 0x001fc60007f5e0ff */
[----:B------:R-:W4:Y:S02]  /*8130*/  LDL R32, [R1+0x254] ;  /* 0x0002540001207983 */ /* 0x000f240000100800 */
[C---:B------:R-:W-:Y:S02]  /*8140*/  IMAD.X R7, R25.reuse, 0x1, R30, P2 ;  /* 0x0000000119077824 */ /* 0x040fe400010e061e */
[----:B------:R-:W4:Y:S01]  /*8150*/  LDL R30, [R1+0x244] ;  /* 0x00024400011e7983 */ /* 0x000f220000100800 */
[----:B------:R-:W-:-:S03]  /*8160*/  IMAD.X R9, R25, 0x1, R29, P1 ;  /* 0x0000000119097824 */ /* 0x000fc600008e061d */
[----:B------:R-:W4:Y:S04]  /*8170*/  LDL R29, [R1+0x240] ;  /* 0x00024000011d7983 */ /* 0x000f280000100800 */
[----:B------:R0:W4:Y:S01]  /*8180*/  @!P0 LDG.E.U8 R16, desc[UR14][R6.64] ;  /* 0x0000000e06108981 */ /* 0x000122000c1e1100 */
[----:B------:R-:W-:-:S03]  /*8190*/  PRMT R15, RZ, 0x7610, R15 ;  /* 0x00007610ff0f7816 */ /* 0x000fc6000000000f */
[----:B------:R-:W4:Y:S04]  /*81a0*/  @!P0 LDG.E.U8 R18, desc[UR14][R8.64] ;  /* 0x0000000e08128981 */ /* 0x000f28000c1e1100 */
[----:B------:R1:W4:Y:S01]  /*81b0*/  @!P0 LDG.E.U8 R15, desc[UR14][R12.64] ;  /* 0x0000000e0c0f8981 */ /* 0x000322000c1e1100 */
[----:B0-----:R-:W-:-:S03]  /*81c0*/  IADD3 R6, P1, R5, R28, RZ ;  /* 0x0000001c05067210 */ /* 0x001fc60007f3e0ff */
[----:B------:R-:W4:Y:S02]  /*81d0*/  LDL R28, [R1+0x234] ;  /* 0x00023400011c7983 */ /* 0x000f240000100800 */
[----:B------:R-:W-:Y:S02]  /*81e0*/  IMAD.X R7, R25, 0x1, R27, P1 ;  /* 0x0000000119077824 */ /* 0x000fe400008e061b */
[----:B------:R-:W4:Y:S01]  /*81f0*/  LDL R27, [R1+0x230] ;  /* 0x00023000011b7983 */ /* 0x000f220000100800 */
[----:B-1----:R-:W-:Y:S02]  /*8200*/  PRMT R12, RZ, 0x7610, R12 ;  /* 0x00007610ff0c7816 */ /* 0x002fe4000000000c */
[----:B------:R-:W-:-:S04]  /*8210*/  PRMT R13, RZ, 0x7610, R13 ;  /* 0x00007610ff0d7816 */ /* 0x000fc8000000000d */
[----:B------:R4:W4:Y:S01]  /*8220*/  @!P0 LDG.E.U8 R12, desc[UR14][R6.64] ;  /* 0x0000000e060c8981 */ /* 0x000922000c1e1100 */
[----:B--2---:R-:W-:-:S03]  /*8230*/  IADD3 R8, P1, R5, R26, RZ ;  /* 0x0000001a05087210 */ /* 0x004fc60007f3e0ff */
[----:B------:R-:W2:Y:S02]  /*8240*/  LDL R26, [R1+0x224] ;  /* 0x00022400011a7983 */ /* 0x000ea40000100800 */
[----:B---3--:R-:W-:Y:S02]  /*8250*/  IMAD.X R9, R25, 0x1, R24, P1 ;  /* 0x0000000119097824 */ /* 0x008fe400008e0618 */
[----:B------:R-:W3:Y:S04]  /*8260*/  LDL R24, [R1+0x220] ;  /* 0x0002200001187983 */ /* 0x000ee80000100800 */
[----:B------:R-:W3:Y:S01]  /*8270*/  @!P0 LDG.E.U8 R13, desc[UR14][R8.64] ;  /* 0x0000000e080d8981 */ /* 0x000ee2000c1e1100 */
[----:B----4-:R-:W-:-:S03]  /*8280*/  IADD3 R6, P1, R5, R10, RZ ;  /* 0x0000000a05067210 */ /* 0x010fc60007f3e0ff */
[----:B------:R-:W4:Y:S04]  /*8290*/  LDL R10, [R1+0x210] ;  /* 0x00021000010a7983 */ /* 0x000f280000100800 */
[----:B------:R-:W4:Y:S04]  /*82a0*/  LDL R9, [R1+0x204] ;  /* 0x0002040001097983 */ /* 0x000f280000100800 */
[----:B------:R-:W4:Y:S01]  /*82b0*/  LDL R8, [R1+0x200] ;  /* 0x0002000001087983 */ /* 0x000f220000100800 */
[----:B------:R-:W-:Y:S01]  /*82c0*/  PRMT R19, RZ, 0x7610, R19 ;  /* 0x00007610ff137816 */ /* 0x000fe20000000013 */
[----:B------:R-:W-:-:S05]  /*82d0*/  IMAD.X R7, R25, 0x1, R37, P1 ;  /* 0x0000000119077824 */ /* 0x000fca00008e0625 */
[----:B------:R0:W4:Y:S01]  /*82e0*/  @!P0 LDG.E.U8 R19, desc[UR14][R6.64] ;  /* 0x0000000e06138981 */ /* 0x000122000c1e1100 */
[----:B------:R-:W-:Y:S02]  /*82f0*/  PRMT R20, RZ, 0x7610, R20 ;  /* 0x00007610ff147816 */ /* 0x000fe40000000014 */
[----:B0-----:R-:W-:-:S05]  /*8300*/  IADD3 R6, P1, R5, R36, RZ ;  /* 0x0000002405067210 */ /* 0x001fca0007f3e0ff */
        /* <DEDUP_REMOVED lines=12> */
[----:B------:R-:W-:Y:S01]  /*83d0*/  IMAD.X R7, R25, 0x1, R29, P1 ;  /* 0x0000000119077824 */ /* 0x000fe200008e061d */
[----:B------:R-:W-:Y:S01]  /*83e0*/  PRMT R170, RZ, 0x7610, R170 ;  /* 0x00007610ffaa7816 */ /* 0x000fe200000000aa */
[----:B------:R-:W4:Y:S04]  /*83f0*/  LDL R29, [R1+0x2dc] ;  /* 0x0002dc00011d7983 */ /* 0x000f280000100800 */
[----:B------:R0:W4:Y:S02]  /*8400*/  @!P0 LDG.E.U8 R168, desc[UR14][R6.64] ;  /* 0x0000000e06a88981 */ /* 0x000124000c1e1100 */
[----:B0-----:R-:W-:Y:S02]  /*8410*/  IADD3 R6, P1, R5, R28, RZ ;  /* 0x0000001c05067210 */ /* 0x001fe40007f3e0ff */
[----:B------:R-:W-:Y:S01]  /*8420*/  PRMT R171, RZ, 0x7610, R171 ;  /* 0x00007610ffab7816 */ /* 0x000fe200000000ab */
[----:B------:R-:W4:Y:S02]  /*8430*/  LDL R28, [R1+0x2e8] ;  /* 0x0002e800011c7983 */ /* 0x000f240000100800 */
[----:B------:R-:W-:Y:S01]  /*8440*/  IMAD.X R7, R25, 0x1, R27, P1 ;  /* 0x0000000119077824 */ /* 0x000fe200008e061b */
[----:B------:R-:W-:Y:S01]  /*8450*/  PRMT R173, RZ, 0x7610, R173 ;  /* 0x00007610ffad7816 */ /* 0x000fe200000000ad */
[----:B------:R-:W4:Y:S04]  /*8460*/  LDL R27, [R1+0x2cc] ;  /* 0x0002cc00011b7983 */ /* 0x000f280000100800 */
[----:B------:R2:W4:Y:S01]  /*8470*/  @!P0 LDG.E.U8 R170, desc[UR14][R6.64] ;  /* 0x0000000e06aa8981 */ /* 0x000522000c1e1100 */
[----:B------:R-:W-:-:S02]  /*8480*/  PRMT R174, RZ, 0x7610, R174 ;  /* 0x00007610ffae7816 */ /* 0x000fc400000000ae */
[----:B------:R-:W-:Y:S02]  /*8490*/  PRMT R176, RZ, 0x7610, R176 ;  /* 0x00007610ffb07816 */ /* 0x000fe400000000b0 */
[----:B------:R-:W-:Y:S02]  /*84a0*/  PRMT R177, RZ, 0x7610, R177 ;  /* 0x00007610ffb17816 */ /* 0x000fe400000000b1 */
[----:B------:R-:W-:Y:S02]  /*84b0*/  PRMT R179, RZ, 0x7610, R179 ;  /* 0x00007610ffb37816 */ /* 0x000fe400000000b3 */
[----:B------:R-:W-:Y:S02]  /*84c0*/  PRMT R180, RZ, 0x7610, R180 ;  /* 0x00007610ffb47816 */ /* 0x000fe400000000b4 */
[----:B------:R-:W-:Y:S02]  /*84d0*/  PRMT R182, RZ, 0x7610, R182 ;  /* 0x00007610ffb67816 */ /* 0x000fe400000000b6 */
[----:B------:R-:W-:-:S02]  /*84e0*/  PRMT R183, RZ, 0x7610, R183 ;  /* 0x00007610ffb77816 */ /* 0x000fc400000000b7 */
[----:B------:R-:W-:Y:S02]  /*84f0*/  PRMT R185, RZ, 0x7610, R185 ;  /* 0x00007610ffb97816 */ /* 0x000fe400000000b9 */
[----:B------:R-:W-:Y:S02]  /*8500*/  PRMT R186, RZ, 0x7610, R186 ;  /* 0x00007610ffba7816 */ /* 0x000fe400000000ba */
[----:B------:R-:W-:Y:S02]  /*8510*/  PRMT R187, RZ, 0x7610, R187 ;  /* 0x00007610ffbb7816 */ /* 0x000fe400000000bb */
[----:B------:R-:W-:Y:S02]  /*8520*/  PRMT R184, RZ, 0x7610, R184 ;  /* 0x00007610ffb87816 */ /* 0x000fe400000000b8 */
[----:B--2---:R-:W-:Y:S02]  /*8530*/  IADD3 R6, P1, R5, R26, RZ ;  /* 0x0000001a05067210 */ /* 0x004fe40007f3e0ff */
[----:B------:R-:W-:Y:S01]  /*8540*/  PRMT R181, RZ, 0x7610, R181 ;  /* 0x00007610ffb57816 */ /* 0x000fe200000000b5 */
[----:B------:R-:W2:Y:S02]  /*8550*/  LDL R26, [R1+0x2bc] ;  /* 0x0002bc00011a7983 */ /* 0x000ea40000100800 */
[----:B---3--:R-:W-:Y:S01]  /*8560*/  IMAD.X R7, R25, 0x1, R24, P1 ;  /* 0x0000000119077824 */ /* 0x008fe200008e0618 */
[----:B------:R-:W-:Y:S01]  /*8570*/  PRMT R178, RZ, 0x7610, R178 ;  /* 0x00007610ffb27816 */ /* 0x000fe200000000b2 */
[----:B------:R-:W3:Y:S04]  /*8580*/  LDL R24, [R1+0x2ac] ;  /* 0x0002ac0001187983 */ /* 0x000ee80000100800 */
[----:B------:R0:W3:Y:S02]  /*8590*/  @!P0 LDG.E.U8 R171, desc[UR14][R6.64] ;  /* 0x0000000e06ab8981 */ /* 0x0000e4000c1e1100 */
[----:B0-----:R-:W-:-:S05]  /*85a0*/  IADD3 R6, P1, R5, R11, RZ ;  /* 0x0000000b05067210 */ /* 0x001fca0007f3e0ff */
[----:B----4-:R-:W-:-:S05]  /*85b0*/  IMAD.X R7, R25, 0x1, R10, P1 ;  /* 0x0000000119077824 */ /* 0x010fca00008e060a */
[----:B------:R0:W4:Y:S02]  /*85c0*/  @!P0 LDG.E.U8 R173, desc[UR14][R6.64] ;  /* 0x0000000e06ad8981 */ /* 0x000124000c1e1100 */
[----:B0-----:R-:W-:-:S05]  /*85d0*/  IADD3 R6, P1, R5, R9, RZ ;  /* 0x0000000905067210 */ /* 0x001fca0007f3e0ff */
[----:B------:R-:W-:Y:S02]  /*85e0*/  IMAD.X R7, R25, 0x1, R8, P1 ;  /* 0x0000000119077824 */ /* 0x000fe400008e0608 */
[----:B------:R-:W2:Y:S04]  /*85f0*/  LDL R8, [R1+0x2ec] ;  /* 0x0002ec0001087983 */ /* 0x000ea80000100800 */
[----:B------:R0:W4:Y:S02]  /*8600*/  @!P0 LDG.E.U8 R174, desc[UR14][R6.64] ;  /* 0x0000000e06ae8981 */ /* 0x000124000c1e1100 */
[----:B0-----:R-:W-:-:S05]  /*8610*/  IADD3 R6, P1, R5, R250, RZ ;  /* 0x000000fa05067210 */ /* 0x001fca0007f3e0ff */
[----:B------:R-:W-:-:S05]  /*8620*/  IMAD.X R7, R25, 0x1, R249, P1 ;  /* 0x0000000119077824 */ /* 0x000fca00008e06f9 */
        /* <DEDUP_REMOVED lines=41> */
[----:B------:R0:W4:Y:S02]  /*88c0*/  @!P0 LDG.E.U8 R172, desc[UR14][R6.64] ;  /* 0x0000000e06ac8981 */ /* 0x000124000c1e1100 */
[----:B0-----:R-:W-:Y:S02]  /*88d0*/  IADD3 R6, P1, R5, R194, RZ ;  /* 0x000000c205067210 */ /* 0x001fe40007f3e0ff */
[----:B------:R-:W-:Y:S03]  /*88e0*/  STL [R1+0x360], R249 ;  /* 0x000360f901007387 */ /* 0x000fe60000100800 */
[----:B------:R-:W-:Y:S01]  /*88f0*/  IMAD.X R7, R25, 0x1, R193, P1 ;  /* 0x0000000119077824 */ /* 0x000fe200008e06c1 */
[----:B------:R-:W-:Y:S01]  /*8900*/  IADD3 R10, P1, R5, R3, RZ ;  /* 0x00000003050a7210 */ /* 0x000fe20007f3e0ff */
[----:B------:R-:W-:Y:S04]  /*8910*/  STL [R1+0x330], R3 ;  /* 0x0003300301007387 */ /* 0x000fe80000100800 */
[----:B------:R-:W-:Y:S01]  /*8920*/  IMAD.X R11, R25, 0x1, R4, P1 ;  /* 0x00000001190b7824 */ /* 0x000fe200008e0604 */
[----:B------:R0:W-:Y:S04]  /*8930*/  STL [R1+0x32c], R4 ;  /* 0x00032c0401007387 */ /* 0x0001e80000100800 */
[----:B0-----:R-:W3:Y:S01]  /*8940*/  LDL.LU R4, [R1+0x2b8] ;  /* 0x0002b80001047983 */ /* 0x001ee20000300800 */
[----:B--2---:R-:W-:-:S02]  /*8950*/  IADD3 R8, P1, R5, R8, RZ ;  /* 0x0000000805087210 */ /* 0x004fc40007f3e0ff */
[----:B------:R-:W-:-:S03]  /*8960*/  PRMT R169, RZ, 0x7610, R169 ;  /* 0x00007610ffa97816 */ /* 0x000fc600000000a9 */
[----:B------:R-:W-:Y:S02]  /*8970*/  IMAD.X R9, R25, 0x1, R28, P1 ;  /* 0x0000000119097824 */ /* 0x000fe400008e061c */
[----:B------:R-:W2:Y:S04]  /*8980*/  LDL R28, [R1+0x29c] ;  /* 0x00029c00011c7983 */ /* 0x000ea80000100800 */
[----:B------:R-:W4:Y:S04]  /*8990*/  LDL.LU R3, [R1+0x2a8] ;  /* 0x0002a80001037983 */ /* 0x000f280000300800 */
[----:B------:R0:W2:Y:S01]  /*89a0*/  @!P0 LDG.E.U8 R169, desc[UR14][R6.64] ;  /* 0x0000000e06a98981 */ /* 0x0000a2000c1e1100 */
[----:B------:R-:W-:-:S03]  /*89b0*/  PRMT R165, RZ, 0x7610, R165 ;  /* 0x00007610ffa57816 */ /* 0x000fc600000000a5 */
[----:B------:R1:W-:Y:S01]  /*89c0*/  STL [R1+0x334], R14 ;  /* 0x0003340e01007387 */ /* 0x0003e20000100800 */
[----:B0-----:R-:W-:-:S05]  /*89d0*/  IADD3 R6, P1, R5, R29, RZ ;  /* 0x0000001d05067210 */ /* 0x001fca0007f3e0ff */
[----:B------:R-:W-:Y:S02]  /*89e0*/  IMAD.X R7, R25, 0x1, R14, P1 ;  /* 0x0000000119077824 */ /* 0x000fe400008e060e */
[----:B-1----:R-:W2:Y:S04]  /*89f0*/  LDL.LU R14, [R1+0x298] ;  /* 0x00029800010e7983 */ /* 0x002ea80000300800 */
[----:B------:R0:W2:Y:S01]  /*8a00*/  @!P0 LDG.E.U8 R165, desc[UR14][R6.64] ;  /* 0x0000000e06a58981 */ /* 0x0000a2000c1e1100 */
[----:B------:R-:W-:Y:S02]  /*8a10*/  PRMT R164, RZ, 0x7610, R164 ;  /* 0x00007610ffa47816 */ /* 0x000fe400000000a4 */
[----:B0-----:R-:W-:Y:S02]  /*8a20*/  IADD3 R6, P1, R5, R27, RZ ;  /* 0x0000001b05067210 */ /* 0x001fe40007f3e0ff */
[----:B------:R-:W2:Y:S03]  /*8a30*/  LDL R27, [R1+0x28c] ;  /* 0x00028c00011b7983 */ /* 0x000ea60000100800 */
[----:B------:R-:W-:Y:S01]  /*8a40*/  IMAD.X R7, R25, 0x1, R2, P1 ;  /* 0x0000000119077824 */ /* 0x000fe200008e0602 */
[----:B------:R0:W-:Y:S04]  /*8a50*/  STL [R1+0x338], R2 ;  /* 0x0003380201007387 */ /* 0x0001e80000100800 */
[----:B------:R1:W2:Y:S04]  /*8a60*/  @!P0 LDG.E.U8 R164, desc[UR14][R6.64] ;  /* 0x0000000e06a48981 */ /* 0x0002a8000c1e1100 */
[----:B0-----:R-:W2:Y:S01]  /*8a70*/  LDL.LU R2, [R1+0x288] ;  /* 0x0002880001027983 */ /* 0x001ea20000300800 */
[----:B-1----:R-:W-:-:S03]  /*8a80*/  IADD3 R6, P1, R5, R26, RZ ;  /* 0x0000001a05067210 */ /* 0x002fc60007f3e0ff */
[----:B------:R-:W2:Y:S02]  /*8a90*/  LDL R26, [R1+0x27c] ;  /* 0x00027c00011a7983 */ /* 0x000ea40000100800 */
[----:B---3--:R-:W-:Y:S02]  /*8aa0*/  IMAD.X R7, R25, 0x1, R4, P1 ;  /* 0x0000000119077824 */ /* 0x008fe400008e0604 */
[----:B------:R0:W-:Y:S04]  /*8ab0*/  STL [R1+0x33c], R4 ;  /* 0x00033c0401007387 */ /* 0x0001e80000100800 */
[----:B0-----:R-:W3:Y:S01]  /*8ac0*/  LDL.LU R4, [R1+0x278] ;  /* 0x0002780001047983 */ /* 0x001ee20000300800 */
[----:B------:R-:W-:-:S03]  /*8ad0*/  PRMT R163, RZ, 0x7610, R163 ;  /* 0x00007610ffa37816 */ /* 0x000fc600000000a3 */
[----:B------:R-:W3:Y:S04]  /*8ae0*/  LDL R30, [R1+0x26c] ;  /* 0x00026c00011e7983 */ /* 0x000ee80000100800 */
[----:B------:R0:W3:Y:S01]  /*8af0*/  @!P0 LDG.E.U8 R163, desc[UR14][R6.64] ;  /* 0x0000000e06a38981 */ /* 0x0000e2000c1e1100 */
[----:B------:R-:W-:-:S03]  /*8b00*/  PRMT R162, RZ, 0x7610, R162 ;  /* 0x00007610ffa27816 */ /* 0x000fc600000000a2 */
[----:B----4-:R1:W-:Y:S01]  /*8b10*/  STL [R1+0x340], R3 ;  /* 0x0003400301007387 */ /* 0x0103e20000100800 */
[----:B0-----:R-:W-:-:S05]  /*8b20*/  IADD3 R6, P1, R5, R24, RZ ;  /* 0x0000001805067210 */ /* 0x001fca0007f3e0ff */
[----:B------:R-:W-:Y:S02]  /*8b30*/  IMAD.X R7, R25, 0x1, R3, P1 ;  /* 0x0000000119077824 */ /* 0x000fe400008e0603 */
[----:B-1----:R-:W4:Y:S04]  /*8b40*/  LDL.LU R3, [R1+0x268] ;  /* 0x0002680001037983 */ /* 0x002f280000300800 */
[----:B------:R2:W4:Y:S01]  /*8b50*/  @!P0 LDG.E.U8 R162, desc[UR14][R6.64] ;  /* 0x0000000e06a28981 */ /* 0x000522000c1e1100 */
[----:B------:R-:W-:-:S03]  /*8b60*/  PRMT R161, RZ, 0x7610, R161 ;  /* 0x00007610ffa17816 */ /* 0x000fc600000000a1 */
[----:B------:R-:W4:Y:S01]  /*8b70*/  LDL R29, [R1+0x25c] ;  /* 0x00025c00011d7983 */ /* 0x000f220000100800 */
[----:B--2---:R-:W-:-:S03]  /*8b80*/  IADD3 R6, P1, R5, R28, RZ ;  /* 0x0000001c05067210 */ /* 0x004fc60007f3e0ff */
[----:B------:R-:W2:Y:S02]  /*8b90*/  LDL R28, [R1+0x24c] ;  /* 0x00024c00011c7983 */ /* 0x000ea40000100800 */
[----:B------:R-:W-:Y:S02]  /*8ba0*/  IMAD.X R7, R25, 0x1, R14, P1 ;  /* 0x0000000119077824 */ /* 0x000fe400008e060e */
[----:B------:R0:W-:Y:S04]  /*8bb0*/  STL [R1+0x344], R14 ;  /* 0x0003440e01007387 */ /* 0x0001e80000100800 */
[----:B------:R1:W2:Y:S04]  /*8bc0*/  @!P0 LDG.E.U8 R161, desc[UR14][R6.64] ;  /* 0x0000000e06a18981 */ /* 0x0002a8000c1e1100 */
[----:B0-----:R-:W2:Y:S01]  /*8bd0*/  LDL.LU R14, [R1+0x258] ;  /* 0x00025800010e7983 */ /* 0x001ea20000300800 */
[----:B-1----:R-:W-:-:S03]  /*8be0*/  IADD3 R6, P1, R5, R27, RZ ;  /* 0x0000001b05067210 */ /* 0x002fc60007f3e0ff */
[----:B------:R-:W2:Y:S01]  /*8bf0*/  LDL R27, [R1+0x23c] ;  /* 0x00023c00011b7983 */ /* 0x000ea20000100800 */
[----:B------:R-:W-:Y:S01]  /*8c00*/  PRMT R160, RZ, 0x7610, R160 ;  /* 0x00007610ffa07816 */ /* 0x000fe200000000a0 */
[----:B------:R-:W-:Y:S02]  /*8c10*/  IMAD.X R7, R25, 0x1, R2, P1 ;  /* 0x0000000119077824 */ /* 0x000fe400008e0602 */
        /* <DEDUP_REMOVED lines=8> */
[----:B------:R-:W-:Y:S02]  /*8ca0*/  PRMT R159, RZ, 0x7610, R159 ;  /* 0x00007610ff9f7816 */ /* 0x000fe4000000009f */
[----:B------:R-:W-:-:S04]  /*8cb0*/  LOP3.LUT R24, R151, 0x7f, RZ, 0xc0, !PT ;  /* 0x0000007f97187812 */ /* 0x000fc800078ec0ff */
[----:B------:R0:W3:Y:S04]  /*8cc0*/  @!P0 LDG.E.U8 R159, desc[UR14][R6.64] ;  /* 0x0000000e069f8981 */ /* 0x0000e8000c1e1100 */
[----:B------:R-:W-:Y:S01]  /*8cd0*/  STS.U8 [R24+UR12], R156 ;  /* 0x0000009c18007988 */ /* 0x000fe2000800000c */
[----:B0-----:R-:W-:-:S03]  /*8ce0*/  IADD3 R6, P1, R5, R30, RZ ;  /* 0x0000001e05067210 */ /* 0x001fc60007f3e0ff */
[----:B------:R0:W-:Y:S02]  /*8cf0*/  STS.U8 [R24+UR12+0x100], R158 ;  /* 0x0001009e18007988 */ /* 0x0001e4000800000c */
[----:B----4-:R-:W-:Y:S01]  /*8d00*/  IMAD.X R7, R25, 0x1, R3, P1 ;  /* 0x0000000119077824 */ /* 0x010fe200008e0603 */
[----:B0-----:R-:W-:-:S06]  /*8d10*/  PRMT R158, RZ, 0x7610, R158 ;  /* 0x00007610ff9e7816 */ /* 0x001fcc000000009e */
[----:B------:R0:W4:Y:S01]  /*8d20*/  @!P0 LDG.E.U8 R158, desc[UR14][R6.64] ;  /* 0x0000000e069e8981 */ /* 0x000122000c1e1100 */
[----:B------:R-:W-:Y:S02]  /*8d30*/  PRMT R157, RZ, 0x7610, R157 ;  /* 0x00007610ff9d7816 */ /* 0x000fe4000000009d */
[----:B0-----:R-:W-:-:S05]  /*8d40*/  IADD3 R6, P1, R5, R29, RZ ;  /* 0x0000001d05067210 */ /* 0x001fca0007f3e0ff */
[----:B--2---:R-:W-:-:S05]  /*8d50*/  IMAD.X R7, R25, 0x1, R14, P1 ;  /* 0x0000000119077824 */ /* 0x004fca00008e060e */
[----:B------:R0:W2:Y:S01]  /*8d60*/  @!P0 LDG.E.U8 R157, desc[UR14][R6.64] ;  /* 0x0000000e069d8981 */ /* 0x0000a2000c1e1100 */
[----:B------:R-:W-:Y:S02]  /*8d70*/  PRMT R156, RZ, 0x7610, R156 ;  /* 0x00007610ff9c7816 */ /* 0x000fe4000000009c */
[----:B0-----:R-:W-:Y:S01]  /*8d80*/  IADD3 R6, P1, R5, R28, RZ ;  /* 0x0000001c05067210 */ /* 0x001fe20007f3e0ff */
[----:B------:R0:W-:Y:S04]  /*8d90*/  STL [R1+0x350], R3 ;  /* 0x0003500301007387 */ /* 0x0001e80000100800 */
[----:B------:R-:W-:-:S05]  /*8da0*/  IMAD.X R7, R25, 0x1, R2, P1 ;  /* 0x0000000119077824 */ /* 0x000fca00008e0602 */
[----:B------:R1:W2:Y:S04]  /*8db0*/  @!P0 LDG.E.U8 R156, desc[UR14][R6.64] ;  /* 0x0000000e069c8981 */ /* 0x0002a8000c1e1100 */
[----:B0-----:R-:W4:Y:S04]  /*8dc0*/  LDL.LU R3, [R1+0x228] ;  /* 0x0002280001037983 */ /* 0x001f280000300800 */
[----:B------:R0:W-:Y:S01]  /*8dd0*/  STL [R1+0x354], R14 ;  /* 0x0003540e01007387 */ /* 0x0001e20000100800 */
[----:B-1----:R-:W-:-:S03]  /*8de0*/  IADD3 R6, P1, R5, R27, RZ ;  /* 0x0000001b05067210 */ /* 0x002fc60007f3e0ff */
[----:B0-----:R-:W2:Y:S04]  /*8df0*/  LDL.LU R14, [R1+0x218] ;  /* 0x00021800010e7983 */ /* 0x001ea80000300800 */
[----:B------:R0:W-:Y:S04]  /*8e00*/  STL [R1+0x358], R2 ;  /* 0x0003580201007387 */ /* 0x0001e80000100800 */
[----:B0-----:R-:W2:Y:S04]  /*8e10*/  LDL.LU R2, [R1+0x208] ;  /* 0x0002080001027983 */ /* 0x001ea80000300800 */
[----:B------:R-:W2:Y:S01]  /*8e20*/  LDL.LU R249, [R1+0x20c] ;  /* 0x00020c0001f97983 */ /* 0x000ea20000300800 */
[----:B---3--:R-:W-:-:S03]  /*8e30*/  IMAD.X R7, R25, 0x1, R4, P1 ;  /* 0x0000000119077824 */ /* 0x008fc600008e0604 */
[----:B------:R0:W-:Y:S04]  /*8e40*/  STL [R1+0x35c], R4 ;  /* 0x00035c0401007387 */ /* 0x0001e80000100800 */
[----:B0-----:R-:W3:Y:S01]  /*8e50*/  LDL.LU R4, [R1+0x21c] ;  /* 0x00021c0001047983 */ /* 0x001ee20000300800 */
[----:B------:R-:W-:-:S06]  /*8e60*/  PRMT R155, RZ, 0x7610, R155 ;  /* 0x00007610ff9b7816 */ /* 0x000fcc000000009b */
[----:B------:R0:W2:Y:S01]  /*8e70*/  @!P0 LDG.E.U8 R155, desc[UR14][R6.64] ;  /* 0x0000000e069b8981 */ /* 0x0000a2000c1e1100 */
[----:B------:R-:W-:Y:S02]  /*8e80*/  PRMT R154, RZ, 0x7610, R154 ;  /* 0x00007610ff9a7816 */ /* 0x000fe4000000009a */
[----:B0-----:R-:W-:Y:S02]  /*8e90*/  IADD3 R6, P1, R5, R26, RZ ;  /* 0x0000001a05067210 */ /* 0x001fe40007f3e0ff */
[----:B------:R-:W-:Y:S02]  /*8ea0*/  PRMT R153, RZ, 0x7610, R153 ;  /* 0x00007610ff997816 */ /* 0x000fe40000000099 */
[----:B------:R-:W-:Y:S01]  /*8eb0*/  PRMT R152, RZ, 0x7610, R152 ;  /* 0x00007610ff987816 */ /* 0x000fe20000000098 */
[----:B------:R-:W-:Y:S01]  /*8ec0*/  STS.U8 [R24+UR12+0x200], R17 ;  /* 0x0002001118007988 */ /* 0x000fe2000800000c */
[----:B------:R-:W-:-:S03]  /*8ed0*/  PRMT R23, RZ, 0x7610, R23 ;  /* 0x00007610ff177816 */ /* 0x000fc60000000017 */
[----:B------:R-:W-:Y:S04]  /*8ee0*/  STS.U8 [R24+UR12+0x300], R15 ;  /* 0x0003000f18007988 */ /* 0x000fe8000800000c */
[----:B------:R-:W-:Y:S01]  /*8ef0*/  STS.U8 [R24+UR12+0x400], R16 ;  /* 0x0004001018007988 */ /* 0x000fe2000800000c */
[----:B----4-:R-:W-:-:S05]  /*8f00*/  IMAD.X R7, R25, 0x1, R3, P1 ;  /* 0x0000000119077824 */ /* 0x010fca00008e0603 */
[----:B------:R-:W4:Y:S04]  /*8f10*/  @!P0 LDG.E.U8 R154, desc[UR14][R6.64] ;  /* 0x0000000e069a8981 */ /* 0x000f28000c1e1100 */
[----:B------:R-:W-:Y:S04]  /*8f20*/  STS.U8 [R24+UR12+0x500], R18 ;  /* 0x0005001218007988 */ /* 0x000fe8000800000c */
[----:B------:R-:W-:Y:S04]  /*8f30*/  STS.U8 [R24+UR12+0x600], R12 ;  /* 0x0006000c18007988 */ /* 0x000fe8000800000c */
[----:B------:R-:W-:Y:S04]  /*8f40*/  STS.U8 [R24+UR12+0x700], R13 ;  /* 0x0007000d18007988 */ /* 0x000fe8000800000c */
[----:B------:R-:W-:Y:S04]  /*8f50*/  STS.U8 [R24+UR12+0x800], R19 ;  /* 0x0008001318007988 */ /* 0x000fe8000800000c */
[----:B------:R-:W-:Y:S04]  /*8f60*/  STS.U8 [R24+UR12+0x900], R20 ;  /* 0x0009001418007988 */ /* 0x000fe8000800000c */
[----:B------:R-:W-:Y:S04]  /*8f70*/  STS.U8 [R24+UR12+0xa00], R21 ;  /* 0x000a001518007988 */ /* 0x000fe8000800000c */
[----:B------:R0:W-:Y:S02]  /*8f80*/  STS.U8 [R24+UR12+0xb00], R22 ;  /* 0x000b001618007988 */ /* 0x0001e4000800000c */
[----:B0-----:R-:W-:-:S02]  /*8f90*/  PRMT R22, RZ, 0x7610, R22 ;  /* 0x00007610ff167816 */ /* 0x001fc40000000016 */
        /* <DEDUP_REMOVED lines=9> */
[----:B------:R-:W-:-:S06]  /*9030*/  PRMT R167, RZ, 0x7610, R167 ;  /* 0x00007610ffa77816 */ /* 0x000fcc00000000a7 */
[----:B------:R0:W4:Y:S02]  /*9040*/  @!P0 LDG.E.U8 R167, desc[UR14][R10.64] ;  /* 0x0000000e0aa78981 */ /* 0x000124000c1e1100 */
[----:B0-----:R-:W-:Y:S02]  /*9050*/  PRMT R11, RZ, 0x7610, R11 ;  /* 0x00007610ff0b7816 */ /* 0x001fe4000000000b */
[----:B---3--:R-:W-:-:S05]  /*9060*/  IADD3 R6, P1, R5, R4, RZ ;  /* 0x0000000405067210 */ /* 0x008fca0007f3e0ff */
[----:B--2---:R-:W-:-:S05]  /*9070*/  IMAD.X R7, R25, 0x1, R14, P1 ;  /* 0x0000000119077824 */ /* 0x004fca00008e060e */
[----:B------:R0:W2:Y:S02]  /*9080*/  @!P0 LDG.E.U8 R153, desc[UR14][R6.64] ;  /* 0x0000000e06998981 */ /* 0x0000a4000c1e1100 */
[----:B0-----:R-:W-:-:S05]  /*9090*/  IADD3 R6, P1, R5, R249, RZ ;  /* 0x000000f905067210 */ /* 0x001fca0007f3e0ff */
[----:B------:R-:W-:-:S05]  /*90a0*/  IMAD.X R7, R25, 0x1, R2, P1 ;  /* 0x0000000119077824 */ /* 0x000fca00008e0602 */
[----:B------:R0:W3:Y:S02]  /*90b0*/  @!P0 LDG.E.U8 R152, desc[UR14][R6.64] ;  /* 0x0000000e06988981 */ /* 0x0000e4000c1e1100 */
        /* <DEDUP_REMOVED lines=35> */
[----:B------:R0:W3:Y:S01]  /*92f0*/  @!P0 LDG.E.U8 R11, desc[UR14][R6.64] ;  /* 0x0000000e060b8981 */ /* 0x0000e2000c1e1100 */
[----:B------:R-:W-:Y:S02]  /*9300*/  PRMT R10, RZ, 0x7610, R10 ;  /* 0x00007610ff0a7816 */ /* 0x000fe4000000000a */
[----:B0-----:R-:W-:Y:S02]  /*9310*/  IADD3 R6, P1, R5, R204, RZ ;  /* 0x000000cc05067210 */ /* 0x001fe40007f3e0ff */
[----:B------:R-:W-:-:S03]  /*9320*/  PRMT R166, RZ, 0x7610, R166 ;  /* 0x00007610ffa67816 */ /* 0x000fc600000000a6 */
[----:B------:R-:W-:Y:S01]  /*9330*/  IMAD.X R7, R25, 0x1, R203, P1 ;  /* 0x0000000119077824 */ /* 0x000fe200008e06cb */
[----:B------:R-:W-:Y:S04]  /*9340*/  STS.U8 [R24+UR12+0xc00], R168 ;  /* 0x000c00a818007988 */ /* 0x000fe8000800000c */
[----:B------:R0:W3:Y:S04]  /*9350*/  @!P0 LDG.E.U8 R10, desc[UR14][R6.64] ;  /* 0x0000000e060a8981 */ /* 0x0000e8000c1e1100 */
[----:B------:R1:W2:Y:S01]  /*9360*/  @!P0 LDG.E.U8 R166, desc[UR14][R8.64] ;  /* 0x0000000e08a68981 */ /* 0x0002a2000c1e1100 */
[----:B0-----:R-:W-:-:S03]  /*9370*/  IADD3 R6, P1, R5, R200, RZ ;  /* 0x000000c805067210 */ /* 0x001fc60007f3e0ff */
[----:B------:R-:W-:Y:S01]  /*9380*/  STS.U8 [R24+UR12+0xd00], R170 ;  /* 0x000d00aa18007988 */ /* 0x000fe2000800000c */
[----:B-1----:R-:W-:-:S03]  /*9390*/  PRMT R9, RZ, 0x7610, R9 ;  /* 0x00007610ff097816 */ /* 0x002fc60000000009 */
[----:B------:R-:W-:Y:S01]  /*93a0*/  STS.U8 [R24+UR12+0xe00], R171 ;  /* 0x000e00ab18007988 */ /* 0x000fe2000800000c */
[----:B------:R-:W-:-:S03]  /*93b0*/  IMAD.X R7, R25, 0x1, R199, P1 ;  /* 0x0000000119077824 */ /* 0x000fc600008e06c7 */
[----:B------:R-:W-:Y:S04]  /*93c0*/  STS.U8 [R24+UR12+0xf00], R173 ;  /* 0x000f00ad18007988 */ /* 0x000fe8000800000c */
[----:B------:R-:W-:Y:S04]  /*93d0*/  STS.U8 [R24+UR12+0x1000], R174 ;  /* 0x001000ae18007988 */ /* 0x000fe8000800000c */
[----:B------:R-:W-:Y:S04]  /*93e0*/  STS.U8 [R24+UR12+0x1100], R176 ;  /* 0x001100b018007988 */ /* 0x000fe8000800000c */
[----:B------:R-:W-:Y:S04]  /*93f0*/  STS.U8 [R24+UR12+0x1200], R177 ;  /* 0x001200b118007988 */ /* 0x000fe8000800000c */
[----:B------:R-:W-:Y:S04]  /*9400*/  STS.U8 [R24+UR12+0x1300], R179 ;  /* 0x001300b318007988 */ /* 0x000fe8000800000c */
[----:B------:R0:W3:Y:S04]  /*9410*/  @!P0 LDG.E.U8 R9, desc[UR14][R6.64] ;  /* 0x0000000e06098981 */ /* 0x0000e8000c1e1100 */
[----:B------:R-:W-:Y:S01]  /*9420*/  STS.U8 [R24+UR12+0x1400], R180 ;  /* 0x001400b418007988 */ /* 0x000fe2000800000c */
[----:B------:R-:W-:-:S03]  /*9430*/  PRMT R8, RZ, 0x7610, R8 ;  /* 0x00007610ff087816 */ /* 0x000fc60000000008 */
[----:B------:R-:W-:Y:S01]  /*9440*/  STS.U8 [R24+UR12+0x1500], R182 ;  /* 0x001500b618007988 */ /* 0x000fe2000800000c */
[----:B0-----:R-:W-:-:S03]  /*9450*/  IADD3 R6, P1, R5, R196, RZ ;  /* 0x000000c405067210 */ /* 0x001fc60007f3e0ff */
[----:B------:R-:W-:Y:S04]  /*9460*/  STS.U8 [R24+UR12+0x1600], R183 ;  /* 0x001600b718007988 */ /* 0x000fe8000800000c */
[----:B------:R-:W-:Y:S01]  /*9470*/  STS.U8 [R24+UR12+0x1700], R185 ;  /* 0x001700b918007988 */ /* 0x000fe2000800000c */
[----:B------:R-:W-:-:S03]  /*9480*/  IMAD.X R7, R25, 0x1, R195, P1 ;  /* 0x0000000119077824 */ /* 0x000fc600008e06c3 */
[----:B------:R-:W-:Y:S04]  /*9490*/  STS.U8 [R24+UR12+0x1800], R186 ;  /* 0x001800ba18007988 */ /* 0x000fe8000800000c */
[----:B------:R-:W-:Y:S04]  /*94a0*/  STS.U8 [R24+UR12+0x1900], R187 ;  /* 0x001900bb18007988 */ /* 0x000fe8000800000c */
[----:B------:R-:W-:Y:S04]  /*94b0*/  STS.U8 [R24+UR12+0x1a00], R184 ;  /* 0x001a00b818007988 */ /* 0x000fe8000800000c */
[----:B------:R-:W-:Y:S04]  /*94c0*/  STS.U8 [R24+UR12+0x1b00], R181 ;  /* 0x001b00b518007988 */ /* 0x000fe8000800000c */
[----:B------:R-:W-:Y:S04]  /*94d0*/  STS.U8 [R24+UR12+0x1c00], R178 ;  /* 0x001c00b218007988 */ /* 0x000fe8000800000c */
[----:B------:R-:W-:Y:S04]  /*94e0*/  STS.U8 [R24+UR12+0x1d00], R175 ;  /* 0x001d00af18007988 */ /* 0x000fe8000800000c */
[----:B------:R-:W3:Y:S04]  /*94f0*/  @!P0 LDG.E.U8 R8, desc[UR14][R6.64] ;  /* 0x0000000e06088981 */ /* 0x000ee8000c1e1100 */
[----:B------:R-:W-:Y:S04]  /*9500*/  STS.U8 [R24+UR12+0x1e00], R172 ;  /* 0x001e00ac18007988 */ /* 0x000fe8000800000c */
[----:B------:R0:W-:Y:S04]  /*9510*/  STS.U8 [R24+UR12+0x1f00], R169 ;  /* 0x001f00a918007988 */ /* 0x0001e8000800000c */
[----:B------:R-:W3:Y:S04]  /*9520*/  LDL.64 R6, [R1+0x308] ;  /* 0x0003080001067983 */ /* 0x000ee80000100a00 */
[----:B0-----:R-:W3:Y:S04]  /*9530*/  LDL.LU.64 R24, [R1] ;  /* 0x0000000001187983 */ /* 0x001ee80000300a00 */
[----:B------:R-:W3:Y:S04]  /*9540*/  LDL.LU.64 R26, [R1+0x8] ;  /* 0x00000800011a7983 */ /* 0x000ee80000300a00 */
        /* <DEDUP_REMOVED lines=62> */
[----:B------:R-:W-:Y:S04]  /*9930*/  STS.U8 [R189+UR12+0x1f80], R188 ;  /* 0x001f80bcbd007988 */ /* 0x000fe8000800000c */
[----:B----4-:R-:W-:Y:S04]  /*9940*/  STS.U8 [R189+UR12+0x80], R167 ;  /* 0x000080a7bd007988 */ /* 0x010fe8000800000c */
[----:B--2---:R-:W-:Y:S04]  /*9950*/  STS.U8 [R189+UR12+0x180], R166 ;  /* 0x000180a6bd007988 */ /* 0x004fe8000800000c */
[----:B------:R-:W-:Y:S04]  /*9960*/  STS.U8 [R189+UR12+0x280], R165 ;  /* 0x000280a5bd007988 */ /* 0x000fe8000800000c */
        /* <DEDUP_REMOVED lines=12> */
[----:B---3--:R-:W-:Y:S04]  /*9a30*/  STS.U8 [R189+UR12+0xf80], R152 ;  /* 0x000f8098bd007988 */ /* 0x008fe8000800000c */
        /* <DEDUP_REMOVED lines=14> */
[----:B------:R-:W-:Y:S01]  /*9b20*/  STS.U8 [R189+UR12+0x1e80], R8 ;  /* 0x001e8008bd007988 */ /* 0x000fe2000800000c */
[----:B------:R0:W-:Y:S06]  /*9b30*/  MEMBAR.ALL.CTA ;  /* 0x0000000000007992 */ /* 0x0001ec0000008000 */
[----:B0-----:R-:W0:Y:S01]  /*9b40*/  FENCE.VIEW.ASYNC.S ;  /* 0x00000000000073c6 */ /* 0x001e220000000000 */
[----:B------:R-:W-:Y:S01]  /*9b50*/  R2UR UR8, R6 ;  /* 0x00000000060872ca */ /* 0x000fe200000e0000 */
[----:B0-----:R-:W-:Y:S06]  /*9b60*/  BAR.SYNC.DEFER_BLOCKING 0x0 ;  /* 0x0000000000007b1d */ /* 0x001fec0000010000 */
[----:B------:R-:W-:Y:S01]  /*9b70*/  UMOV UR9, 0xc0000010 ;  /* 0xc000001000097882 */ /* 0x000fe20000000000 */
[----:B------:R-:W-:-:S06]  /*9b80*/  WARPGROUP.ARRIVE ;  /* 0x00000000000079c5 */ /* 0x000fcc0000000000 */
[----:B------:R-:W-:Y:S03]  /*9b90*/  QGMMA.64x256x32.F32.E4M3.E4M3 R24, gdesc[UR8], R24, gsb0 ;  /* 0x03e00000081879f3 */ /* 0x000fe60008000818 */
[----:B------:R-:W-:Y:S02]  /*9ba0*/  WARPGROUP.DEPBAR.LE gsb0, 0x0 ;  /* 0x00008000000079c5 */ /* 0x000fe40000010000 */
[----:B------:R-:W-:Y:S04]  /*9bb0*/  STL.64 [R1], R24 ;  /* 0x0000001801007387 */ /* 0x000fe80000100a00 */
        /* <DEDUP_REMOVED lines=62> */
[----:B------:R0:W-:Y:S04]  /*9fa0*/  STL.64 [R1+0x1f8], R150 ;  /* 0x0001f89601007387 */ /* 0x0001e80000100a00 */
[----:B0-----:R-:W2:Y:S04]  /*9fb0*/  LDL.LU.64 R150, [R1+0x560] ;  /* 0x0005600001967983 */ /* 0x001ea80000300a00 */
[----:B------:R-:W2:Y:S04]  /*9fc0*/  LDL.LU.64 R148, [R1+0x558] ;  /* 0x0005580001947983 */ /* 0x000ea80000300a00 */
        /* <DEDUP_REMOVED lines=62> */
[----:B------:R-:W3:Y:S01]  /*a3b0*/  LDL.LU R168, [R1+0x204] ;  /* 0x0002040001a87983 */ /* 0x000ee20000300800 */
[----:B------:R-:W-:-:S02]  /*a3c0*/  IADD3 R198, P1, R198, UR16, RZ ;  /* 0x00000010c6c67c10 */ /* 0x000fc4000ff3e0ff */
[----:B------:R-:W-:Y:S01]  /*a3d0*/  IADD3 R200, P2, R200, UR16, RZ ;  /* 0x00000010c8c87c10 */ /* 0x000fe2000ff5e0ff */
[----:B------:R-:W4:Y:S01]  /*a3e0*/  LDL.LU R180, [R1+0x214] ;  /* 0x0002140001b47983 */ /* 0x000f220000300800 */
[----:B------:R-:W-:Y:S02]  /*a3f0*/  IADD3.X R197, R197, UR17, RZ, P1, !PT ;  /* 0x00000011c5c57c10 */ /* 0x000fe40008ffe4ff */
[----:B------:R-:W-:Y:S01]  /*a400*/  IADD3 R212, P1, R212, UR16, RZ ;  /* 0x00000010d4d47c10 */ /* 0x000fe2000ff3e0ff */
[----:B------:R-:W2:Y:S01]  /*a410*/  LDL.LU R179, [R1+0x224] ;  /* 0x0002240001b37983 */ /* 0x000ea20000300800 */
[----:B------:R-:W-:Y:S02]  /*a420*/  IADD3.X R199, R199, UR17, RZ, P2, !PT ;  /* 0x00000011c7c77c10 */ /* 0x000fe400097fe4ff */
[----:B------:R-:W-:Y:S01]  /*a430*/  IADD3 R214, P2, R214, UR16, RZ ;  /* 0x00000010d6d67c10 */ /* 0x000fe2000ff5e0ff */
[----:B------:R-:W2:Y:S01]  /*a440*/  LDL.LU R187, [R1+0x22c] ;  /* 0x00022c0001bb7983 */ /* 0x000ea20000300800 */
[----:B------:R-:W-:-:S02]  /*a450*/  IADD3.X R211, R211, UR17, RZ, P1, !PT ;  /* 0x00000011d3d37c10 */ /* 0x000fc40008ffe4ff */
[----:B------:R-:W-:Y:S01]  /*a460*/  IADD3 R226, P1, R226, UR16, RZ ;  /* 0x00000010e2e27c10 */ /* 0x000fe2000ff3e0ff */
[----:B------:R-:W2:Y:S01]  /*a470*/  LDL.LU R6, [R1+0x234] ;  /* 0x0002340001067983 */ /* 0x000ea20000300800 */
        /* <DEDUP_REMOVED lines=10> */
[----:B------:R-:W-:Y:S01]  /*a520*/  IADD3.X R241, R241, UR17, RZ, P2, !PT ;  /* 0x00000011f1f17c10 */ /* 0x000fe200097fe4ff */
[----:B------:R-:W2:Y:S01]  /*a530*/  LDL.LU R185, [R1+0x210] ;  /* 0x0002100001b97983 */ /* 0x000ea20000300800 */
[----:B------:R-:W-:-:S03]  /*a540*/  IADD3 R249, P2, R249, UR16, RZ ;  /* 0x00000010f9f97c10 */ /* 0x000fc6000ff5e0ff */
[----:B------:R-:W2:Y:S04]  /*a550*/  LDL.LU R176, [R1+0x24c] ;  /* 0x00024c0001b07983 */ /* 0x000ea80000300800 */
[----:B------:R-:W2:Y:S04]  /*a560*/  LDL.LU R183, [R1+0x254] ;  /* 0x0002540001b77983 */ /* 0x000ea80000300800 */
[----:B------:R-:W2:Y:S04]  /*a570*/  LDL.LU R173, [R1+0x220] ;  /* 0x0002200001ad7983 */ /* 0x000ea80000300800 */
[----:B------:R-:W2:Y:S04]  /*a580*/  LDL.LU R174, [R1+0x25c] ;  /* 0x00025c0001ae7983 */ /* 0x000ea80000300800 */
[----:B------:R-:W2:Y:S01]  /*a590*/  LDL.LU R171, [R1+0x264] ;  /* 0x0002640001ab7983 */ /* 0x000ea20000300800 */
[----:B---3--:R-:W-:-:S05]  /*a5a0*/  IADD3 R168, P1, R168, UR16, RZ ;  /* 0x00000010a8a87c10 */ /* 0x008fca000ff3e0ff */
[----:B------:R-:W-:Y:S04]  /*a5b0*/  STL [R1+0x204], R168 ;  /* 0x000204a801007387 */ /* 0x000fe80000100800 */
[----:B------:R0:W-:Y:S04]  /*a5c0*/  STL [R1+0x20c], R249 ;  /* 0x00020cf901007387 */ /* 0x0001e80000100800 */
[----:B0-----:R-:W3:Y:S01]  /*a5d0*/  LDL.LU R249, [R1+0x360] ;  /* 0x0003600001f97983 */ /* 0x001ee20000300800 */
[----:B------:R-:W-:Y:S02]  /*a5e0*/  IADD3 R204, P4, R204, UR16, RZ ;  /* 0x00000010cccc7c10 */ /* 0x000fe4000ff9e0ff */
[----:B------:R-:W-:Y:S01]  /*a5f0*/  IADD3 R202, P3, R202, UR16, RZ ;  /* 0x00000010caca7c10 */ /* 0x000fe2000ff7e0ff */
[----:B------:R-:W3:Y:S01]  /*a600*/  LDL.LU R170, [R1+0x230] ;  /* 0x0002300001aa7983 */ /* 0x000ee20000300800 */
[----:B------:R-:W-:-:S02]  /*a610*/  IADD3 R192, P5, R192, UR16, RZ ;  /* 0x00000010c0c07c10 */ /* 0x000fc4000ffbe0ff */
[----:B------:R-:W-:Y:S01]  /*a620*/  IADD3.X R203, R203, UR17, RZ, P4, !PT ;  /* 0x00000011cbcb7c10 */ /* 0x000fe2000a7fe4ff */
[----:B------:R-:W3:Y:S01]  /*a630*/  LDL.LU R168, [R1+0x26c] ;  /* 0x00026c0001a87983 */ /* 0x000ee20000300800 */
[----:B------:R-:W-:Y:S02]  /*a640*/  IADD3 R194, P6, R194, UR16, RZ ;  /* 0x00000010c2c27c10 */ /* 0x000fe4000ffde0ff */
[----:B------:R-:W-:Y:S02]  /*a650*/  IADD3.X R201, R201, UR17, RZ, P3, !PT ;  /* 0x00000011c9c97c10 */ /* 0x000fe40009ffe4ff */
[----:B------:R-:W-:Y:S02]  /*a660*/  IADD3 R218, P4, R218, UR16, RZ ;  /* 0x00000010dada7c10 */ /* 0x000fe4000ff9e0ff */
[----:B------:R-:W-:Y:S02]  /*a670*/  IADD3 R196, P0, R196, UR16, RZ ;  /* 0x00000010c4c47c10 */ /* 0x000fe4000ff1e0ff */
[----:B------:R-:W-:-:S02]  /*a680*/  IADD3 R216, P3, R216, UR16, RZ ;  /* 0x00000010d8d87c10 */ /* 0x000fc4000ff7e0ff */
[----:B------:R-:W-:Y:S02]  /*a690*/  IADD3.X R191, R191, UR17, RZ, P5, !PT ;  /* 0x00000011bfbf7c10 */ /* 0x000fe4000affe4ff */
[----:B------:R-:W-:Y:S02]  /*a6a0*/  IADD3 R206, P5, R206, UR16, RZ ;  /* 0x00000010cece7c10 */ /* 0x000fe4000ffbe0ff */
[----:B------:R-:W-:Y:S02]  /*a6b0*/  IADD3.X R193, R193, UR17, RZ, P6, !PT ;  /* 0x00000011c1c17c10 */ /* 0x000fe4000b7fe4ff */
[----:B------:R-:W-:Y:S02]  /*a6c0*/  IADD3.X R217, R217, UR17, RZ, P4, !PT ;  /* 0x00000011d9d97c10 */ /* 0x000fe4000a7fe4ff */
[----:B------:R-:W-:Y:S02]  /*a6d0*/  IADD3 R208, P6, R208, UR16, RZ ;  /* 0x00000010d0d07c10 */ /* 0x000fe4000ffde0ff */
[----:B------:R-:W-:-:S02]  /*a6e0*/  IADD3.X R195, R195, UR17, RZ, P0, !PT ;  /* 0x00000011c3c37c10 */ /* 0x000fc400087fe4ff */
[----:B------:R-:W-:Y:S02]  /*a6f0*/  IADD3.X R215, R215, UR17, RZ, P3, !PT ;  /* 0x00000011d7d77c10 */ /* 0x000fe40009ffe4ff */
[----:B------:R-:W-:Y:S02]  /*a700*/  IADD3 R232, P4, R232, UR16, RZ ;  /* 0x00000010e8e87c10 */ /* 0x000fe4000ff9e0ff */
[----:B------:R-:W-:Y:S02]  /*a710*/  IADD3 R210, P0, R210, UR16, RZ ;  /* 0x00000010d2d27c10 */ /* 0x000fe4000ff1e0ff */
[----:B------:R-:W-:Y:S02]  /*a720*/  IADD3 R230, P3, R230, UR16, RZ ;  /* 0x00000010e6e67c10 */ /* 0x000fe4000ff7e0ff */
[----:B------:R-:W-:Y:S02]  /*a730*/  IADD3.X R205, R205, UR17, RZ, P5, !PT ;  /* 0x00000011cdcd7c10 */ /* 0x000fe4000affe4ff */
[----:B------:R-:W-:-:S02]  /*a740*/  IADD3 R220, P5, R220, UR16, RZ ;  /* 0x00000010dcdc7c10 */ /* 0x000fc4000ffbe0ff */
[----:B------:R-:W-:Y:S02]  /*a750*/  IADD3.X R207, R207, UR17, RZ, P6, !PT ;  /* 0x00000011cfcf7c10 */ /* 0x000fe4000b7fe4ff */
[----:B------:R-:W-:Y:S02]  /*a760*/  IADD3.X R231, R231, UR17, RZ, P4, !PT ;  /* 0x00000011e7e77c10 */ /* 0x000fe4000a7fe4ff */
[----:B------:R-:W-:Y:S02]  /*a770*/  IADD3 R222, P6, R222, UR16, RZ ;  /* 0x00000010dede7c10 */ /* 0x000fe4000ffde0ff */
[----:B------:R-:W-:Y:S02]  /*a780*/  IADD3.X R209, R209, UR17, RZ, P0, !PT ;  /* 0x00000011d1d17c10 */ /* 0x000fe400087fe4ff */
[----:B------:R-:W-:Y:S02]  /*a790*/  IADD3.X R229, R229, UR17, RZ, P3, !PT ;  /* 0x00000011e5e57c10 */ /* 0x000fe40009ffe4ff */
[----:B------:R-:W-:-:S02]  /*a7a0*/  IADD3 R246, P4, R246, UR16, RZ ;  /* 0x00000010f6f67c10 */ /* 0x000fc4000ff9e0ff */
[----:B------:R-:W-:Y:S02]  /*a7b0*/  IADD3 R224, P0, R224, UR16, RZ ;  /* 0x00000010e0e07c10 */ /* 0x000fe4000ff1e0ff */
[----:B------:R-:W-:Y:S02]  /*a7c0*/  IADD3 R244, P3, R244, UR16, RZ ;  /* 0x00000010f4f47c10 */ /* 0x000fe4000ff7e0ff */
[----:B------:R-:W-:Y:S02]  /*a7d0*/  IADD3.X R219, R219, UR17, RZ, P5, !PT ;  /* 0x00000011dbdb7c10 */ /* 0x000fe4000affe4ff */
[----:B------:R-:W-:Y:S02]  /*a7e0*/  IADD3 R234, P5, R234, UR16, RZ ;  /* 0x00000010eaea7c10 */ /* 0x000fe4000ffbe0ff */
[----:B------:R-:W-:Y:S02]  /*a7f0*/  IADD3.X R221, R221, UR17, RZ, P6, !PT ;  /* 0x00000011dddd7c10 */ /* 0x000fe4000b7fe4ff */
[----:B------:R-:W-:-:S02]  /*a800*/  IADD3.X R245, R245, UR17, RZ, P4, !PT ;  /* 0x00000011f5f57c10 */ /* 0x000fc4000a7fe4ff */
[----:B------:R-:W-:Y:S02]  /*a810*/  IADD3 R236, P6, R236, UR16, RZ ;  /* 0x00000010ecec7c10 */ /* 0x000fe4000ffde0ff */
[----:B------:R-:W-:Y:S02]  /*a820*/  IADD3.X R223, R223, UR17, RZ, P0, !PT ;  /* 0x00000011dfdf7c10 */ /* 0x000fe400087fe4ff */
[----:B------:R-:W-:Y:S02]  /*a830*/  IADD3.X R243, R243, UR17, RZ, P3, !PT ;  /* 0x00000011f3f37c10 */ /* 0x000fe40009ffe4ff */
[----:B------:R-:W-:Y:S02]  /*a840*/  IADD3 R4, P4, R4, UR16, RZ ;  /* 0x0000001004047c10 */ /* 0x000fe4000ff9e0ff */
[----:B------:R-:W-:Y:S02]  /*a850*/  IADD3 R238, P0, R238, UR16, RZ ;  /* 0x00000010eeee7c10 */ /* 0x000fe4000ff1e0ff */
[----:B----4-:R-:W-:-:S02]  /*a860*/  IADD3 R180, P3, R180, UR16, RZ ;  /* 0x00000010b4b47c10 */ /* 0x010fc4000ff7e0ff */
[----:B------:R-:W-:Y:S02]  /*a870*/  IADD3.X R233, R233, UR17, RZ, P5, !PT ;  /* 0x00000011e9e97c10 */ /* 0x000fe4000affe4ff */
[----:B------:R-:W-:Y:S01]  /*a880*/  IADD3 R248, P5, R248, UR16, RZ ;  /* 0x00000010f8f87c10 */ /* 0x000fe2000ffbe0ff */
[----:B------:R0:W-:Y:S01]  /*a890*/  STL [R1+0x21c], R4 ;  /* 0x00021c0401007387 */ /* 0x0001e20000100800 */
[----:B------:R-:W-:Y:S02]  /*a8a0*/  IADD3.X R235, R235, UR17, RZ, P6, !PT ;  /* 0x00000011ebeb7c10 */ /* 0x000fe4000b7fe4ff */
[----:B------:R-:W-:Y:S01]  /*a8b0*/  IADD3 R250, P6, R250, UR16, RZ ;  /* 0x00000010fafa7c10 */ /* 0x000fe2000ffde0ff */
[----:B------:R1:W-:Y:S01]  /*a8c0*/  STL [R1+0x214], R180 ;  /* 0x000214b401007387 */ /* 0x0003e20000100800 */
[----:B------:R-:W-:Y:S02]  /*a8d0*/  IADD3.X R237, R237, UR17, RZ, P0, !PT ;  /* 0x00000011eded7c10 */ /* 0x000fe400087fe4ff */
[----:B------:R-:W-:-:S02]  /*a8e0*/  IADD3 R252, P0, R252, UR16, RZ ;  /* 0x00000010fcfc7c10 */ /* 0x000fc4000ff1e0ff */
[----:B------:R-:W-:Y:S01]  /*a8f0*/  IADD3.X R247, R247, UR17, RZ, P5, !PT ;  /* 0x00000011f7f77c10 */ /* 0x000fe2000affe4ff */
[----:B0-----:R-:W4:Y:S01]  /*a900*/  LDL.LU R4, [R1+0x35c] ;  /* 0x00035c0001047983 */ /* 0x001f220000300800 */
[----:B--2---:R-:W-:Y:S02]  /*a910*/  IADD3 R179, P5, R179, UR16, RZ ;  /* 0x00000010b3b37c10 */ /* 0x004fe4000ffbe0ff */
[----:B------:R-:W-:Y:S01]  /*a920*/  IADD3.X R251, R251, UR17, RZ, P0, !PT ;  /* 0x00000011fbfb7c10 */ /* 0x000fe200087fe4ff */
[----:B------:R-:W2:Y:S01]  /*a930*/  LDL.LU R182, [R1+0x274] ;  /* 0x0002740001b67983 */ /* 0x000ea20000300800 */
[----:B------:R-:W-:Y:S02]  /*a940*/  IADD3 R6, P0, R6, UR16, RZ ;  /* 0x0000001006067c10 */ /* 0x000fe4000ff1e0ff */
[----:B------:R-:W-:Y:S01]  /*a950*/  IADD3.X R2, R2, UR17, RZ, P2, !PT ;  /* 0x0000001102027c10 */ /* 0x000fe200097fe4ff */
[----:B-1----:R-:W2:Y:S01]  /*a960*/  LDL.LU R180, [R1+0x240] ;  /* 0x0002400001b47983 */ /* 0x002ea20000300800 */
[----:B------:R-:W-:-:S03]  /*a970*/  IADD3.X R7, R7, UR17, RZ, P1, !PT ;  /* 0x0000001107077c10 */ /* 0x000fc60008ffe4ff */
[----:B------:R0:W-:Y:S01]  /*a980*/  STL [R1+0x224], R179 ;  /* 0x000224b301007387 */ /* 0x0001e20000100800 */
[----:B------:R-:W-:Y:S02]  /*a990*/  IADD3 R177, P1, R177, UR16, RZ ;  /* 0x00000010b1b17c10 */ /* 0x000fe4000ff3e0ff */
[----:B------:R-:W-:Y:S01]  /*a9a0*/  IADD3.X R185, R185, UR17, RZ, P3, !PT ;  /* 0x00000011b9b97c10 */ /* 0x000fe20009ffe4ff */
[----:B0-----:R-:W2:Y:S01]  /*a9b0*/  LDL.LU R179, [R1+0x27c] ;  /* 0x00027c0001b37983 */ /* 0x001ea20000300800 */
[----:B------:R-:W-:Y:S02]  /*a9c0*/  IADD3 R176, P3, R176, UR16, RZ ;  /* 0x00000010b0b07c10 */ /* 0x000fe4000ff7e0ff */
[----:B------:R-:W-:Y:S02]  /*a9d0*/  IADD3 R186, P2, R186, UR16, RZ ;  /* 0x00000010baba7c10 */ /* 0x000fe4000ff5e0ff */
[----:B------:R-:W-:Y:S02]  /*a9e0*/  IADD3.X R14, R14, UR17, RZ, P4, !PT ;  /* 0x000000110e0e7c10 */ /* 0x000fe4000a7fe4ff */
[----:B------:R-:W-:-:S02]  /*a9f0*/  IADD3.X R173, R173, UR17, RZ, P5, !PT ;  /* 0x00000011adad7c10 */ /* 0x000fc4000affe4ff */
[----:B------:R-:W-:Y:S02]  /*aa00*/  IADD3 R183, P4, R183, UR16, RZ ;  /* 0x00000010b7b77c10 */ /* 0x000fe4000ff9e0ff */
[----:B------:R-:W-:Y:S02]  /*aa10*/  IADD3 R174, P5, R174, UR16, RZ ;  /* 0x00000010aeae7c10 */ /* 0x000fe4000ffbe0ff */
[----:B---3--:R-:W-:Y:S02]  /*aa20*/  IADD3.X R249, R249, UR17, RZ, P6, !PT ;  /* 0x00000011f9f97c10 */ /* 0x008fe4000b7fe4ff */
[----:B------:R-:W-:-:S05]  /*aa30*/  IADD3 R187, P6, R187, UR16, RZ ;  /* 0x00000010bbbb7c10 */ /* 0x000fca000ffde0ff */
[----:B------:R-:W-:Y:S04]  /*aa40*/  STL [R1+0x22c], R187 ;  /* 0x00022cbb01007387 */ /* 0x000fe80000100800 */
[----:B------:R-:W-:Y:S04]  /*aa50*/  STL [R1+0x234], R6 ;  /* 0x0002340601007387 */ /* 0x000fe80000100800 */
[----:B------:R0:W-:Y:S04]  /*aa60*/  STL [R1+0x208], R2 ;  /* 0x0002080201007387 */ /* 0x0001e80000100800 */
[----:B------:R-:W-:Y:S04]  /*aa70*/  STL [R1+0x200], R7 ;  /* 0x0002000701007387 */ /* 0x000fe80000100800 */
[----:B0-----:R-:W3:Y:S04]  /*aa80*/  LDL.LU R2, [R1+0x358] ;  /* 0x0003580001027983 */ /* 0x001ee80000300800 */
[----:B------:R0:W-:Y:S01]  /*aa90*/  STL [R1+0x23c], R177 ;  /* 0x00023cb101007387 */ /* 0x0001e20000100800 */
[----:B------:R-:W-:-:S03]  /*aaa0*/  IADD3.X R3, R3, UR17, RZ, P6, !PT ;  /* 0x0000001103037c10 */ /* 0x000fc6000b7fe4ff */
[----:B0-----:R-:W3:Y:S04]  /*aab0*/  LDL.LU R177, [R1+0x284] ;  /* 0x0002840001b17983 */ /* 0x001ee80000300800 */
[----:B------:R0:W-:Y:S04]  /*aac0*/  STL [R1+0x24c], R176 ;  /* 0x00024cb001007387 */ /* 0x0001e80000100800 */
[----:B------:R-:W-:Y:S04]  /*aad0*/  STL [R1+0x244], R186 ;  /* 0x000244ba01007387 */ /* 0x000fe80000100800 */
[----:B0-----:R-:W3:Y:S04]  /*aae0*/  LDL.LU R176, [R1+0x250] ;  /* 0x0002500001b07983 */ /* 0x001ee80000300800 */
[----:B------:R-:W-:Y:S04]  /*aaf0*/  STL [R1+0x210], R185 ;  /* 0x000210b901007387 */ /* 0x000fe80000100800 */
[----:B------:R0:W-:Y:S01]  /*ab00*/  STL [R1+0x218], R14 ;  /* 0x0002180e01007387 */ /* 0x0001e20000100800 */
[----:B------:R-:W-:-:S03]  /*ab10*/  IADD3 R171, P6, R171, UR16, RZ ;  /* 0x00000010abab7c10 */ /* 0x000fc6000ffde0ff */
[----:B0-----:R-:W3:Y:S04]  /*ab20*/  LDL.LU R14, [R1+0x354] ;  /* 0x00035400010e7983 */ /* 0x001ee80000300800 */
[----:B------:R0:W-:Y:S04]  /*ab30*/  STL [R1+0x220], R173 ;  /* 0x000220ad01007387 */ /* 0x0001e80000100800 */
[----:B0-----:R-:W3:Y:S04]  /*ab40*/  LDL.LU R173, [R1+0x28c] ;  /* 0x00028c0001ad7983 */ /* 0x001ee80000300800 */
[----:B------:R-:W-:Y:S04]  /*ab50*/  STL [R1+0x254], R183 ;  /* 0x000254b701007387 */ /* 0x000fe80000100800 */
[----:B------:R0:W-:Y:S04]  /*ab60*/  STL [R1+0x228], R3 ;  /* 0x0002280301007387 */ /* 0x0001e80000100800 */
[----:B0-----:R-:W3:Y:S04]  /*ab70*/  LDL.LU R3, [R1+0x350] ;  /* 0x0003500001037983 */ /* 0x001ee80000300800 */
[----:B------:R0:W-:Y:S04]  /*ab80*/  STL [R1+0x25c], R174 ;  /* 0x00025cae01007387 */ /* 0x0001e80000100800 */
[----:B0-----:R-:W3:Y:S04]  /*ab90*/  LDL.LU R174, [R1+0x294] ;  /* 0x0002940001ae7983 */ /* 0x001ee80000300800 */
[----:B------:R0:W-:Y:S04]  /*aba0*/  STL [R1+0x264], R171 ;  /* 0x000264ab01007387 */ /* 0x0001e80000100800 */
[----:B0-----:R-:W3:Y:S01]  /*abb0*/  LDL.LU R171, [R1+0x260] ;  /* 0x0002600001ab7983 */ /* 0x001ee20000300800 */
[----:B------:R-:W-:-:S02]  /*abc0*/  IADD3.X R170, R170, UR17, RZ, P0, !PT ;  /* 0x00000011aaaa7c10 */ /* 0x000fc400087fe4ff */
[----:B----4-:R-:W-:Y:S01]  /*abd0*/  IADD3.X R4, R4, UR17, RZ, P1, !PT ;  /* 0x0000001104047c10 */ /* 0x010fe20008ffe4ff */
[----:B------:R-:W4:Y:S01]  /*abe0*/  LDL.LU R175, [R1+0x29c] ;  /* 0x00029c0001af7983 */ /* 0x000f220000300800 */
[----:B------:R-:W-:-:S03]  /*abf0*/  IADD3 R168, P0, R168, UR16, RZ ;  /* 0x00000010a8a87c10 */ /* 0x000fc6000ff1e0ff */
[----:B------:R-:W-:Y:S01]  /*ac00*/  STL [R1+0x230], R170 ;  /* 0x000230aa01007387 */ /* 0x000fe20000100800 */
[----:B--2---:R-:W-:-:S03]  /*ac10*/  IADD3 R182, P1, R182, UR16, RZ ;  /* 0x00000010b6b67c10 */ /* 0x004fc6000ff3e0ff */
[----:B------:R0:W-:Y:S01]  /*ac20*/  STL [R1+0x238], R4 ;  /* 0x0002380401007387 */ /* 0x0001e20000100800 */
[----:B------:R-:W-:-:S03]  /*ac30*/  IADD3.X R180, R180, UR17, RZ, P2, !PT ;  /* 0x00000011b4b47c10 */ /* 0x000fc600097fe4ff */
[----:B------:R1:W-:Y:S01]  /*ac40*/  STL [R1+0x26c], R168 ;  /* 0x00026ca801007387 */ /* 0x0003e20000100800 */
[----:B------:R-:W-:-:S03]  /*ac50*/  IADD3 R179, P2, R179, UR16, RZ ;  /* 0x00000010b3b37c10 */ /* 0x000fc6000ff5e0ff */
[----:B0-----:R-:W2:Y:S04]  /*ac60*/  LDL.LU R4, [R1+0x34c] ;  /* 0x00034c0001047983 */ /* 0x001ea80000300800 */
[----:B------:R-:W2:Y:S04]  /*ac70*/  LDL.LU R170, [R1+0x2a4] ;  /* 0x0002a40001aa7983 */ /* 0x000ea80000300800 */
[----:B-1----:R-:W2:Y:S04]  /*ac80*/  LDL.LU R168, [R1+0x270] ;  /* 0x0002700001a87983 */ /* 0x002ea80000300800 */
[----:B------:R-:W2:Y:S04]  /*ac90*/  LDL.LU R178, [R1+0x2ac] ;  /* 0x0002ac0001b27983 */ /* 0x000ea80000300800 */
[----:B------:R-:W-:Y:S04]  /*aca0*/  STL [R1+0x274], R182 ;  /* 0x000274b601007387 */ /* 0x000fe80000100800 */
[----:B------:R-:W2:Y:S04]  /*acb0*/  LDL.LU R181, [R1+0x2b4] ;  /* 0x0002b40001b57983 */ /* 0x000ea80000300800 */
[----:B------:R-:W-:Y:S04]  /*acc0*/  STL [R1+0x240], R180 ;  /* 0x000240b401007387 */ /* 0x000fe80000100800 */
[----:B------:R-:W2:Y:S04]  /*acd0*/  LDL.LU R184, [R1+0x280] ;  /* 0x0002800001b87983 */ /* 0x000ea80000300800 */
[----:B------:R-:W2:Y:S04]  /*ace0*/  LDL.LU R187, [R1+0x2bc] ;  /* 0x0002bc0001bb7983 */ /* 0x000ea80000300800 */
[----:B------:R-:W-:Y:S01]  /*acf0*/  STL [R1+0x27c], R179 ;  /* 0x00027cb301007387 */ /* 0x000fe20000100800 */
[----:B---3--:R-:W-:-:S05]  /*ad00*/  IADD3.X R2, R2, UR17, RZ, P3, !PT ;  /* 0x0000001102027c10 */ /* 0x008fca0009ffe4ff */
[----:B------:R0:W-:Y:S04]  /*ad10*/  STL [R1+0x248], R2 ;  /* 0x0002480201007387 */ /* 0x0001e80000100800 */
[----:B0-----:R-:W3:Y:S01]  /*ad20*/  LDL.LU R2, [R1+0x348] ;  /* 0x0003480001027983 */ /* 0x001ee20000300800 */
[----:B------:R-:W-:-:S03]  /*ad30*/  IADD3 R177, P3, R177, UR16, RZ ;  /* 0x00000010b1b17c10 */ /* 0x000fc6000ff7e0ff */
[----:B------:R-:W3:Y:S04]  /*ad40*/  LDL.LU R6, [R1+0x2c4] ;  /* 0x0002c40001067983 */ /* 0x000ee80000300800 */
[----:B------:R-:W3:Y:S04]  /*ad50*/  LDL.LU R7, [R1+0x290] ;  /* 0x0002900001077983 */ /* 0x000ee80000300800 */
[----:B------:R-:W3:Y:S01]  /*ad60*/  LDL.LU R186, [R1+0x2cc] ;  /* 0x0002cc0001ba7983 */ /* 0x000ee20000300800 */
[----:B------:R-:W-:-:S03]  /*ad70*/  IADD3.X R176, R176, UR17, RZ, P4, !PT ;  /* 0x00000011b0b07c10 */ /* 0x000fc6000a7fe4ff */
[----:B------:R-:W3:Y:S04]  /*ad80*/  LDL.LU R185, [R1+0x2d4] ;  /* 0x0002d40001b97983 */ /* 0x000ee80000300800 */
[----:B------:R-:W3:Y:S04]  /*ad90*/  LDL.LU R183, [R1+0x2a0] ;  /* 0x0002a00001b77983 */ /* 0x000ee80000300800 */
[----:B------:R-:W3:Y:S04]  /*ada0*/  LDL.LU R182, [R1+0x2dc] ;  /* 0x0002dc0001b67983 */ /* 0x000ee80000300800 */
[----:B------:R0:W-:Y:S04]  /*adb0*/  STL [R1+0x284], R177 ;  /* 0x000284b101007387 */ /* 0x0001e80000100800 */
[----:B------:R-:W3:Y:S01]  /*adc0*/  LDL.LU R180, [R1+0x2e4] ;  /* 0x0002e40001b47983 */ /* 0x000ee20000300800 */
[----:B------:R-:W-:-:S03]  /*add0*/  IADD3.X R14, R14, UR17, RZ, P5, !PT ;  /* 0x000000110e0e7c10 */ /* 0x000fc6000affe4ff */
[----:B------:R-:W3:Y:S04]  /*ade0*/  LDL.LU R179, [R1+0x2b0] ;  /* 0x0002b00001b37983 */ /* 0x000ee80000300800 */
[----:B0-----:R-:W3:Y:S01]  /*adf0*/  LDL.LU R177, [R1+0x2ec] ;  /* 0x0002ec0001b17983 */ /* 0x001ee20000300800 */
[----:B------:R-:W-:-:S03]  /*ae00*/  IADD3 R173, P4, R173, UR16, RZ ;  /* 0x00000010adad7c10 */ /* 0x000fc6000ff9e0ff */
[----:B------:R0:W-:Y:S04]  /*ae10*/  STL [R1+0x250], R176 ;  /* 0x000250b001007387 */ /* 0x0001e80000100800 */
[----:B0-----:R-:W3:Y:S04]  /*ae20*/  LDL.LU R176, [R1+0x2f4] ;  /* 0x0002f40001b07983 */ /* 0x001ee80000300800 */
[----:B------:R0:W-:Y:S01]  /*ae30*/  STL [R1+0x28c], R173 ;  /* 0x00028cad01007387 */ /* 0x0001e20000100800 */
[----:B------:R-:W-:-:S03]  /*ae40*/  IADD3.X R3, R3, UR17, RZ, P0, !PT ;  /* 0x0000001103037c10 */ /* 0x000fc600087fe4ff */
[----:B0-----:R-:W3:Y:S04]  /*ae50*/  LDL.LU R173, [R1+0x2c0] ;  /* 0x0002c00001ad7983 */ /* 0x001ee80000300800 */
[----:B------:R0:W-:Y:S01]  /*ae60*/  STL [R1+0x258], R14 ;  /* 0x0002580e01007387 */ /* 0x0001e20000100800 */
[----:B------:R-:W-:-:S03]  /*ae70*/  IADD3 R174, P5, R174, UR16, RZ ;  /* 0x00000010aeae7c10 */ /* 0x000fc6000ffbe0ff */
[----:B0-----:R-:W3:Y:S04]  /*ae80*/  LDL.LU R14, [R1+0x344] ;  /* 0x00034400010e7983 */ /* 0x001ee80000300800 */
[----:B------:R0:W-:Y:S01]  /*ae90*/  STL [R1+0x294], R174 ;  /* 0x000294ae01007387 */ /* 0x0001e20000100800 */
[----:B------:R-:W-:-:S03]  /*aea0*/  IADD3.X R171, R171, UR17, RZ, P6, !PT ;  /* 0x00000011abab7c10 */ /* 0x000fc6000b7fe4ff */
[----:B0-----:R-:W3:Y:S04]  /*aeb0*/  LDL.LU R174, [R1+0x304] ;  /* 0x0003040001ae7983 */ /* 0x001ee80000300800 */
[----:B------:R0:W-:Y:S04]  /*aec0*/  STL [R1+0x260], R171 ;  /* 0x000260ab01007387 */ /* 0x0001e80000100800 */
[----:B0-----:R-:W3:Y:S04]  /*aed0*/  LDL.LU R171, [R1+0x2d0] ;  /* 0x0002d00001ab7983 */ /* 0x001ee80000300800 */
[----:B------:R0:W-:Y:S04]  /*aee0*/  STL [R1+0x268], R3 ;  /* 0x0002680301007387 */ /* 0x0001e80000100800 */
[----:B0-----:R-:W3:Y:S01]  /*aef0*/  LDL.LU R3, [R1+0x340] ;  /* 0x0003400001037983 */ /* 0x001ee20000300800 */
[----:B----4-:R-:W-:-:S02]  /*af00*/  IADD3 R175, P6, R175, UR16, RZ ;  /* 0x00000010afaf7c10 */ /* 0x010fc4000ffde0ff */
[----:B--2---:R-:W-:Y:S02]  /*af10*/  IADD3 R170, P0, R170, UR16, RZ ;  /* 0x00000010aaaa7c10 */ /* 0x004fe4000ff1e0ff */
[----:B------:R-:W-:Y:S01]  /*af20*/  IADD3.X R168, R168, UR17, RZ, P1, !PT ;  /* 0x00000011a8a87c10 */ /* 0x000fe20008ffe4ff */
[----:B------:R-:W-:Y:S01]  /*af30*/  STL [R1+0x29c], R175 ;  /* 0x00029caf01007387 */ /* 0x000fe20000100800 */
[----:B------:R-:W-:Y:S02]  /*af40*/  IADD3.X R4, R4, UR17, RZ, P2, !PT ;  /* 0x0000001104047c10 */ /* 0x000fe400097fe4ff */
[----:B------:R-:W-:Y:S01]  /*af50*/  IADD3 R178, P1, R178, UR16, RZ ;  /* 0x00000010b2b27c10 */ /* 0x000fe2000ff3e0ff */
[----:B------:R0:W-:Y:S01]  /*af60*/  STL [R1+0x2a4], R170 ;  /* 0x0002a4aa01007387 */ /* 0x0001e20000100800 */
[----:B------:R-:W-:Y:S02]  /*af70*/  IADD3 R181, P2, R181, UR16, RZ ;  /* 0x00000010b5b57c10 */ /* 0x000fe4000ff5e0ff */
[----:B------:R-:W-:Y:S01]  /*af80*/  IADD3.X R184, R184, UR17, RZ, P3, !PT ;  /* 0x00000011b8b87c10 */ /* 0x000fe20009ffe4ff */
[----:B0-----:R-:W2:Y:S04]  /*af90*/  LDL.LU R170, [R1+0x2e8] ;  /* 0x0002e80001aa7983 */ /* 0x001ea80000300800 */
[----:B------:R0:W-:Y:S01]  /*afa0*/  STL [R1+0x270], R168 ;  /* 0x000270a801007387 */ /* 0x0001e20000100800 */
[----:B------:R-:W-:-:S03]  /*afb0*/  IADD3 R187, P3, R187, UR16, RZ ;  /* 0x00000010bbbb7c10 */ /* 0x000fc6000ff7e0ff */
[----:B0-----:R-:W4:Y:S04]  /*afc0*/  LDL.LU R168, [R1+0x2f0] ;  /* 0x0002f00001a87983 */ /* 0x001f280000300800 */
[----:B------:R0:W-:Y:S04]  /*afd0*/  STL [R1+0x278], R4 ;  /* 0x0002780401007387 */ /* 0x0001e80000100800 */
[----:B0-----:R-:W2:Y:S04]  /*afe0*/  LDL.LU R4, [R1+0x33c] ;  /* 0x00033c0001047983 */ /* 0x001ea80000300800 */
[----:B------:R-:W-:Y:S04]  /*aff0*/  STL [R1+0x2ac], R178 ;  /* 0x0002acb201007387 */ /* 0x000fe80000100800 */
[----:B------:R-:W-:Y:S01]  /*b000*/  STL [R1+0x2b4], R181 ;  /* 0x0002b4b501007387 */ /* 0x000fe20000100800 */
[----:B---3--:R-:W-:-:S02]  /*b010*/  IADD3.X R2, R2, UR17, RZ, P4, !PT ;  /* 0x0000001102027c10 */ /* 0x008fc4000a7fe4ff */
[----:B------:R-:W-:-:S03]  /*b020*/  IADD3 R6, P4, R6, UR16, RZ ;  /* 0x0000001006067c10 */ /* 0x000fc6000ff9e0ff */
[----:B------:R0:W-:Y:S01]  /*b030*/  STL [R1+0x288], R2 ;  /* 0x0002880201007387 */ /* 0x0001e20000100800 */
[----:B------:R-:W-:-:S03]  /*b040*/  IADD3.X R7, R7, UR17, RZ, P5, !PT ;  /* 0x0000001107077c10 */ /* 0x000fc6000affe4ff */
[----:B------:R-:W-:Y:S01]  /*b050*/  STL [R1+0x280], R184 ;  /* 0x000280b801007387 */ /* 0x000fe20000100800 */
[----:B------:R-:W-:-:S03]  /*b060*/  IADD3 R186, P5, R186, UR16, RZ ;  /* 0x00000010baba7c10 */ /* 0x000fc6000ffbe0ff */
[----:B0-----:R-:W3:Y:S04]  /*b070*/  LDL.LU R2, [R1+0x338] ;  /* 0x0003380001027983 */ /* 0x001ee80000300800 */
[----:B------:R-:W-:Y:S01]  /*b080*/  STL [R1+0x2bc], R187 ;  /* 0x0002bcbb01007387 */ /* 0x000fe20000100800 */
[----:B------:R-:W-:-:S03]  /*b090*/  IADD3.X R183, R183, UR17, RZ, P0, !PT ;  /* 0x00000011b7b77c10 */ /* 0x000fc600087fe4ff */
[----:B------:R-:W-:Y:S01]  /*b0a0*/  STL [R1+0x2c4], R6 ;  /* 0x0002c40601007387 */ /* 0x000fe20000100800 */
[----:B------:R-:W-:Y:S02]  /*b0b0*/  IADD3.X R14, R14, UR17, RZ, P6, !PT ;  /* 0x000000110e0e7c10 */ /* 0x000fe4000b7fe4ff */
[----:B------:R-:W-:-:S03]  /*b0c0*/  IADD3 R185, P6, R185, UR16, RZ ;  /* 0x00000010b9b97c10 */ /* 0x000fc6000ffde0ff */
[----:B------:R0:W-:Y:S04]  /*b0d0*/  STL [R1+0x298], R14 ;  /* 0x0002980e01007387 */ /* 0x0001e80000100800 */
[----:B------:R-:W-:Y:S04]  /*b0e0*/  STL [R1+0x290], R7 ;  /* 0x0002900701007387 */ /* 0x000fe80000100800 */
[----:B0-----:R-:W4:Y:S04]  /*b0f0*/  LDL.LU R14, [R1+0x334] ;  /* 0x00033400010e7983 */ /* 0x001f280000300800 */
[----:B------:R-:W-:Y:S04]  /*b100*/  STL [R1+0x2cc], R186 ;  /* 0x0002ccba01007387 */ /* 0x000fe80000100800 */
[----:B------:R-:W-:Y:S01]  /*b110*/  STL [R1+0x2d4], R185 ;  /* 0x0002d4b901007387 */ /* 0x000fe20000100800 */
[----:B------:R-:W-:-:S05]  /*b120*/  IADD3.X R3, R3, UR17, RZ, P1, !PT ;  /* 0x0000001103037c10 */ /* 0x000fca0008ffe4ff */
[----:B------:R0:W-:Y:S04]  /*b130*/  STL [R1+0x2a8], R3 ;  /* 0x0002a80301007387 */ /* 0x0001e80000100800 */
[----:B------:R-:W-:Y:S04]  /*b140*/  STL [R1+0x2a0], R183 ;  /* 0x0002a0b701007387 */ /* 0x000fe80000100800 */
[----:B0-----:R-:W4:Y:S01]  /*b150*/  LDL.LU R3, [R1+0x330] ;  /* 0x0003300001037983 */ /* 0x001f220000300800 */
[----:B------:R-:W-:Y:S02]  /*b160*/  IADD3 R182, P0, R182, UR16, RZ ;  /* 0x00000010b6b67c10 */ /* 0x000fe4000ff1e0ff */
[----:B------:R-:W-:-:S02]  /*b170*/  IADD3 R180, P1, R180, UR16, RZ ;  /* 0x00000010b4b47c10 */ /* 0x000fc4000ff3e0ff */
[----:B------:R-:W-:Y:S01]  /*b180*/  IADD3.X R179, R179, UR17, RZ, P2, !PT ;  /* 0x00000011b3b37c10 */ /* 0x000fe200097fe4ff */
[----:B------:R-:W-:Y:S01]  /*b190*/  STL [R1+0x2dc], R182 ;  /* 0x0002dcb601007387 */ /* 0x000fe20000100800 */
[----:B------:R-:W-:Y:S02]  /*b1a0*/  IADD3 R177, P2, R177, UR16, RZ ;  /* 0x00000010b1b17c10 */ /* 0x000fe4000ff5e0ff */
[----:B------:R-:W-:Y:S01]  /*b1b0*/  IADD3.X R173, R173, UR17, RZ, P4, !PT ;  /* 0x00000011adad7c10 */ /* 0x000fe2000a7fe4ff */
[----:B------:R-:W-:Y:S01]  /*b1c0*/  STL [R1+0x2e4], R180 ;  /* 0x0002e4b401007387 */ /* 0x000fe20000100800 */
[----:B--2---:R-:W-:Y:S02]  /*b1d0*/  IADD3.X R4, R4, UR17, RZ, P3, !PT ;  /* 0x0000001104047c10 */ /* 0x004fe40009ffe4ff */
[----:B------:R-:W-:-:S03]  /*b1e0*/  IADD3 R176, P3, R176, UR16, RZ ;  /* 0x00000010b0b07c10 */ /* 0x000fc6000ff7e0ff */
[----:B------:R0:W-:Y:S04]  /*b1f0*/  STL [R1+0x2b8], R4 ;  /* 0x0002b80401007387 */ /* 0x0001e80000100800 */
[----:B------:R-:W-:Y:S04]  /*b200*/  STL [R1+0x2b0], R179 ;  /* 0x0002b0b301007387 */ /* 0x000fe80000100800 */
[----:B0-----:R-:W2:Y:S04]  /*b210*/  LDL.LU R4, [R1+0x32c] ;  /* 0x00032c0001047983 */ /* 0x001ea80000300800 */
[----:B------:R-:W-:Y:S04]  /*b220*/  STL [R1+0x2ec], R177 ;  /* 0x0002ecb101007387 */ /* 0x000fe80000100800 */
[----:B------:R0:W-:Y:S04]  /*b230*/  STL [R1+0x2c0], R173 ;  /* 0x0002c0ad01007387 */ /* 0x0001e80000100800 */
[----:B------:R-:W-:Y:S01]  /*b240*/  STL [R1+0x2f4], R176 ;  /* 0x0002f4b001007387 */ /* 0x000fe20000100800 */
[----:B---3--:R-:W-:Y:S01]  /*b250*/  IADD3.X R2, R2, UR17, RZ, P5, !PT ;  /* 0x0000001102027c10 */ /* 0x008fe2000affe4ff */
[----:B------:R-:W-:Y:S01]  /*b260*/  WARPGROUP.ARRIVE ;  /* 0x00000000000079c5 */ /* 0x000fe20000000000 */
[----:B----4-:R-:W-:Y:S01]  /*b270*/  IADD3 R3, P4, R3, UR16, RZ ;  /* 0x0000001003037c10 */ /* 0x010fe2000ff9e0ff */
[----:B------:R-:W-:Y:S01]  /*b280*/  UMOV UR6, UR10 ;  /* 0x0000000a00067c82 */ /* 0x000fe20008000000 */
[----:B------:R-:W-:Y:S01]  /*b290*/  IADD3.X R14, R14, UR17, RZ, P0, !PT ;  /* 0x000000110e0e7c10 */ /* 0x000fe200087fe4ff */
[----:B------:R-:W-:Y:S01]  /*b2a0*/  UMOV UR7, UR11 ;  /* 0x0000000b00077c82 */ /* 0x000fe20008000000 */
[----:B------:R-:W-:Y:S01]  /*b2b0*/  IADD3.X R171, R171, UR17, RZ, P6, !PT ;  /* 0x00000011abab7c10 */ /* 0x000fe2000b7fe4ff */
[----:B------:R1:W-:Y:S01]  /*b2c0*/  STL [R1+0x2fc], R3 ;  /* 0x0002fc0301007387 */ /* 0x0003e20000100800 */
[----:B------:R-:W-:Y:S01]  /*b2d0*/  IADD3 R174, P5, R174, UR16, RZ ;  /* 0x00000010aeae7c10 */ /* 0x000fe2000ffbe0ff */
[----:B------:R-:W-:Y:S01]  /*b2e0*/  QGMMA.64x256x32.F32.E4M3.E4M3 R24, gdesc[UR4], R24, gsb0 ;  /* 0x03e00000041879f3 */ /* 0x000fe20008000818 */
[----:B------:R-:W-:Y:S01]  /*b2f0*/  IADD3.X R170, R170, UR17, RZ, P2, !PT ;  /* 0x00000011aaaa7c10 */ /* 0x000fe200097fe4ff */
[----:B0-----:R-:W0:Y:S01]  /*b300*/  LDC R173, c[0x0][0x238] ;  /* 0x00008e00ffad7b82 */ /* 0x001e220000000800 */
[----:B-1----:R-:W3:Y:S04]  /*b310*/  LDL.LU R3, [R1+0x328] ;  /* 0x0003280001037983 */ /* 0x002ee80000300800 */
[----:B------:R1:W-:Y:S04]  /*b320*/  STL [R1+0x2c8], R2 ;  /* 0x0002c80201007387 */ /* 0x0003e80000100800 */
[----:B-1----:R-:W4:Y:S04]  /*b330*/  LDL.LU R2, [R1+0x324] ;  /* 0x0003240001027983 */ /* 0x002f280000300800 */
[----:B------:R-:W-:Y:S04]  /*b340*/  STL [R1+0x304], R174 ;  /* 0x000304ae01007387 */ /* 0x000fe80000100800 */
[----:B------:R1:W-:Y:S04]  /*b350*/  STL [R1+0x2d8], R14 ;  /* 0x0002d80e01007387 */ /* 0x0003e80000100800 */
[----:B------:R-:W-:Y:S04]  /*b360*/  STL [R1+0x2d0], R171 ;  /* 0x0002d0ab01007387 */ /* 0x000fe80000100800 */
[----:B-1----:R-:W3:Y:S01]  /*b370*/  LDL.LU R14, [R1+0x320] ;  /* 0x00032000010e7983 */ /* 0x002ee20000300800 */
[----:B--2---:R-:W-:-:S02]  /*b380*/  IADD3.X R4, R4, UR17, RZ, P4, !PT ;  /* 0x0000001104047c10 */ /* 0x004fc4000a7fe4ff */
[----:B------:R-:W-:Y:S02]  /*b390*/  IADD3.X R168, R168, UR17, RZ, P3, !PT ;  /* 0x00000011a8a87c10 */ /* 0x000fe40009ffe4ff */
[----:B----4-:R-:W-:-:S05]  /*b3a0*/  IADD3.X R2, R2, UR17, RZ, P1, !PT ;  /* 0x0000001102027c10 */ /* 0x010fca0008ffe4ff */
[----:B------:R1:W-:Y:S04]  /*b3b0*/  STL [R1+0x2e0], R2 ;  /* 0x0002e00201007387 */ /* 0x0003e80000100800 */
[----:B-1----:R-:W2:Y:S01]  /*b3c0*/  LDL.LU R2, [R1+0x31c] ;  /* 0x00031c0001027983 */ /* 0x002ea20000300800 */
[----:B---3--:R-:W-:-:S03]  /*b3d0*/  IADD3.X R14, R14, UR17, RZ, P5, !PT ;  /* 0x000000110e0e7c10 */ /* 0x008fc6000affe4ff */
[----:B------:R1:W-:Y:S04]  /*b3e0*/  STL [R1+0x2f8], R4 ;  /* 0x0002f80401007387 */ /* 0x0003e80000100800 */
[----:B------:R-:W-:Y:S04]  /*b3f0*/  STL [R1+0x2e8], R170 ;  /* 0x0002e8aa01007387 */ /* 0x000fe80000100800 */
[----:B-1----:R1:W5:Y:S04]  /*b400*/  LDL.LU R4, [R1+0x318] ;  /* 0x0003180001047983 */ /* 0x0023680000300800 */
[----:B------:R-:W-:Y:S04]  /*b410*/  STL [R1+0x2f0], R168 ;  /* 0x0002f0a801007387 */ /* 0x000fe80000100800 */
[----:B------:R3:W-:Y:S02]  /*b420*/  STL [R1+0x300], R14 ;  /* 0x0003000e01007387 */ /* 0x0007e40000100800 */
[----:B---3--:R-:W3:Y:S01]  /*b430*/  S2R R14, SR_TID.X ;  /* 0x00000000000e7919 */ /* 0x008ee20000002100 */
[----:B------:R-:W-:-:S05]  /*b440*/  VIADD R190, R190, 0xffffffff ;  /* 0xffffffffbebe7836 */ /* 0x000fca0000000000 */
[----:B------:R-:W-:Y:S01]  /*b450*/  ISETP.NE.U32.AND P6, PT, R190, RZ, PT ;  /* 0x000000ffbe00720c */ /* 0x000fe20003fc5070 */
[----:B0-----:R-:W-:Y:S01]  /*b460*/  IMAD.SHL.U32 R6, R173, 0x20, RZ ;  /* 0x00000020ad067824 */ /* 0x001fe200078e00ff */
[----:B------:R-:W-:-:S04]  /*b470*/  WARPGROUP.DEPBAR.LE gsb0, 0x0 ;  /* 0x00008000000079c5 */ /* 0x000fc80000010000 */
[----:B------:R-:W-:Y:S01]  /*b480*/  IADD3 R3, P0, R6, R3, RZ ;  /* 0x0000000306037210 */ /* 0x000fe20007f1e0ff */
[----:B------:R-:W-:Y:S01]  /*b490*/  VIADD R0, R0, 0xffffffe0 ;  /* 0xffffffe000007836 */ /* 0x000fe20000000000 */
[----:B---3--:R-:W-:Y:S02]  /*b4a0*/  LOP3.LUT R14, R14, 0x1f, RZ, 0xc0, !PT ;  /* 0x0000001f0e0e7812 */ /* 0x008fe400078ec0ff */
[----:B--2---:R-:W-:-:S03]  /*b4b0*/  LEA.HI.X.SX32 R2, R6, R2, 0x1, P0 ;  /* 0x0000000206027211 */ /* 0x004fc600000f0eff */
[----:B-1----:R-:W-:Y:S06]  /*b4c0*/  @P6 BRA `(.L_x_1) ;  /* 0xffffffb000cc6947 */ /* 0x002fec000383ffff */
.L_x_0:
[----:B------:R0:W-:Y:S01]  /*b4d0*/  STL [R1+0x328], R149 ;  /* 0x0003289501007387 */ /* 0x0001e20000100800 */
[----:B------:R-:W-:Y:S01]  /*b4e0*/  F2FP.SATFINITE.E4M3.F32.PACK_AB_MERGE_C R29, R29, R28, RZ ;  /* 0x0000001c1d1d723e */ /* 0x000fe200048070ff */
[----:B------:R-:W-:Y:S01]  /*b4f0*/  ULDC.64 UR4, c[0x0][0x228] ;  /* 0x00008a0000047ab9 */ /* 0x000fe20000000a00 */
[----:B------:R-:W-:Y:S01]  /*b500*/  F2FP.SATFINITE.E4M3.F32.PACK_AB_MERGE_C R27, R27, R26, RZ ;  /* 0x0000001a1b1b723e */ /* 0x000fe200048070ff */
[----:B------:R-:W3:Y:S01]  /*b510*/  LDL.LU R193, [R1+0x4] ;  /* 0x0000040001c17983 */ /* 0x000ee20000300800 */
[----:B------:R-:W-:Y:S01]  /*b520*/  F2FP.SATFINITE.E4M3.F32.PACK_AB_MERGE_C R37, R37, R36, RZ ;  /* 0x000000242525723e */ /* 0x000fe200048070ff */
[----:B------:R-:W-:Y:S02]  /*b530*/  ULDC UR6, c[0x0][0x22c] ;  /* 0x00008b0000067ab9 */ /* 0x000fe40000000800 */
[----:B0-----:R-:W3:Y:S04]  /*b540*/  LDL.LU R149, [R1] ;  /* 0x0000000001957983 */ /* 0x001ee80000300800 */
[----:B------:R0:W-:Y:S04]  /*b550*/  STL [R1+0x324], R148 ;  /* 0x0003249401007387 */ /* 0x0001e80000100800 */
[----:B0-----:R-:W4:Y:S04]  /*b560*/  LDL.LU R148, [R1+0x8] ;  /* 0x0000080001947983 */ /* 0x001f280000300800 */
[----:B------:R-:W4:Y:S04]  /*b570*/  LDL.LU R192, [R1+0xc] ;  /* 0x00000c0001c07983 */ /* 0x000f280000300800 */
[----:B------:R0:W-:Y:S04]  /*b580*/  STL [R1+0x320], R151 ;  /* 0x0003209701007387 */ /* 0x0001e80000100800 */
[----:B0-----:R-:W4:Y:S04]  /*b590*/  LDL.LU R151, [R1+0x10] ;  /* 0x0000100001977983 */ /* 0x001f280000300800 */
[----:B------:R-:W4:Y:S04]  /*b5a0*/  LDL.LU R191, [R1+0x14] ;  /* 0x0000140001bf7983 */ /* 0x000f280000300800 */
[----:B------:R0:W-:Y:S04]  /*b5b0*/  STL [R1+0x31c], R150 ;  /* 0x00031c9601007387 */ /* 0x0001e80000100800 */
[----:B0-----:R-:W4:Y:S04]  /*b5c0*/  LDL.LU R150, [R1+0x18] ;  /* 0x0000180001967983 */ /* 0x001f280000300800 */
[----:B------:R-:W4:Y:S04]  /*b5d0*/  LDL.LU R0, [R1+0x1c] ;  /* 0x00001c0001007983 */ /* 0x000f280000300800 */
[----:B-----5:R0:W-:Y:S04]  /*b5e0*/  STL [R1+0x318], R4 ;  /* 0x0003180401007387 */ /* 0x0201e80000100800 */
[----:B0-----:R-:W4:Y:S04]  /*b5f0*/  LDL.LU R4, [R1+0x20] ;  /* 0x0000200001047983 */ /* 0x001f280000300800 */
[----:B------:R-:W4:Y:S04]  /*b600*/  LDL.LU R190, [R1+0x24] ;  /* 0x0000240001be7983 */ /* 0x000f280000300800 */
        /* <DEDUP_REMOVED lines=35> */
[----:B--2---:R-:W2:Y:S04]  /*b840*/  LDL.LU R19, [R1+0xb4] ;  /* 0x0000b40001137983 */ /* 0x004ea80000300800 */
[----:B------:R-:W2:Y:S04]  /*b850*/  LDL.LU R205, [R1+0xb8] ;  /* 0x0000b80001cd7983 */ /* 0x000ea80000300800 */
        /* <DEDUP_REMOVED lines=80> */
[----:B------:R-:W2:Y:S01]  /*bd60*/  LDL.LU R188, [R1+0x1fc] ;  /* 0x0001fc0001bc7983 */ /* 0x000ea20000300800 */
[----:B---3--:R-:W-:-:S02]  /*bd70*/  F2FP.SATFINITE.E4M3.F32.PACK_AB_MERGE_C R193, R193, R149, RZ ;  /* 0x00000095c1c1723e */ /* 0x008fc400048070ff */
[----:B----4-:R-:W-:Y:S01]  /*bd80*/  F2FP.SATFINITE.E4M3.F32.PACK_AB_MERGE_C R192, R192, R148, RZ ;  /* 0x00000094c0c0723e */ /* 0x010fe200048070ff */
[----:B------:R-:W3:Y:S01]  /*bd90*/  LDL.LU R149, [R1+0x328] ;  /* 0x0003280001957983 */ /* 0x000ee20000300800 */
[----:B------:R-:W-:Y:S02]  /*bda0*/  F2FP.SATFINITE.E4M3.F32.PACK_AB_MERGE_C R191, R191, R151, RZ ;  /* 0x00000097bfbf723e */ /* 0x000fe400048070ff */
[----:B------:R-:W-:Y:S01]  /*bdb0*/  F2FP.SATFINITE.E4M3.F32.PACK_AB_MERGE_C R0, R0, R150, RZ ;  /* 0x000000960000723e */ /* 0x000fe200048070ff */
[----:B------:R-:W3:Y:S01]  /*bdc0*/  LDL.LU R148, [R1+0x324] ;  /* 0x0003240001947983 */ /* 0x000ee20000300800 */
[----:B------:R-:W-:-:S03]  /*bdd0*/  F2FP.SATFINITE.E4M3.F32.PACK_AB_MERGE_C R190, R190, R4, RZ ;  /* 0x00000004bebe723e */ /* 0x000fc600048070ff */
[----:B------:R-:W4:Y:S01]  /*bde0*/  LDL.LU R151, [R1+0x320] ;  /* 0x0003200001977983 */ /* 0x000f220000300800 */
[----:B------:R-:W-:-:S03]  /*bdf0*/  F2FP.SATFINITE.E4M3.F32.PACK_AB_MERGE_C R10, R10, R195, RZ ;  /* 0x000000c30a0a723e */ /* 0x000fc600048070ff */
[----:B------:R-:W4:Y:S04]  /*be00*/  LDL.LU R150, [R1+0x31c] ;  /* 0x00031c0001967983 */ /* 0x000f280000300800 */
[----:B------:R-:W3:Y:S01]  /*be10*/  LDL.LU R4, [R1+0x318] ;  /* 0x0003180001047983 */ /* 0x000ee20000300800 */
[----:B------:R-:W-:Y:S02]  /*be20*/  F2FP.SATFINITE.E4M3.F32.PACK_AB_MERGE_C R3, R3, R196, RZ ;  /* 0x000000c40303723e */ /* 0x000fe400048070ff */
[----:B------:R-:W-:Y:S01]  /*be30*/  F2FP.SATFINITE.E4M3.F32.PACK_AB_MERGE_C R2, R2, R194, RZ ;  /* 0x000000c20202723e */ /* 0x000fe200048070ff */
[----:B------:R-:W4:Y:S01]  /*be40*/  LDL.LU R195, [R1+0x310] ;  /* 0x0003100001c37983 */ /* 0x000f220000300800 */
[----:B------:R-:W-:Y:S02]  /*be50*/  F2FP.SATFINITE.E4M3.F32.PACK_AB_MERGE_C R28, R31, R30, RZ ;  /* 0x0000001e1f1c723e */ /* 0x000fe400048070ff */
[----:B------:R-:W-:Y:S01]  /*be60*/  F2FP.SATFINITE.E4M3.F32.PACK_AB_MERGE_C R5, R5, R198, RZ ;  /* 0x000000c60505723e */ /* 0x000fe200048070ff */
[----:B------:R-:W0:Y:S01]  /*be70*/  S2R R196, SR_TID.X ;  /* 0x0000000000c47919 */ /* 0x000e220000002100 */
[----:B------:R-:W-:-:S02]  /*be80*/  F2FP.SATFINITE.E4M3.F32.PACK_AB_MERGE_C R194, R25, R24, RZ ;  /* 0x0000001819c2723e */ /* 0x000fc400048070ff */
[----:B------:R-:W-:Y:S02]  /*be90*/  F2FP.SATFINITE.E4M3.F32.PACK_AB_MERGE_C R30, R33, R32, RZ ;  /* 0x00000020211e723e */ /* 0x000fe400048070ff */
[----:B------:R-:W-:Y:S02]  /*bea0*/  PRMT R26, R194, 0x5410, R29 ;  /* 0x00005410c21a7816 */ /* 0x000fe4000000001d */
[----:B------:R-:W-:Y:S02]  /*beb0*/  PRMT R27, R27, 0x5410, R28 ;  /* 0x000054101b1b7816 */ /* 0x000fe4000000001c */
[----:B------:R-:W-:Y:S02]  /*bec0*/  F2FP.SATFINITE.E4M3.F32.PACK_AB_MERGE_C R38, R39, R38, RZ ;  /* 0x000000262726723e */ /* 0x000fe400048070ff */
[----:B------:R-:W-:Y:S02]  /*bed0*/  F2FP.SATFINITE.E4M3.F32.PACK_AB_MERGE_C R189, R189, R200, RZ ;  /* 0x000000c8bdbd723e */ /* 0x000fe400048070ff */
[----:B------:R-:W-:-:S02]  /*bee0*/  F2FP.SATFINITE.E4M3.F32.PACK_AB_MERGE_C R6, R6, R202, RZ ;  /* 0x000000ca0606723e */ /* 0x000fc400048070ff */
[----:B------:R-:W-:Y:S02]  /*bef0*/  F2FP.SATFINITE.E4M3.F32.PACK_AB_MERGE_C R7, R7, R204, RZ ;  /* 0x000000cc0707723e */ /* 0x000fe400048070ff */
[----:B------:R-:W-:Y:S02]  /*bf00*/  F2FP.SATFINITE.E4M3.F32.PACK_AB_MERGE_C R8, R8, R206, RZ ;  /* 0x000000ce0808723e */ /* 0x000fe400048070ff */
[----:B------:R-:W-:Y:S02]  /*bf10*/  F2FP.SATFINITE.E4M3.F32.PACK_AB_MERGE_C R45, R45, R44, RZ ;  /* 0x0000002c2d2d723e */ /* 0x000fe400048070ff */
[----:B------:R-:W-:Y:S02]  /*bf20*/  F2FP.SATFINITE.E4M3.F32.PACK_AB_MERGE_C R46, R47, R46, RZ ;  /* 0x0000002e2f2e723e */ /* 0x000fe400048070ff */
[----:B------:R-:W-:Y:S02]  /*bf30*/  F2FP.SATFINITE.E4M3.F32.PACK_AB_MERGE_C R9, R9, R208, RZ ;  /* 0x000000d00909723e */ /* 0x000fe400048070ff */
[----:B------:R-:W-:-:S02]  /*bf40*/  F2FP.SATFINITE.E4M3.F32.PACK_AB_MERGE_C R11, R11, R210, RZ ;  /* 0x000000d20b0b723e */ /* 0x000fc400048070ff */
[----:B------:R-:W-:Y:S02]  /*bf50*/  F2FP.SATFINITE.E4M3.F32.PACK_AB_MERGE_C R12, R12, R197, RZ ;  /* 0x000000c50c0c723e */ /* 0x000fe400048070ff */
[----:B------:R-:W-:Y:S02]  /*bf60*/  F2FP.SATFINITE.E4M3.F32.PACK_AB_MERGE_C R48, R49, R48, RZ ;  /* 0x000000303130723e */ /* 0x000fe400048070ff */
[----:B------:R-:W-:Y:S01]  /*bf70*/  F2FP.SATFINITE.E4M3.F32.PACK_AB_MERGE_C R50, R51, R50, RZ ;  /* 0x000000323332723e */ /* 0x000fe200048070ff */
[C---:B0-----:R-:W-:Y:S01]  /*bf80*/  IMAD.SHL.U32 R25, R196.reuse, 0x40, RZ ;  /* 0x00000040c4197824 */ /* 0x041fe200078e00ff */
[----:B------:R-:W-:Y:S01]  /*bf90*/  F2FP.SATFINITE.E4M3.F32.PACK_AB_MERGE_C R53, R53, R52, RZ ;  /* 0x000000343535723e */ /* 0x000fe200048070ff */
[C---:B------:R-:W-:Y:S01]  /*bfa0*/  IMAD.SHL.U32 R24, R196.reuse, 0x10, RZ ;  /* 0x00000010c4187824 */ /* 0x040fe200078e00ff */
[----:B------:R-:W-:Y:S02]  /*bfb0*/  F2FP.SATFINITE.E4M3.F32.PACK_AB_MERGE_C R55, R55, R54, RZ ;  /* 0x000000363737723e */ /* 0x000fe400048070ff */
[----:B------:R-:W-:Y:S01]  /*bfc0*/  LOP3.LUT R33, R25, 0x400, RZ, 0xc0, !PT ;  /* 0x0000040019217812 */ /* 0x000fe200078ec0ff */
[----:B------:R-:W-:Y:S01]  /*bfd0*/  IMAD.SHL.U32 R25, R196, 0x8, RZ ;  /* 0x00000008c4197824 */ /* 0x000fe200078e00ff */
[----:B------:R-:W-:-:S02]  /*bfe0*/  LOP3.LUT R24, R24, 0xf0, RZ, 0xc0, !PT ;  /* 0x000000f018187812 */ /* 0x000fc400078ec0ff */
[----:B------:R-:W-:Y:S02]  /*bff0*/  F2FP.SATFINITE.E4M3.F32.PACK_AB_MERGE_C R13, R13, R212, RZ ;  /* 0x000000d40d0d723e */ /* 0x000fe400048070ff */
[----:B------:R-:W-:Y:S02]  /*c000*/  IADD3 R24, R33, UR12, R24 ;  /* 0x0000000c21187c10 */ /* 0x000fe4000fffe018 */
[----:B------:R-:W-:Y:S02]  /*c010*/  LOP3.LUT R25, R25, 0x300, RZ, 0xc0, !PT ;  /* 0x0000030019197812 */ /* 0x000fe400078ec0ff */
[----:B------:R-:W-:Y:S02]  /*c020*/  F2FP.SATFINITE.E4M3.F32.PACK_AB_MERGE_C R15, R15, R214, RZ ;  /* 0x000000d60f0f723e */ /* 0x000fe400048070ff */
[----:B------:R-:W-:Y:S01]  /*c030*/  F2FP.SATFINITE.E4M3.F32.PACK_AB_MERGE_C R14, R14, R199, RZ ;  /* 0x000000c70e0e723e */ /* 0x000fe200048070ff */
[----:B------:R-:W-:Y:S01]  /*c040*/  IMAD.IADD R36, R25, 0x1, R24 ;  /* 0x0000000119247824 */ /* 0x000fe200078e0218 */
[----:B------:R-:W-:-:S02]  /*c050*/  PRMT R24, R193, 0x5410, R191 ;  /* 0x00005410c1187816 */ /* 0x000fc400000000bf */
[----:B------:R-:W-:Y:S01]  /*c060*/  PRMT R25, R192, 0x5410, R0 ;  /* 0x00005410c0197816 */ /* 0x000fe20000000000 */
[----:B------:R-:W-:Y:S01]  /*c070*/  BAR.SYNC.DEFER_BLOCKING 0x0 ;  /* 0x0000000000007b1d */ /* 0x000fe20000010000 */
[----:B------:R-:W-:Y:S02]  /*c080*/  F2FP.SATFINITE.E4M3.F32.PACK_AB_MERGE_C R17, R17, R201, RZ ;  /* 0x000000c91111723e */ /* 0x000fe400048070ff */
[----:B------:R-:W-:Y:S02]  /*c090*/  F2FP.SATFINITE.E4M3.F32.PACK_AB_MERGE_C R56, R57, R56, RZ ;  /* 0x000000383938723e */ /* 0x000fe400048070ff */
[----:B------:R-:W-:Y:S02]  /*c0a0*/  F2FP.SATFINITE.E4M3.F32.PACK_AB_MERGE_C R58, R59, R58, RZ ;  /* 0x0000003a3b3a723e */ /* 0x000fe400048070ff */
[----:B------:R-:W-:Y:S02]  /*c0b0*/  F2FP.SATFINITE.E4M3.F32.PACK_AB_MERGE_C R61, R61, R60, RZ ;  /* 0x0000003c3d3d723e */ /* 0x000fe400048070ff */
[----:B------:R-:W-:-:S02]  /*c0c0*/  F2FP.SATFINITE.E4M3.F32.PACK_AB_MERGE_C R63, R63, R62, RZ ;  /* 0x0000003e3f3f723e */ /* 0x000fc400048070ff */
[----:B------:R-:W-:Y:S02]  /*c0d0*/  F2FP.SATFINITE.E4M3.F32.PACK_AB_MERGE_C R16, R16, R216, RZ ;  /* 0x000000d81010723e */ /* 0x000fe400048070ff */
[----:B------:R-:W-:Y:S02]  /*c0e0*/  F2FP.SATFINITE.E4M3.F32.PACK_AB_MERGE_C R18, R18, R203, RZ ;  /* 0x000000cb1212723e */ /* 0x000fe400048070ff */
[----:B--2---:R-:W-:Y:S02]  /*c0f0*/  F2FP.SATFINITE.E4M3.F32.PACK_AB_MERGE_C R19, R19, R218, RZ ;  /* 0x000000da1313723e */ /* 0x004fe400048070ff */
[----:B------:R-:W-:Y:S02]  /*c100*/  F2FP.SATFINITE.E4M3.F32.PACK_AB_MERGE_C R21, R21, R205, RZ ;  /* 0x000000cd1515723e */ /* 0x000fe400048070ff */
[----:B------:R-:W-:Y:S02]  /*c110*/  F2FP.SATFINITE.E4M3.F32.PACK_AB_MERGE_C R64, R65, R64, RZ ;  /* 0x000000404140723e */ /* 0x000fe400048070ff */
[----:B------:R-:W-:-:S02]  /*c120*/  F2FP.SATFINITE.E4M3.F32.PACK_AB_MERGE_C R66, R67, R66, RZ ;  /* 0x000000424342723e */ /* 0x000fc400048070ff */
[----:B------:R-:W-:Y:S01]  /*c130*/  F2FP.SATFINITE.E4M3.F32.PACK_AB_MERGE_C R69, R69, R68, RZ ;  /* 0x000000444545723e */ /* 0x000fe200048070ff */
[----:B------:R-:W-:Y:S01]  /*c140*/  STSM.16.M88.4 [R36], R24 ;  /* 0x0000001824007844 */ /* 0x000fe20000000200 */
[----:B------:R-:W-:Y:S02]  /*c150*/  F2FP.SATFINITE.E4M3.F32.PACK_AB_MERGE_C R71, R71, R70, RZ ;  /* 0x000000464747723e */ /* 0x000fe400048070ff */
[----:B------:R-:W-:Y:S02]  /*c160*/  F2FP.SATFINITE.E4M3.F32.PACK_AB_MERGE_C R20, R20, R220, RZ ;  /* 0x000000dc1414723e */ /* 0x000fe400048070ff */
[----:B------:R-:W-:Y:S02]  /*c170*/  F2FP.SATFINITE.E4M3.F32.PACK_AB_MERGE_C R22, R22, R207, RZ ;  /* 0x000000cf1616723e */ /* 0x000fe400048070ff */
[----:B------:R-:W-:Y:S02]  /*c180*/  F2FP.SATFINITE.E4M3.F32.PACK_AB_MERGE_C R23, R23, R222, RZ ;  /* 0x000000de1717723e */ /* 0x000fe400048070ff */
[----:B------:R-:W-:-:S02]  /*c190*/  F2FP.SATFINITE.E4M3.F32.PACK_AB_MERGE_C R153, R153, R209, RZ ;  /* 0x000000d19999723e */ /* 0x000fc400048070ff */
[----:B------:R-:W-:Y:S02]  /*c1a0*/  F2FP.SATFINITE.E4M3.F32.PACK_AB_MERGE_C R164, R164, R236, RZ ;  /* 0x000000eca4a4723e */ /* 0x000fe400048070ff */
[----:B------:R-:W-:Y:S02]  /*c1b0*/  F2FP.SATFINITE.E4M3.F32.PACK_AB_MERGE_C R31, R35, R34, RZ ;  /* 0x00000022231f723e */ /* 0x000fe400048070ff */
[----:B------:R-:W-:Y:S02]  /*c1c0*/  PRMT R29, R2, 0x5410, R5 ;  /* 0x00005410021d7816 */ /* 0x000fe40000000005 */
[----:B------:R-:W-:Y:S02]  /*c1d0*/  PRMT R30, R30, 0x5410, R37 ;  /* 0x000054101e1e7816 */ /* 0x000fe40000000025 */
[----:B------:R-:W-:Y:S02]  /*c1e0*/  PRMT R31, R31, 0x5410, R38 ;  /* 0x000054101f1f7816 */ /* 0x000fe40000000026 */
[----:B------:R-:W-:-:S02]  /*c1f0*/  F2FP.SATFINITE.E4M3.F32.PACK_AB_MERGE_C R34, R41, R40, RZ ;  /* 0x000000282922723e */ /* 0x000fc400048070ff */
[----:B------:R-:W-:Y:S02]  /*c200*/  F2FP.SATFINITE.E4M3.F32.PACK_AB_MERGE_C R35, R43, R42, RZ ;  /* 0x0000002a2b23723e */ /* 0x000fe400048070ff */
[----:B------:R-:W-:Y:S02]  /*c210*/  PRMT R32, R189, 0x5410, R7 ;  /* 0x00005410bd207816 */ /* 0x000fe40000000007 */
[----:B------:R-:W-:Y:S02]  /*c220*/  PRMT R33, R6, 0x5410, R8 ;  /* 0x0000541006217816 */ /* 0x000fe40000000008 */
[----:B------:R-:W-:Y:S02]  /*c230*/  PRMT R34, R34, 0x5410, R45 ;  /* 0x0000541022227816 */ /* 0x000fe4000000002d */
[----:B------:R-:W-:Y:S01]  /*c240*/  PRMT R35, R35, 0x5410, R46 ;  /* 0x0000541023237816 */ /* 0x000fe2000000002e */
[----:B------:R-:W-:Y:S01]  /*c250*/  BAR.SYNC.DEFER_BLOCKING 0x0 ;  /* 0x0000000000007b1d */ /* 0x000fe20000010000 */
        /* <DEDUP_REMOVED lines=71> */
[----:B------:R-:W0:Y:S01]  /*c6d0*/  S2R R247, SR_CgaCtaId ;  /* 0x0000000000f77919 */ /* 0x000e220000008800 */
[----:B------:R-:W-:Y:S02]  /*c6e0*/  F2FP.SATFINITE.E4M3.F32.PACK_AB_MERGE_C R186, R186, R249, RZ ;  /* 0x000000f9baba723e */ /* 0x000fe400048070ff */
[----:B------:R-:W-:-:S02]  /*c6f0*/  F2FP.SATFINITE.E4M3.F32.PACK_AB_MERGE_C R188, R188, R251, RZ ;  /* 0x000000fbbcbc723e */ /* 0x000fc400048070ff */
[----:B------:R-:W-:-:S04]  /*c700*/  LOP3.LUT R251, R196, 0x7f, RZ, 0xc0, !PT ;  /* 0x0000007fc4fb7812 */ /* 0x000fc800078ec0ff */
[----:B------:R-:W-:-:S05]  /*c710*/  LEA R236, R251, UR12, 0x4 ;  /* 0x0000000cfbec7c11 */ /* 0x000fca000f8e20ff */
[----:B------:R-:W1:Y:S01]  /*c720*/  LDS.128 R24, [R236] ;  /* 0x00000000ec187984 */ /* 0x000e620000000c00 */
[----:B0-----:R-:W-:-:S05]  /*c730*/  IMAD.SHL.U32 R247, R247, 0x100, RZ ;  /* 0x00000100f7f77824 */ /* 0x001fca00078e00ff */
[----:B------:R-:W-:Y:S02]  /*c740*/  LOP3.LUT R247, R247, 0x100, RZ, 0xc0, !PT ;  /* 0x00000100f7f77812 */ /* 0x000fe400078ec0ff */
[----:B----4-:R-:W-:Y:S01]  /*c750*/  ISETP.GE.AND P0, PT, R195, UR4, PT ;  /* 0x00000004c3007c0c */ /* 0x010fe2000bf06270 */
[----:B------:R-:W-:Y:S01]  /*c760*/  ULDC UR4, c[0x0][0x22c] ;  /* 0x00008b0000047ab9 */ /* 0x000fe20000000800 */
[----:B---3--:R-:W-:-:S04]  /*c770*/  LOP3.LUT R28, R4, 0x1, R247, 0xfe, !PT ;  /* 0x00000001041c7812 */ /* 0x008fc800078efef7 */
[----:B------:R-:W-:Y:S01]  /*c780*/  ISETP.LT.AND P4, PT, R28, UR4, !P0 ;  /* 0x000000041c007c0c */ /* 0x000fe2000c781270 */
[----:B------:R-:W-:Y:S01]  /*c790*/  ULDC UR4, c[0x0][0x22c] ;  /* 0x00008b0000047ab9 */ /* 0x000fe20000000800 */
[----:B------:R-:W-:-:S04]  /*c7a0*/  LOP3.LUT R28, R4, 0x3, R247, 0xfe, !PT ;  /* 0x00000003041c7812 */ /* 0x000fc800078efef7 */
[----:B------:R-:W-:Y:S01]  /*c7b0*/  ISETP.LT.AND P1, PT, R28, UR4, !P0 ;  /* 0x000000041c007c0c */ /* 0x000fe2000c721270 */
[----:B------:R-:W-:Y:S01]  /*c7c0*/  ULDC UR4, c[0x0][0x244] ;  /* 0x0000910000047ab9 */ /* 0x000fe20000000800 */
[----:B------:R-:W-:Y:S01]  /*c7d0*/  PRMT R28, R190, 0x5410, R3 ;  /* 0x00005410be1c7816 */ /* 0x000fe20000000003 */
[----:B------:R-:W-:Y:S06]  /*c7e0*/  BAR.SYNC.DEFER_BLOCKING 0x0 ;  /* 0x0000000000007b1d */ /* 0x000fec0000010000 */
[----:B------:R-:W-:Y:S02]  /*c7f0*/  STSM.16.M88.4 [R36], R28 ;  /* 0x0000001c24007844 */ /* 0x000fe40000000200 */
[----:B------:R-:W-:Y:S06]  /*c800*/  BAR.SYNC.DEFER_BLOCKING 0x0 ;  /* 0x0000000000007b1d */ /* 0x000fec0000010000 */
[----:B------:R-:W0:Y:S02]  /*c810*/  LDS.128 R28, [R236] ;  /* 0x00000000ec1c7984 */ /* 0x000e240000000c00 */
[----:B------:R-:W-:Y:S06]  /*c820*/  BAR.SYNC.DEFER_BLOCKING 0x0 ;  /* 0x0000000000007b1d */ /* 0x000fec0000010000 */
[----:B------:R2:W-:Y:S02]  /*c830*/  STSM.16.M88.4 [R36], R32 ;  /* 0x0000002024007844 */ /* 0x0005e40000000200 */
[----:B--2---:R-:W-:-:S02]  /*c840*/  PRMT R32, R9, 0x5410, R11 ;  /* 0x0000541009207816 */ /* 0x004fc4000000000b */
[----:B------:R-:W-:Y:S01]  /*c850*/  PRMT R33, R10, 0x5410, R12 ;  /* 0x000054100a217816 */ /* 0x000fe2000000000c */
[----:B------:R-:W-:Y:S01]  /*c860*/  BAR.SYNC.DEFER_BLOCKING 0x0 ;  /* 0x0000000000007b1d */ /* 0x000fe20000010000 */
[----:B------:R-:W-:Y:S02]  /*c870*/  PRMT R34, R48, 0x5410, R53 ;  /* 0x0000541030227816 */ /* 0x000fe40000000035 */
[----:B------:R-:W-:-:S03]  /*c880*/  PRMT R35, R50, 0x5410, R55 ;  /* 0x0000541032237816 */ /* 0x000fc60000000037 */
[----:B------:R-:W2:Y:S02]  /*c890*/  LDS.128 R8, [R236] ;  /* 0x00000000ec087984 */ /* 0x000ea40000000c00 */
[----:B------:R-:W-:Y:S06]  /*c8a0*/  BAR.SYNC.DEFER_BLOCKING 0x0 ;  /* 0x0000000000007b1d */ /* 0x000fec0000010000 */
[----:B------:R-:W-:Y:S02]  /*c8b0*/  STSM.16.M88.4 [R36], R32 ;  /* 0x0000002024007844 */ /* 0x000fe40000000200 */
[----:B------:R-:W-:Y:S01]  /*c8c0*/  BAR.SYNC.DEFER_BLOCKING 0x0 ;  /* 0x0000000000007b1d */ /* 0x000fe20000010000 */
[----:B------:R-:W-:-:S02]  /*c8d0*/  PRMT R12, R13, 0x5410, R15 ;  /* 0x000054100d0c7816 */ /* 0x000fc4000000000f */
[----:B------:R-:W-:-:S03]  /*c8e0*/  PRMT R13, R14, 0x5410, R17 ;  /* 0x000054100e0d7816 */ /* 0x000fc60000000011 */
[----:B------:R-:W3:Y:S01]  /*c8f0*/  LDS.128 R48, [R236] ;  /* 0x00000000ec307984 */ /* 0x000ee20000000c00 */
[----:B------:R-:W-:Y:S02]  /*c900*/  PRMT R14, R56, 0x5410, R61 ;  /* 0x00005410380e7816 */ /* 0x000fe4000000003d */
[----:B------:R-:W-:Y:S01]  /*c910*/  PRMT R15, R58, 0x5410, R63 ;  /* 0x000054103a0f7816 */ /* 0x000fe2000000003f */
[----:B------:R-:W-:Y:S06]  /*c920*/  BAR.SYNC.DEFER_BLOCKING 0x0 ;  /* 0x0000000000007b1d */ /* 0x000fec0000010000 */
[----:B------:R4:W-:Y:S02]  /*c930*/  STSM.16.M88.4 [R36], R12 ;  /* 0x0000000c24007844 */ /* 0x0009e40000000200 */
[----:B------:R-:W-:Y:S01]  /*c940*/  BAR.SYNC.DEFER_BLOCKING 0x0 ;  /* 0x0000000000007b1d */ /* 0x000fe20000010000 */
[----:B------:R-:W-:-:S02]  /*c950*/  PRMT R16, R16, 0x5410, R19 ;  /* 0x0000541010107816 */ /* 0x000fc40000000013 */
[----:B------:R-:W-:-:S03]  /*c960*/  PRMT R17, R18, 0x5410, R21 ;  /* 0x0000541012117816 */ /* 0x000fc60000000015 */
[----:B------:R-:W3:Y:S01]  /*c970*/  LDS.128 R56, [R236] ;  /* 0x00000000ec387984 */ /* 0x000ee20000000c00 */
[----:B------:R-:W-:Y:S02]  /*c980*/  PRMT R18, R64, 0x5410, R69 ;  /* 0x0000541040127816 */ /* 0x000fe40000000045 */
[----:B------:R-:W-:Y:S01]  /*c990*/  PRMT R19, R66, 0x5410, R71 ;  /* 0x0000541042137816 */ /* 0x000fe20000000047 */
        /* <DEDUP_REMOVED lines=16> */
[----:B------:R-:W-:Y:S01]  /*caa0*/  BAR.SYNC.DEFER_BLOCKING 0x0 ;  /* 0x0000000000007b1d */ /* 0x000fe20000010000 */
[----:B------:R-:W-:-:S05]  /*cab0*/  PRMT R156, R156, 0x5410, R159 ;  /* 0x000054109c9c7816 */ /* 0x000fca000000009f */
[----:B------:R-:W-:Y:S01]  /*cac0*/  STSM.16.M88.4 [R36], R152 ;  /* 0x0000009824007844 */ /* 0x000fe20000000200 */
[----:B------:R-:W-:Y:S02]  /*cad0*/  PRMT R157, R158, 0x5410, R161 ;  /* 0x000054109e9d7816 */ /* 0x000fe400000000a1 */
[----:B------:R-:W-:Y:S02]  /*cae0*/  PRMT R158, R88, 0x5410, R93 ;  /* 0x00005410589e7816 */ /* 0x000fe4000000005d */
[----:B------:R-:W-:Y:S01]  /*caf0*/  PRMT R159, R90, 0x5410, R95 ;  /* 0x000054105a9f7816 */ /* 0x000fe2000000005f */
[----:B------:R-:W-:Y:S06]  /*cb00*/  BAR.SYNC.DEFER_BLOCKING 0x0 ;  /* 0x0000000000007b1d */ /* 0x000fec0000010000 */
[----:B------:R-:W3:Y:S02]  /*cb10*/  LDS.128 R92, [R236] ;  /* 0x00000000ec5c7984 */ /* 0x000ee40000000c00 */
        /* <DEDUP_REMOVED lines=43> */
[----:B----4-:R-:W-:-:S02]  /*cdd0*/  PRMT R12, R180, 0x5410, R184 ;  /* 0x00005410b40c7816 */ /* 0x010fc400000000b8 */
[----:B------:R-:W-:-:S03]  /*cde0*/  PRMT R13, R182, 0x5410, R187 ;  /* 0x00005410b60d7816 */ /* 0x000fc600000000bb */
[----:B------:R-:W4:Y:S01]  /*cdf0*/  LDS.128 R60, [R236] ;  /* 0x00000000ec3c7984 */ /* 0x000f220000000c00 */
[----:B------:R-:W-:Y:S02]  /*ce00*/  PRMT R14, R136, 0x5410, R141 ;  /* 0x00005410880e7816 */ /* 0x000fe4000000008d */
[----:B------:R-:W-:Y:S01]  /*ce10*/  PRMT R15, R138, 0x5410, R143 ;  /* 0x000054108a0f7816 */ /* 0x000fe2000000008f */
[----:B------:R-:W-:Y:S06]  /*ce20*/  BAR.SYNC.DEFER_BLOCKING 0x0 ;  /* 0x0000000000007b1d */ /* 0x000fec0000010000 */
[----:B------:R1:W-:Y:S02]  /*ce30*/  STSM.16.M88.4 [R36], R12 ;  /* 0x0000000c24007844 */ /* 0x0003e40000000200 */
[----:B------:R-:W-:Y:S01]  /*ce40*/  BAR.SYNC.DEFER_BLOCKING 0x0 ;  /* 0x0000000000007b1d */ /* 0x000fe20000010000 */
[----:B------:R-:W-:-:S02]  /*ce50*/  F2FP.SATFINITE.E4M3.F32.PACK_AB_MERGE_C R149, R149, R148, RZ ;  /* 0x000000949595723e */ /* 0x000fc400048070ff */
[----:B------:R-:W-:Y:S02]  /*ce60*/  F2FP.SATFINITE.E4M3.F32.PACK_AB_MERGE_C R151, R151, R150, RZ ;  /* 0x000000969797723e */ /* 0x000fe400048070ff */
[----:B------:R-:W-:Y:S01]  /*ce70*/  LOP3.LUT R0, R4, 0x2, R247, 0xfe, !PT ;  /* 0x0000000204007812 */ /* 0x000fe200078efef7 */
[----:B------:R-:W4:Y:S01]  /*ce80*/  LDS.128 R52, [R236] ;  /* 0x00000000ec347984 */ /* 0x000f220000000c00 */
[----:B------:R-:W-:Y:S02]  /*ce90*/  PRMT R184, R183, 0x5410, R186 ;  /* 0x00005410b7b87816 */ /* 0x000fe400000000ba */
[----:B------:R-:W-:Y:S02]  /*cea0*/  PRMT R185, R185, 0x5410, R188 ;  /* 0x00005410b9b97816 */ /* 0x000fe400000000bc */
[----:B------:R-:W-:Y:S02]  /*ceb0*/  PRMT R186, R144, 0x5410, R149 ;  /* 0x0000541090ba7816 */ /* 0x000fe40000000095 */
[----:B------:R-:W-:Y:S01]  /*cec0*/  PRMT R187, R146, 0x5410, R151 ;  /* 0x0000541092bb7816 */ /* 0x000fe20000000097 */
[----:B------:R-:W-:Y:S01]  /*ced0*/  BAR.SYNC.DEFER_BLOCKING 0x0 ;  /* 0x0000000000007b1d */ /* 0x000fe20000010000 */
[----:B------:R-:W-:-:S02]  /*cee0*/  ISETP.LT.AND P2, PT, R0, UR6, !P0 ;  /* 0x0000000600007c0c */ /* 0x000fc4000c741270 */
[C---:B------:R-:W-:Y:S01]  /*cef0*/  LOP3.LUT R0, R4.reuse, 0x4, R247, 0xfe, !PT ;  /* 0x0000000404007812 */ /* 0x040fe200078efef7 */
[----:B------:R-:W-:Y:S01]  /*cf00*/  IMAD R3, R195, UR4, RZ ;  /* 0x00000004c3037c24 */ /* 0x000fe2000f8e02ff */
[----:B------:R-:W-:Y:S01]  /*cf10*/  LOP3.LUT R2, R4, R247, RZ, 0xfc, !PT ;  /* 0x000000f704027212 */ /* 0x000fe200078efcff */
[----:B------:R-:W-:Y:S01]  /*cf20*/  ULDC UR6, c[0x0][0x22c] ;  /* 0x00008b0000067ab9 */ /* 0x000fe20000000800 */
[----:B------:R-:W-:Y:S01]  /*cf30*/  ULDC UR4, c[0x0][0x248] ;  /* 0x0000920000047ab9 */ /* 0x000fe20000000800 */
[----:B------:R-:W-:Y:S01]  /*cf40*/  ISETP.LT.AND P3, PT, R0, UR6, !P0 ;  /* 0x0000000600007c0c */ /* 0x000fe2000c761270 */
[----:B------:R-:W-:Y:S01]  /*cf50*/  ULDC.64 UR6, c[0x0][0x220] ;  /* 0x0000880000067ab9 */ /* 0x000fe20000000a00 */
[C---:B------:R-:W-:Y:S01]  /*cf60*/  IMAD R5, R2.reuse, UR4, RZ ;  /* 0x0000000402057c24 */ /* 0x040fe2000f8e02ff */
[C---:B------:R-:W-:Y:S01]  /*cf70*/  IADD3 R0, P6, R3.reuse, UR6, RZ ;  /* 0x0000000603007c10 */ /* 0x040fe2000ffde0ff */
[----:B------:R-:W-:Y:S01]  /*cf80*/  ULDC UR4, c[0x0][0x248] ;  /* 0x0000920000047ab9 */ /* 0x000fe20000000800 */
[----:B------:R-:W-:Y:S01]  /*cf90*/  ISETP.LT.AND P5, PT, R2, UR5, !P0 ;  /* 0x0000000502007c0c */ /* 0x000fe2000c7a1270 */
[----:B------:R-:W-:Y:S01]  /*cfa0*/  STSM.16.M88.4 [R36], R184 ;  /* 0x000000b824007844 */ /* 0x000fe20000000200 */
[----:B------:R-:W-:Y:S01]  /*cfb0*/  LEA.HI.X.SX32 R2, R3, UR7, 0x1, P6 ;  /* 0x0000000703027c11 */ /* 0x000fe2000b0f0eff */
[C---:B-1----:R-:W-:Y:S01]  /*cfc0*/  VIADD R15, R5.reuse, UR4 ;  /* 0x00000004050f7c36 */ /* 0x042fe20008000000 */
[C---:B------:R-:W-:Y:S01]  /*cfd0*/  IADD3 R6, P6, R5.reuse, R0, RZ ;  /* 0x0000000005067210 */ /* 0x040fe20007fde0ff */
[----:B------:R-:W-:Y:S01]  /*cfe0*/  ULDC UR4, c[0x0][0x248] ;  /* 0x0000920000047ab9 */ /* 0x000fe20000000800 */
[----:B------:R-:W-:Y:S01]  /*cff0*/  ULDC UR5, c[0x0][0x22c] ;  /* 0x00008b0000057ab9 */ /* 0x000fe20000000800 */
[----:B------:R-:W-:Y:S01]  /*d000*/  PRMT R17, R24, 0x7771, RZ ;  /* 0x0000777118117816 */ /* 0x000fe200000000ff */
[----:B------:R-:W-:Y:S01]  /*d010*/  ULDC UR6, c[0x0][0x22c] ;  /* 0x00008b0000067ab9 */ /* 0x000fe20000000800 */
[----:B------:R-:W-:-:S02]  /*d020*/  LEA.HI.X.SX32 R7, R5, R2, 0x1, P6 ;  /* 0x0000000205077211 */ /* 0x000fc400030f0eff */
[C---:B------:R-:W-:Y:S02]  /*d030*/  IADD3 R12, P6, R15.reuse, R0, RZ ;  /* 0x000000000f0c7210 */ /* 0x040fe40007fde0ff */
[----:B------:R-:W-:Y:S01]  /*d040*/  PRMT R5, R24, 0x7770, RZ ;  /* 0x0000777018057816 */ /* 0x000fe200000000ff */
[----:B------:R-:W-:Y:S01]  /*d050*/  BAR.SYNC.DEFER_BLOCKING 0x0 ;  /* 0x0000000000007b1d */ /* 0x000fe20000010000 */
[C---:B------:R-:W-:Y:S01]  /*d060*/  LEA.HI.X.SX32 R13, R15.reuse, R2, 0x1, P6 ;  /* 0x000000020f0d7211 */ /* 0x040fe200030f0eff */
[----:B------:R-:W-:Y:S01]  /*d070*/  VIADD R15, R15, UR4 ;  /* 0x000000040f0f7c36 */ /* 0x000fe20008000000 */
[----:B------:R-:W-:-:S03]  /*d080*/  LOP3.LUT R3, R4, 0x5, R247, 0xfe, !PT ;  /* 0x0000000504037812 */ /* 0x000fc600078efef7 */
[----:B------:R-:W-:Y:S01]  /*d090*/  ULDC UR4, c[0x0][0x248] ;  /* 0x0000920000047ab9 */ /* 0x000fe20000000800 */
[----:B------:R-:W-:Y:S01]  /*d0a0*/  ISETP.LT.AND P6, PT, R3, UR5, !P0 ;  /* 0x0000000503007c0c */ /* 0x000fe2000c7c1270 */
[----:B------:R-:W-:Y:S01]  /*d0b0*/  ULDC UR5, c[0x0][0x22c] ;  /* 0x00008b0000057ab9 */ /* 0x000fe20000000800 */
[C-C-:B------:R-:W-:Y:S02]  /*d0c0*/  LOP3.LUT R3, R4.reuse, 0x6, R247.reuse, 0xfe, !PT ;  /* 0x0000000604037812 */ /* 0x140fe400078efef7 */
[----:B------:R-:W-:Y:S01]  /*d0d0*/  PRMT R19, R25, 0x7770, RZ ;  /* 0x0000777019137816 */ /* 0x000fe200000000ff */
[----:B------:R1:W-:Y:S04]  /*d0e0*/  @P5 STG.E.U8 desc[UR14][R6.64], R5 ;  /* 0x0000000506005986 */ /* 0x0003e8000c10110e */
[----:B------:R0:W-:Y:S01]  /*d0f0*/  @P4 STG.E.U8 desc[UR14][R12.64], R17 ;  /* 0x000000110c004986 */ /* 0x0001e2000c10110e */
[----:B------:R-:W-:Y:S01]  /*d100*/  ISETP.LT.AND P4, PT, R3, UR5, !P0 ;  /* 0x0000000503007c0c */ /* 0x000fe2000c781270 */
[----:B------:R-:W-:Y:S01]  /*d110*/  ULDC UR5, c[0x0][0x22c] ;  /* 0x00008b0000057ab9 */ /* 0x000fe20000000800 */
[C---:B-1----:R-:W-:Y:S01]  /*d120*/  IADD3 R6, P5, R15.reuse, R0, RZ ;  /* 0x000000000f067210 */ /* 0x042fe20007fbe0ff */
[C---:B------:R-:W-:Y:S01]  /*d130*/  VIADD R5, R15.reuse, UR4 ;  /* 0x000000040f057c36 */ /* 0x040fe20008000000 */
[----:B------:R-:W-:Y:S01]  /*d140*/  LOP3.LUT R3, R4, 0x7, R247, 0xfe, !PT ;  /* 0x0000000704037812 */ /* 0x000fe200078efef7 */
[----:B------:R-:W-:Y:S01]  /*d150*/  ULDC UR4, c[0x0][0x22c] ;  /* 0x00008b0000047ab9 */ /* 0x000fe20000000800 */
[----:B------:R-:W-:-:S02]  /*d160*/  LEA.HI.X.SX32 R7, R15, R2, 0x1, P5 ;  /* 0x000000020f077211 */ /* 0x000fc400028f0eff */
[----:B0-----:R-:W-:-:S03]  /*d170*/  IADD3 R12, P5, R5, R0, RZ ;  /* 0x00000000050c7210 */ /* 0x001fc60007fbe0ff */
[----:B------:R0:W-:Y:S01]  /*d180*/  @P2 STG.E.U8 desc[UR14][R6.64], R19 ;  /* 0x0000001306002986 */ /* 0x0001e2000c10110e */
[----:B------:R-:W-:Y:S01]  /*d190*/  ISETP.LT.AND P2, PT, R3, UR4, !P0 ;  /* 0x0000000403007c0c */ /* 0x000fe2000c741270 */
[----:B------:R-:W-:Y:S01]  /*d1a0*/  ULDC UR4, c[0x0][0x248] ;  /* 0x0000920000047ab9 */ /* 0x000fe20000000800 */
[C---:B------:R-:W-:Y:S01]  /*d1b0*/  LEA.HI.X.SX32 R13, R5.reuse, R2, 0x1, P5 ;  /* 0x00000002050d7211 */ /* 0x040fe200028f0eff */
[----:B------:R-:W-:Y:S01]  /*d1c0*/  VIADD R5, R5, UR4 ;  /* 0x0000000405057c36 */ /* 0x000fe20008000000 */
[----:B------:R-:W-:Y:S01]  /*d1d0*/  PRMT R17, R25, 0x7771, RZ ;  /* 0x0000777119117816 */ /* 0x000fe200000000ff */
[----:B------:R-:W-:Y:S01]  /*d1e0*/  ULDC UR4, c[0x0][0x22c] ;  /* 0x00008b0000047ab9 */ /* 0x000fe20000000800 */
[----:B------:R-:W-:Y:S02]  /*d1f0*/  LOP3.LUT R3, R4, 0x8, R247, 0xfe, !PT ;  /* 0x0000000804037812 */ /* 0x000fe400078efef7 */
[----:B------:R-:W-:Y:S01]  /*d200*/  IADD3 R14, P5, R5, R0, RZ ;  /* 0x00000000050e7210 */ /* 0x000fe20007fbe0ff */
[----:B------:R1:W-:Y:S01]  /*d210*/  @P1 STG.E.U8 desc[UR14][R12.64], R17 ;  /* 0x000000110c001986 */ /* 0x0003e2000c10110e */
[----:B------:R-:W-:Y:S01]  /*d220*/  ISETP.LT.AND P1, PT, R3, UR4, !P0 ;  /* 0x0000000403007c0c */ /* 0x000fe2000c721270 */
[----:B------:R-:W-:Y:S01]  /*d230*/  ULDC UR4, c[0x0][0x248] ;  /* 0x0000920000047ab9 */ /* 0x000fe20000000800 */
[C---:B------:R-:W-:Y:S01]  /*d240*/  LEA.HI.X.SX32 R15, R5.reuse, R2, 0x1, P5 ;  /* 0x00000002050f7211 */ /* 0x040fe200028f0eff */
[----:B------:R-:W-:Y:S01]  /*d250*/  VIADD R5, R5, UR4 ;  /* 0x0000000405057c36 */ /* 0x000fe20008000000 */
[----:B------:R-:W-:Y:S01]  /*d260*/  PRMT R21, R26, 0x7770, RZ ;  /* 0x000077701a157816 */ /* 0x000fe200000000ff */
[----:B------:R-:W-:-:S04]  /*d270*/  ULDC UR4, c[0x0][0x248] ;  /* 0x0000920000047ab9 */ /* 0x000fc80000000800 */
[----:B------:R2:W-:Y:S01]  /*d280*/  @P3 STG.E.U8 desc[UR14][R14.64], R21 ;  /* 0x000000150e003986 */ /* 0x0005e2000c10110e */
[C---:B0-----:R-:W-:Y:S01]  /*d290*/  IADD3 R6, P3, R5.reuse, R0, RZ ;  /* 0x0000000005067210 */ /* 0x041fe20007f7e0ff */
[C---:B-1----:R-:W-:Y:S01]  /*d2a0*/  VIADD R13, R5.reuse, UR4 ;  /* 0x00000004050d7c36 */ /* 0x042fe20008000000 */
[----:B------:R-:W-:Y:S01]  /*d2b0*/  ULDC UR4, c[0x0][0x248] ;  /* 0x0000920000047ab9 */ /* 0x000fe20000000800 */
[----:B------:R-:W-:Y:S02]  /*d2c0*/  PRMT R19, R26, 0x7771, RZ ;  /* 0x000077711a137816 */ /* 0x000fe400000000ff */
[----:B------:R-:W-:Y:S01]  /*d2d0*/  LEA.HI.X.SX32 R7, R5, R2, 0x1, P3 ;  /* 0x0000000205077211 */ /* 0x000fe200018f0eff */
[C---:B------:R-:W-:Y:S01]  /*d2e0*/  VIADD R5, R13.reuse, UR4 ;  /* 0x000000040d057c36 */ /* 0x040fe20008000000 */
[----:B------:R-:W-:Y:S01]  /*d2f0*/  LOP3.LUT R3, R4, 0x9, R247, 0xfe, !PT ;  /* 0x0000000904037812 */ /* 0x000fe200078efef7 */
[----:B------:R-:W-:Y:S01]  /*d300*/  ULDC UR4, c[0x0][0x248] ;  /* 0x0000920000047ab9 */ /* 0x000fe20000000800 */
[-C--:B------:R-:W-:Y:S01]  /*d310*/  IADD3 R12, P3, R13, R0.reuse, RZ ;  /* 0x000000000d0c7210 */ /* 0x080fe20007f7e0ff */
[----:B------:R0:W-:Y:S01]  /*d320*/  @P6 STG.E.U8 desc[UR14][R6.64], R19 ;  /* 0x0000001306006986 */ /* 0x0001e2000c10110e */
[----:B------:R-:W-:Y:S01]  /*d330*/  ISETP.LT.AND P5, PT, R3, UR5, !P0 ;  /* 0x0000000503007c0c */ /* 0x000fe2000c7a1270 */
[----:B------:R-:W-:Y:S01]  /*d340*/  ULDC UR5, c[0x0][0x22c] ;  /* 0x00008b0000057ab9 */ /* 0x000fe20000000800 */
[----:B--2---:R-:W-:-:S02]  /*d350*/  IADD3 R14, P6, R5, R0, RZ ;  /* 0x00000000050e7210 */ /* 0x004fc40007fde0ff */
[C-C-:B------:R-:W-:Y:S02]  /*d360*/  LOP3.LUT R3, R4.reuse, 0xa, R247.reuse, 0xfe, !PT ;  /* 0x0000000a04037812 */ /* 0x140fe400078efef7 */
[----:B------:R-:W-:Y:S02]  /*d370*/  PRMT R17, R27, 0x7770, RZ ;  /* 0x000077701b117816 */ /* 0x000fe400000000ff */
[-C--:B------:R-:W-:Y:S02]  /*d380*/  LEA.HI.X.SX32 R13, R13, R2.reuse, 0x1, P3 ;  /* 0x000000020d0d7211 */ /* 0x080fe400018f0eff */
[C---:B------:R-:W-:Y:S01]  /*d390*/  LEA.HI.X.SX32 R15, R5.reuse, R2, 0x1, P6 ;  /* 0x00000002050f7211 */ /* 0x040fe200030f0eff */
[----:B------:R-:W-:Y:S01]  /*d3a0*/  VIADD R5, R5, UR4 ;  /* 0x0000000405057c36 */ /* 0x000fe20008000000 */
[----:B------:R-:W-:Y:S01]  /*d3b0*/  ISETP.LT.AND P3, PT, R3, UR5, !P0 ;  /* 0x0000000503007c0c */ /* 0x000fe2000c761270 */
[----:B------:R-:W-:Y:S01]  /*d3c0*/  ULDC UR5, c[0x0][0x22c] ;  /* 0x00008b0000057ab9 */ /* 0x000fe20000000800 */
[----:B------:R-:W-:Y:S01]  /*d3d0*/  LOP3.LUT R3, R4, 0xb, R247, 0xfe, !PT ;  /* 0x0000000b04037812 */ /* 0x000fe200078efef7 */
[----:B------:R1:W-:Y:S01]  /*d3e0*/  @P4 STG.E.U8 desc[UR14][R12.64], R17 ;  /* 0x000000110c004986 */ /* 0x0003e2000c10110e */
[----:B------:R-:W-:Y:S01]  /*d3f0*/  PRMT R21, R27, 0x7771, RZ ;  /* 0x000077711b157816 */ /* 0x000fe200000000ff */
[----:B------:R-:W-:Y:S01]  /*d400*/  ULDC UR4, c[0x0][0x248] ;  /* 0x0000920000047ab9 */ /* 0x000fe20000000800 */
[----:B------:R-:W-:Y:S01]  /*d410*/  ISETP.LT.AND P4, PT, R3, UR5, !P0 ;  /* 0x0000000503007c0c */ /* 0x000fe2000c781270 */
[----:B------:R-:W-:Y:S01]  /*d420*/  ULDC UR5, c[0x0][0x22c] ;  /* 0x00008b0000057ab9 */ /* 0x000fe20000000800 */
[----:B0-----:R-:W-:-:S02]  /*d430*/  IADD3 R6, P6, R5, R0, RZ ;  /* 0x0000000005067210 */ /* 0x001fc40007fde0ff */
[--C-:B------:R-:W-:Y:S01]  /*d440*/  LOP3.LUT R3, R4, 0xc, R247.reuse, 0xfe, !PT ;  /* 0x0000000c04037812 */ /* 0x100fe200078efef7 */
[----:B------:R0:W-:Y:S01]  /*d450*/  @P2 STG.E.U8 desc[UR14][R14.64], R21 ;  /* 0x000000150e002986 */ /* 0x0001e2000c10110e */
[C---:B------:R-:W-:Y:S02]  /*d460*/  LEA.HI.X.SX32 R7, R5.reuse, R2, 0x1, P6 ;  /* 0x0000000205077211 */ /* 0x040fe400030f0eff */
[----:B------:R-:W-:Y:S01]  /*d470*/  PRMT R19, R24, 0x7772, RZ ;  /* 0x0000777218137816 */ /* 0x000fe200000000ff */
[----:B-1----:R-:W-:Y:S01]  /*d480*/  VIADD R17, R5, UR4 ;  /* 0x0000000405117c36 */ /* 0x002fe20008000000 */
[----:B------:R-:W-:Y:S01]  /*d490*/  ISETP.LT.AND P2, PT, R3, UR5, !P0 ;  /* 0x0000000503007c0c */ /* 0x000fe2000c741270 */
[----:B------:R-:W-:Y:S01]  /*d4a0*/  ULDC UR4, c[0x0][0x22c] ;  /* 0x00008b0000047ab9 */ /* 0x000fe20000000800 */
[--C-:B------:R-:W-:Y:S01]  /*d4b0*/  LOP3.LUT R3, R4, 0xd, R247.reuse, 0xfe, !PT ;  /* 0x0000000d04037812 */ /* 0x100fe200078efef7 */
[----:B------:R1:W-:Y:S01]  /*d4c0*/  @P1 STG.E.U8 desc[UR14][R6.64], R19 ;  /* 0x0000001306001986 */ /* 0x0003e2000c10110e */
[----:B------:R-:W-:Y:S01]  /*d4d0*/  IADD3 R12, P6, R17, R0, RZ ;  /* 0x00000000110c7210 */ /* 0x000fe20007fde0ff */
[----:B------:R-:W-:Y:S01]  /*d4e0*/  ULDC UR5, c[0x0][0x22c] ;  /* 0x00008b0000057ab9 */ /* 0x000fe20000000800 */
[----:B------:R-:W-:Y:S01]  /*d4f0*/  ISETP.LT.AND P1, PT, R3, UR4, !P0 ;  /* 0x0000000403007c0c */ /* 0x000fe2000c721270 */
[----:B------:R-:W-:Y:S01]  /*d500*/  ULDC UR4, c[0x0][0x248] ;  /* 0x0000920000047ab9 */ /* 0x000fe20000000800 */
[C---:B------:R-:W-:Y:S01]  /*d510*/  LEA.HI.X.SX32 R13, R17.reuse, R2, 0x1, P6 ;  /* 0x00000002110d7211 */ /* 0x040fe200030f0eff */
[----:B------:R-:W-:Y:S01]  /*d520*/  VIADD R17, R17, UR4 ;  /* 0x0000000411117c36 */ /* 0x000fe20008000000 */
[----:B------:R-:W-:Y:S01]  /*d530*/  PRMT R5, R24, 0x7773, RZ ;  /* 0x0000777318057816 */ /* 0x000fe200000000ff */
[----:B------:R-:W-:Y:S01]  /*d540*/  ULDC UR4, c[0x0][0x22c] ;  /* 0x00008b0000047ab9 */ /* 0x000fe20000000800 */
[----:B------:R-:W-:-:S02]  /*d550*/  LOP3.LUT R3, R4, 0xe, R247, 0xfe, !PT ;  /* 0x0000000e04037812 */ /* 0x000fc400078efef7 */
[----:B0-----:R-:W-:Y:S01]  /*d560*/  IADD3 R14, P6, R17, R0, RZ ;  /* 0x00000000110e7210 */ /* 0x001fe20007fde0ff */
        /* <DEDUP_REMOVED lines=8> */
[C---:B-1----:R-:W-:Y:S01]  /*d5f0*/  IADD3 R6, P3, R17.reuse, R0, RZ ;  /* 0x0000000011067210 */ /* 0x042fe20007f7e0ff */
[C---:B0-----:R-:W-:Y:S01]  /*d600*/  VIADD R5, R17.reuse, UR4 ;  /* 0x0000000411057c36 */ /* 0x041fe20008000000 */
[----:B------:R-:W-:Y:S02]  /*d610*/  ULDC UR4, c[0x0][0x248] ;  /* 0x0000920000047ab9 */ /* 0x000fe40000000800 */
[----:B------:R-:W-:Y:S01]  /*d620*/  LEA.HI.X.SX32 R7, R17, R2, 0x1, P3 ;  /* 0x0000000211077211 */ /* 0x000fe200018f0eff */
[C---:B------:R-:W-:Y:S01]  /*d630*/  VIADD R17, R5.reuse, UR4 ;  /* 0x0000000405117c36 */ /* 0x040fe20008000000 */
[----:B------:R-:W-:Y:S01]  /*d640*/  IADD3 R12, P3, R5, R0, RZ ;  /* 0x00000000050c7210 */ /* 0x000fe20007f7e0ff */
[----:B------:R-:W-:Y:S01]  /*d650*/  ULDC UR4, c[0x0][0x248] ;  /* 0x0000920000047ab9 */ /* 0x000fe20000000800 */
[----:B------:R-:W-:Y:S02]  /*d660*/  LOP3.LUT R3, R4, 0xf, R247, 0xfe, !PT ;  /* 0x0000000f04037812 */ /* 0x000fe400078efef7 */
[----:B------:R-:W-:-:S02]  /*d670*/  PRMT R25, R25, 0x7773, RZ ;  /* 0x0000777319197816 */ /* 0x000fc400000000ff */
[----:B------:R-:W-:Y:S02]  /*d680*/  LEA.HI.X.SX32 R13, R5, R2, 0x1, P3 ;  /* 0x00000002050d7211 */ /* 0x000fe400018f0eff */
[----:B------:R-:W-:Y:S01]  /*d690*/  ISETP.LT.AND P6, PT, R3, UR5, !P0 ;  /* 0x0000000503007c0c */ /* 0x000fe2000c7c1270 */
[----:B------:R-:W-:Y:S01]  /*d6a0*/  ULDC UR5, c[0x0][0x22c] ;  /* 0x00008b0000057ab9 */ /* 0x000fe20000000800 */
[C---:B--2---:R-:W-:Y:S02]  /*d6b0*/  IADD3 R14, P3, R17.reuse, R0, RZ ;  /* 0x00000000110e7210 */ /* 0x044fe40007f7e0ff */
[----:B------:R-:W-:Y:S01]  /*d6c0*/  LOP3.LUT R3, R4, 0x10, R247, 0xfe, !PT ;  /* 0x0000001004037812 */ /* 0x000fe200078efef7 */
[----:B------:R0:W-:Y:S01]  /*d6d0*/  @P4 STG.E.U8 desc[UR14][R6.64], R25 ;  /* 0x0000001906004986 */ /* 0x0001e2000c10110e */
[C---:B------:R-:W-:Y:S02]  /*d6e0*/  PRMT R19, R26.reuse, 0x7772, RZ ;  /* 0x000077721a137816 */ /* 0x040fe400000000ff */
[C---:B------:R-:W-:Y:S01]  /*d6f0*/  LEA.HI.X.SX32 R15, R17.reuse, R2, 0x1, P3 ;  /* 0x00000002110f7211 */ /* 0x040fe200018f0eff */
[----:B------:R-:W-:Y:S01]  /*d700*/  VIADD R17, R17, UR4 ;  /* 0x0000000411117c36 */ /* 0x000fe20008000000 */
[----:B------:R-:W-:-:S02]  /*d710*/  PRMT R21, R26, 0x7773, RZ ;  /* 0x000077731a157816 */ /* 0x000fc400000000ff */
[----:B------:R-:W-:Y:S01]  /*d720*/  ISETP.LT.AND P4, PT, R3, UR5, !P0 ;  /* 0x0000000503007c0c */ /* 0x000fe2000c781270 */
[----:B------:R1:W-:Y:S01]  /*d730*/  @P2 STG.E.U8 desc[UR14][R12.64], R19 ;  /* 0x000000130c002986 */ /* 0x0003e2000c10110e */
[C-C-:B------:R-:W-:Y:S01]  /*d740*/  LOP3.LUT R3, R4.reuse, 0x11, R247.reuse, 0xfe, !PT ;  /* 0x0000001104037812 */ /* 0x140fe200078efef7 */
[----:B------:R-:W-:Y:S01]  /*d750*/  ULDC UR5, c[0x0][0x22c] ;  /* 0x00008b0000057ab9 */ /* 0x000fe20000000800 */
[C-C-:B------:R-:W-:Y:S01]  /*d760*/  LOP3.LUT R5, R4.reuse, 0x12, R247.reuse, 0xfe, !PT ;  /* 0x0000001204057812 */ /* 0x140fe200078efef7 */
[----:B------:R2:W-:Y:S01]  /*d770*/  @P1 STG.E.U8 desc[UR14][R14.64], R21 ;  /* 0x000000150e001986 */ /* 0x0005e2000c10110e */
[----:B------:R-:W-:Y:S01]  /*d780*/  ISETP.LT.AND P3, PT, R3, UR5, !P0 ;  /* 0x0000000503007c0c */ /* 0x000fe2000c761270 */
[----:B------:R-:W-:Y:S01]  /*d790*/  ULDC UR4, c[0x0][0x22c] ;  /* 0x00008b0000047ab9 */ /* 0x000fe20000000800 */
[----:B0-----:R-:W-:Y:S01]  /*d7a0*/  IADD3 R6, P1, R17, R0, RZ ;  /* 0x0000000011067210 */ /* 0x001fe20007f3e0ff */
[----:B------:R-:W-:Y:S01]  /*d7b0*/  ULDC UR5, c[0x0][0x22c] ;  /* 0x00008b0000057ab9 */ /* 0x000fe20000000800 */
[----:B------:R-:W-:-:S02]  /*d7c0*/  LOP3.LUT R3, R4, 0x13, R247, 0xfe, !PT ;  /* 0x0000001304037812 */ /* 0x000fc400078efef7 */
[----:B------:R-:W-:Y:S01]  /*d7d0*/  ISETP.LT.AND P2, PT, R5, UR4, !P0 ;  /* 0x0000000405007c0c */ /* 0x000fe2000c741270 */
[----:B------:R-:W-:Y:S01]  /*d7e0*/  ULDC UR4, c[0x0][0x22c] ;  /* 0x00008b0000047ab9 */ /* 0x000fe20000000800 */
[----:B------:R-:W-:Y:S02]  /*d7f0*/  LEA.HI.X.SX32 R7, R17, R2, 0x1, P1 ;  /* 0x0000000211077211 */ /* 0x000fe400008f0eff */
[----:B------:R-:W-:Y:S01]  /*d800*/  ISETP.LT.AND P1, PT, R3, UR4, !P0 ;  /* 0x0000000403007c0c */ /* 0x000fe2000c721270 */
[----:B------:R-:W-:Y:S01]  /*d810*/  ULDC UR4, c[0x0][0x248] ;  /* 0x0000920000047ab9 */ /* 0x000fe20000000800 */
[----:B-1----:R-:W-:Y:S01]  /*d820*/  PRMT R19, R27, 0x7772, RZ ;  /* 0x000077721b137816 */ /* 0x002fe200000000ff */
[----:B------:R-:W-:Y:S01]  /*d830*/  VIADD R17, R17, UR4 ;  /* 0x0000000411117c36 */ /* 0x000fe20008000000 */
[----:B------:R-:W-:-:S03]  /*d840*/  ULDC UR4, c[0x0][0x248] ;  /* 0x0000920000047ab9 */ /* 0x000fc60000000800 */
[----:B------:R0:W-:Y:S01]  /*d850*/  @P5 STG.E.U8 desc[UR14][R6.64], R19 ;  /* 0x0000001306005986 */ /* 0x0001e2000c10110e */
[C---:B------:R-:W-:Y:S01]  /*d860*/  IADD3 R12, P5, R17.reuse, R0, RZ ;  /* 0x00000000110c7210 */ /* 0x040fe20007fbe0ff */
[----:B------:R-:W-:Y:S01]  /*d870*/  VIADD R5, R17, UR4 ;  /* 0x0000000411057c36 */ /* 0x000fe20008000000 */
[----:B------:R-:W-:Y:S01]  /*d880*/  ULDC UR4, c[0x0][0x248] ;  /* 0x0000920000047ab9 */ /* 0x000fe20000000800 */
[----:B------:R-:W-:Y:S02]  /*d890*/  PRMT R27, R27, 0x7773, RZ ;  /* 0x000077731b1b7816 */ /* 0x000fe400000000ff */
[----:B------:R-:W-:Y:S01]  /*d8a0*/  LEA.HI.X.SX32 R13, R17, R2, 0x1, P5 ;  /* 0x00000002110d7211 */ /* 0x000fe200028f0eff */
[C---:B------:R-:W-:Y:S01]  /*d8b0*/  VIADD R17, R5.reuse, UR4 ;  /* 0x0000000405117c36 */ /* 0x040fe20008000000 */
[-C--:B--2---:R-:W-:Y:S01]  /*d8c0*/  IADD3 R14, P5, R5, R0.reuse, RZ ;  /* 0x00000000050e7210 */ /* 0x084fe20007fbe0ff */
[----:B------:R-:W-:Y:S02]  /*d8d0*/  ULDC UR4, c[0x0][0x248] ;  /* 0x0000920000047ab9 */ /* 0x000fe40000000800 */
[----:B------:R1:W-:Y:S01]  /*d8e0*/  @P6 STG.E.U8 desc[UR14][R12.64], R27 ;  /* 0x0000001b0c006986 */ /* 0x0003e2000c10110e */
[----:B0-----:R-:W-:-:S02]  /*d8f0*/  IADD3 R6, P6, R17, R0, RZ ;  /* 0x0000000011067210 */ /* 0x001fc40007fde0ff */
[--C-:B------:R-:W-:Y:S02]  /*d900*/  LOP3.LUT R3, R4, 0x14, R247.reuse, 0xfe, !PT ;  /* 0x0000001404037812 */ /* 0x100fe400078efef7 */
[C---:B------:R-:W-:Y:S02]  /*d910*/  PRMT R23, R28.reuse, 0x7770, RZ ;  /* 0x000077701c177816 */ /* 0x040fe400000000ff */
[-C--:B------:R-:W-:Y:S02]  /*d920*/  LEA.HI.X.SX32 R15, R5, R2.reuse, 0x1, P5 ;  /* 0x00000002050f7211 */ /* 0x080fe400028f0eff */
[C---:B------:R-:W-:Y:S01]  /*d930*/  LEA.HI.X.SX32 R7, R17.reuse, R2, 0x1, P6 ;  /* 0x0000000211077211 */ /* 0x040fe200030f0eff */
[----:B------:R-:W-:Y:S01]  /*d940*/  VIADD R17, R17, UR4 ;  /* 0x0000000411117c36 */ /* 0x000fe20008000000 */
[----:B------:R-:W-:Y:S02]  /*d950*/  PRMT R21, R28, 0x7771, RZ ;  /* 0x000077711c157816 */ /* 0x000fe400000000ff */
[----:B------:R-:W-:Y:S01]  /*d960*/  ISETP.LT.AND P5, PT, R3, UR5, !P0 ;  /* 0x0000000503007c0c */ /* 0x000fe2000c7a1270 */
[----:B------:R-:W-:Y:S01]  /*d970*/  @P4 STG.E.U8 desc[UR14][R14.64], R23 ;  /* 0x000000170e004986 */ /* 0x000fe2000c10110e */
[----:B------:R-:W-:Y:S01]  /*d980*/  LOP3.LUT R3, R4, 0x15, R247, 0xfe, !PT ;  /* 0x0000001504037812 */ /* 0x000fe200078efef7 */
[----:B------:R-:W-:Y:S01]  /*d990*/  ULDC UR5, c[0x0][0x22c] ;  /* 0x00008b0000057ab9 */ /* 0x000fe20000000800 */
[----:B------:R-:W-:Y:S01]  /*d9a0*/  ULDC UR4, c[0x0][0x248] ;  /* 0x0000920000047ab9 */ /* 0x000fe20000000800 */
[----:B------:R0:W-:Y:S01]  /*d9b0*/  @P3 STG.E.U8 desc[UR14][R6.64], R21 ;  /* 0x0000001506003986 */ /* 0x0001e2000c10110e */
[----:B------:R-:W-:Y:S01]  /*d9c0*/  ISETP.LT.AND P6, PT, R3, UR5, !P0 ;  /* 0x0000000503007c0c */ /* 0x000fe2000c7c1270 */
[----:B------:R-:W-:Y:S01]  /*d9d0*/  ULDC UR5, c[0x0][0x22c] ;  /* 0x00008b0000057ab9 */ /* 0x000fe20000000800 */
[----:B-1----:R-:W-:-:S02]  /*d9e0*/  IADD3 R12, P3, R17, R0, RZ ;  /* 0x00000000110c7210 */ /* 0x002fc40007f7e0ff */
[C-C-:B------:R-:W-:Y:S01]  /*d9f0*/  LOP3.LUT R3, R4.reuse, 0x16, R247.reuse, 0xfe, !PT ;  /* 0x0000001604037812 */ /* 0x140fe200078efef7 */
[C---:B------:R-:W-:Y:S01]  /*da00*/  VIADD R5, R17.reuse, UR4 ;  /* 0x0000000411057c36 */ /* 0x040fe20008000000 */
[----:B------:R-:W-:Y:S01]  /*da10*/  LEA.HI.X.SX32 R13, R17, R2, 0x1, P3 ;  /* 0x00000002110d7211 */ /* 0x000fe200018f0eff */
[----:B------:R-:W-:Y:S01]  /*da20*/  ULDC UR4, c[0x0][0x22c] ;  /* 0x00008b0000047ab9 */ /* 0x000fe20000000800 */
[----:B------:R-:W-:Y:S02]  /*da30*/  PRMT R19, R29, 0x7770, RZ ;  /* 0x000077701d137816 */ /* 0x000fe400000000ff */
[----:B------:R-:W-:Y:S01]  /*da40*/  ISETP.LT.AND P4, PT, R3, UR5, !P0 ;  /* 0x0000000503007c0c */ /* 0x000fe2000c781270 */
[----:B------:R-:W-:Y:S01]  /*da50*/  ULDC UR5, c[0x0][0x22c] ;  /* 0x00008b0000057ab9 */ /* 0x000fe20000000800 */
[----:B------:R-:W-:Y:S01]  /*da60*/  LOP3.LUT R3, R4, 0x17, R247, 0xfe, !PT ;  /* 0x0000001704037812 */ /* 0x000fe200078efef7 */
[----:B------:R1:W-:Y:S01]  /*da70*/  @P2 STG.E.U8 desc[UR14][R12.64], R19 ;  /* 0x000000130c002986 */ /* 0x0003e2000c10110e */
[----:B0-----:R-:W-:-:S02]  /*da80*/  IADD3 R6, P3, R5, R0, RZ ;  /* 0x0000000005067210 */ /* 0x001fc40007f7e0ff */
[----:B------:R-:W-:Y:S01]  /*da90*/  ISETP.LT.AND P2, PT, R3, UR4, !P0 ;  /* 0x0000000403007c0c */ /* 0x000fe2000c741270 */
[----:B------:R-:W-:Y:S01]  /*daa0*/  ULDC UR4, c[0x0][0x248] ;  /* 0x0000920000047ab9 */ /* 0x000fe20000000800 */
[C---:B------:R-:W-:Y:S01]  /*dab0*/  LEA.HI.X.SX32 R7, R5.reuse, R2, 0x1, P3 ;  /* 0x0000000205077211 */ /* 0x040fe200018f0eff */
[----:B------:R-:W-:Y:S01]  /*dac0*/  VIADD R5, R5, UR4 ;  /* 0x0000000405057c36 */ /* 0x000fe20008000000 */
[----:B------:R-:W-:Y:S01]  /*dad0*/  PRMT R17, R29, 0x7771, RZ ;  /* 0x000077711d117816 */ /* 0x000fe200000000ff */
[----:B------:R-:W-:Y:S01]  /*dae0*/  ULDC UR4, c[0x0][0x22c] ;  /* 0x00008b0000047ab9 */ /* 0x000fe20000000800 */
[----:B------:R-:W-:-:S03]  /*daf0*/  LOP3.LUT R3, R4, 0x18, R247, 0xfe, !PT ;  /* 0x0000001804037812 */ /* 0x000fc600078efef7 */
[----:B------:R0:W-:Y:S01]  /*db00*/  @P1 STG.E.U8 desc[UR14][R6.64], R17 ;  /* 0x0000001106001986 */ /* 0x0001e2000c10110e */
[----:B------:R-:W-:Y:S02]  /*db10*/  IADD3 R14, P1, R5, R0, RZ ;  /* 0x00000000050e7210 */ /* 0x000fe40007f3e0ff */
[----:B------:R-:W-:Y:S01]  /*db20*/  ISETP.LT.AND P3, PT, R3, UR4, !P0 ;  /* 0x0000000403007c0c */ /* 0x000fe2000c761270 */
[----:B------:R-:W-:Y:S01]  /*db30*/  ULDC UR4, c[0x0][0x248] ;  /* 0x0000920000047ab9 */ /* 0x000fe20000000800 */
[C---:B------:R-:W-:Y:S01]  /*db40*/  LEA.HI.X.SX32 R15, R5.reuse, R2, 0x1, P1 ;  /* 0x00000002050f7211 */ /* 0x040fe200008f0eff */
[----:B------:R-:W-:Y:S01]  /*db50*/  VIADD R5, R5, UR4 ;  /* 0x0000000405057c36 */ /* 0x000fe20008000000 */
[----:B------:R-:W-:Y:S01]  /*db60*/  PRMT R21, R30, 0x7770, RZ ;  /* 0x000077701e157816 */ /* 0x000fe200000000ff */
[----:B------:R-:W-:Y:S02]  /*db70*/  ULDC UR4, c[0x0][0x248] ;  /* 0x0000920000047ab9 */ /* 0x000fe40000000800 */
[C---:B-1----:R-:W-:Y:S01]  /*db80*/  VIADD R13, R5.reuse, UR4 ;  /* 0x00000004050d7c36 */ /* 0x042fe20008000000 */
[----:B------:R-:W-:Y:S01]  /*db90*/  ULDC UR4, c[0x0][0x248] ;  /* 0x0000920000047ab9 */ /* 0x000fe20000000800 */
[----:B------:R1:W-:Y:S01]  /*dba0*/  @P5 STG.E.U8 desc[UR14][R14.64], R21 ;  /* 0x000000150e005986 */ /* 0x0003e2000c10110e */
[----:B0-----:R-:W-:-:S02]  /*dbb0*/  IADD3 R6, P5, R5, R0, RZ ;  /* 0x0000000005067210 */ /* 0x001fc40007fbe0ff */
        /* <DEDUP_REMOVED lines=9> */
[----:B-1----:R-:W-:-:S02]  /*dc50*/  IADD3 R14, P6, R5, R0, RZ ;  /* 0x00000000050e7210 */ /* 0x002fc40007fde0ff */
[C-C-:B------:R-:W-:Y:S02]  /*dc60*/  LOP3.LUT R3, R4.reuse, 0x1a, R247.reuse, 0xfe, !PT ;  /* 0x0000001a04037812 */ /* 0x140fe400078efef7 */
[----:B------:R-:W-:Y:S02]  /*dc70*/  PRMT R17, R31, 0x7770, RZ ;  /* 0x000077701f117816 */ /* 0x000fe400000000ff */
[-C--:B------:R-:W-:Y:S02]  /*dc80*/  LEA.HI.X.SX32 R13, R13, R2.reuse, 0x1, P5 ;  /* 0x000000020d0d7211 */ /* 0x080fe400028f0eff */
[C---:B------:R-:W-:Y:S01]  /*dc90*/  LEA.HI.X.SX32 R15, R5.reuse, R2, 0x1, P6 ;  /* 0x00000002050f7211 */ /* 0x040fe200030f0eff */
[----:B------:R-:W-:Y:S01]  /*dca0*/  VIADD R5, R5, UR4 ;  /* 0x0000000405057c36 */ /* 0x000fe20008000000 */
[----:B------:R-:W-:Y:S02]  /*dcb0*/  PRMT R21, R31, 0x7771, RZ ;  /* 0x000077711f157816 */ /* 0x000fe400000000ff */
[----:B------:R-:W-:Y:S01]  /*dcc0*/  ISETP.LT.AND P5, PT, R3, UR5, !P0 ;  /* 0x0000000503007c0c */ /* 0x000fe2000c7a1270 */
[----:B------:R1:W-:Y:S01]  /*dcd0*/  @P4 STG.E.U8 desc[UR14][R12.64], R17 ;  /* 0x000000110c004986 */ /* 0x0003e2000c10110e */
[----:B------:R-:W-:Y:S01]  /*dce0*/  LOP3.LUT R3, R4, 0x1b, R247, 0xfe, !PT ;  /* 0x0000001b04037812 */ /* 0x000fe200078efef7 */
[----:B------:R-:W-:Y:S01]  /*dcf0*/  ULDC UR5, c[0x0][0x22c] ;  /* 0x00008b0000057ab9 */ /* 0x000fe20000000800 */
[----:B------:R-:W-:Y:S01]  /*dd00*/  ULDC UR4, c[0x0][0x248] ;  /* 0x0000920000047ab9 */ /* 0x000fe20000000800 */
[----:B------:R2:W-:Y:S01]  /*dd10*/  @P2 STG.E.U8 desc[UR14][R14.64], R21 ;  /* 0x000000150e002986 */ /* 0x0005e2000c10110e */
[----:B------:R-:W-:Y:S01]  /*dd20*/  ISETP.LT.AND P6, PT, R3, UR5, !P0 ;  /* 0x0000000503007c0c */ /* 0x000fe2000c7c1270 */
[----:B------:R-:W-:Y:S01]  /*dd30*/  ULDC UR5, c[0x0][0x22c] ;  /* 0x00008b0000057ab9 */ /* 0x000fe20000000800 */
[----:B0-----:R-:W-:-:S02]  /*dd40*/  IADD3 R6, P2, R5, R0, RZ ;  /* 0x0000000005067210 */ /* 0x001fc40007f5e0ff */
[--C-:B------:R-:W-:Y:S02]  /*dd50*/  LOP3.LUT R3, R4, 0x1c, R247.reuse, 0xfe, !PT ;  /* 0x0000001c04037812 */ /* 0x100fe400078efef7 */
[C---:B------:R-:W-:Y:S01]  /*dd60*/  LEA.HI.X.SX32 R7, R5.reuse, R2, 0x1, P2 ;  /* 0x0000000205077211 */ /* 0x040fe200010f0eff */
[----:B-1----:R-:W-:Y:S01]  /*dd70*/  VIADD R17, R5, UR4 ;  /* 0x0000000405117c36 */ /* 0x002fe20008000000 */
[----:B------:R-:W-:Y:S01]  /*dd80*/  PRMT R19, R28, 0x7772, RZ ;  /* 0x000077721c137816 */ /* 0x000fe200000000ff */
[----:B------:R-:W-:Y:S01]  /*dd90*/  ULDC UR4, c[0x0][0x22c] ;  /* 0x00008b0000047ab9 */ /* 0x000fe20000000800 */
[----:B------:R-:W-:Y:S01]  /*dda0*/  ISETP.LT.AND P4, PT, R3, UR5, !P0 ;  /* 0x0000000503007c0c */ /* 0x000fe2000c781270 */
[----:B------:R-:W-:Y:S01]  /*ddb0*/  ULDC UR5, c[0x0][0x22c] ;  /* 0x00008b0000057ab9 */ /* 0x000fe20000000800 */
[----:B------:R-:W-:Y:S01]  /*ddc0*/  LOP3.LUT R3, R4, 0x1d, R247, 0xfe, !PT ;  /* 0x0000001d04037812 */ /* 0x000fe200078efef7 */
[----:B------:R0:W-:Y:S01]  /*ddd0*/  @P3 STG.E.U8 desc[UR14][R6.64], R19 ;  /* 0x0000001306003986 */ /* 0x0001e2000c10110e */
[----:B------:R-:W-:-:S02]  /*dde0*/  IADD3 R12, P2, R17, R0, RZ ;  /* 0x00000000110c7210 */ /* 0x000fc40007f5e0ff */
[----:B------:R-:W-:Y:S01]  /*ddf0*/  ISETP.LT.AND P3, PT, R3, UR4, !P0 ;  /* 0x0000000403007c0c */ /* 0x000fe2000c761270 */
[----:B------:R-:W-:Y:S01]  /*de00*/  ULDC UR4, c[0x0][0x248] ;  /* 0x0000920000047ab9 */ /* 0x000fe20000000800 */
[C---:B------:R-:W-:Y:S01]  /*de10*/  LEA.HI.X.SX32 R13, R17.reuse, R2, 0x1, P2 ;  /* 0x00000002110d7211 */ /* 0x040fe200010f0eff */
[----:B------:R-:W-:Y:S01]  /*de20*/  VIADD R17, R17, UR4 ;  /* 0x0000000411117c36 */ /* 0x000fe20008000000 */
[----:B------:R-:W-:Y:S01]  /*de30*/  PRMT R5, R28, 0x7773, RZ ;  /* 0x000077731c057816 */ /* 0x000fe200000000ff */
[----:B------:R-:W-:Y:S01]  /*de40*/  ULDC UR4, c[0x0][0x22c] ;  /* 0x00008b0000047ab9 */ /* 0x000fe20000000800 */
[----:B------:R-:W-:Y:S02]  /*de50*/  LOP3.LUT R3, R4, 0x1e, R247, 0xfe, !PT ;  /* 0x0000001e04037812 */ /* 0x000fe400078efef7 */
[----:B--2---:R-:W-:Y:S01]  /*de60*/  IADD3 R14, P2, R17, R0, RZ ;  /* 0x00000000110e7210 */ /* 0x004fe20007f5e0ff */
        /* <DEDUP_REMOVED lines=9> */
[----:B-1----:R-:W-:Y:S01]  /*df00*/  VIADD R5, R17, UR4 ;  /* 0x0000000411057c36 */ /* 0x002fe20008000000 */
        /* <DEDUP_REMOVED lines=11> */
[--C-:B------:R-:W-:Y:S02]  /*dfc0*/  LOP3.LUT R3, R4, 0x20, R247.reuse, 0xfe, !PT ;  /* 0x0000002004037812 */ /* 0x100fe400078efef7 */
[C---:B------:R-:W-:Y:S02]  /*dfd0*/  PRMT R19, R30.reuse, 0x7772, RZ ;  /* 0x000077721e137816 */ /* 0x040fe400000000ff */
[-C--:B------:R-:W-:Y:S02]  /*dfe0*/  LEA.HI.X.SX32 R13, R5, R2.reuse, 0x1, P5 ;  /* 0x00000002050d7211 */ /* 0x080fe400028f0eff */
[C---:B------:R-:W-:Y:S01]  /*dff0*/  LEA.HI.X.SX32 R15, R17.reuse, R2, 0x1, P6 ;  /* 0x00000002110f7211 */ /* 0x040fe200030f0eff */
[----:B------:R-:W-:Y:S01]  /*e000*/  VIADD R17, R17, UR4 ;  /* 0x0000000411117c36 */ /* 0x000fe20008000000 */
[----:B------:R-:W-:Y:S02]  /*e010*/  PRMT R21, R30, 0x7773, RZ ;  /* 0x000077731e157816 */ /* 0x000fe400000000ff */
        /* <DEDUP_REMOVED lines=31> */
[----:B------:R-:W-:Y:S02]  /*e210*/  PRMT R23, R8, 0x7770, RZ ;  /* 0x0000777008177816 */ /* 0x000fe400000000ff */
[-C--:B------:R-:W-:Y:S02]  /*e220*/  LEA.HI.X.SX32 R15, R5, R2.reuse, 0x1, P1 ;  /* 0x00000002050f7211 */ /* 0x080fe400008f0eff */
[C---:B------:R-:W-:Y:S01]  /*e230*/  LEA.HI.X.SX32 R7, R17.reuse, R2, 0x1, P2 ;  /* 0x0000000211077211 */ /* 0x040fe200010f0eff */
[----:B------:R-:W-:Y:S01]  /*e240*/  VIADD R17, R17, UR4 ;  /* 0x0000000411117c36 */ /* 0x000fe20008000000 */
[----:B------:R-:W-:Y:S01]  /*e250*/  ISETP.LT.AND P1, PT, R3, UR5, !P0 ;  /* 0x0000000503007c0c */ /* 0x000fe2000c721270 */
[----:B------:R-:W-:Y:S01]  /*e260*/  ULDC UR5, c[0x0][0x22c] ;  /* 0x00008b0000057ab9 */ /* 0x000fe20000000800 */
[----:B------:R-:W-:Y:S01]  /*e270*/  LOP3.LUT R3, R4, 0x25, R247, 0xfe, !PT ;  /* 0x0000002504037812 */ /* 0x000fe200078efef7 */
[----:B------:R-:W-:Y:S01]  /*e280*/  @P5 STG.E.U8 desc[UR14][R14.64], R23 ;  /* 0x000000170e005986 */ /* 0x000fe2000c10110e */
[----:B------:R-:W-:Y:S01]  /*e290*/  PRMT R21, R8, 0x7771, RZ ;  /* 0x0000777108157816 */ /* 0x000fe200000000ff */
[----:B------:R-:W-:Y:S01]  /*e2a0*/  ULDC UR4, c[0x0][0x248] ;  /* 0x0000920000047ab9 */ /* 0x000fe20000000800 */
[----:B------:R-:W-:Y:S01]  /*e2b0*/  ISETP.LT.AND P2, PT, R3, UR5, !P0 ;  /* 0x0000000503007c0c */ /* 0x000fe2000c741270 */
[----:B------:R-:W-:Y:S01]  /*e2c0*/  ULDC UR5, c[0x0][0x22c] ;  /* 0x00008b0000057ab9 */ /* 0x000fe20000000800 */
[----:B-1----:R-:W-:-:S02]  /*e2d0*/  IADD3 R12, P5, R17, R0, RZ ;  /* 0x00000000110c7210 */ /* 0x002fc40007fbe0ff */
[C-C-:B------:R-:W-:Y:S01]  /*e2e0*/  LOP3.LUT R3, R4.reuse, 0x26, R247.reuse, 0xfe, !PT ;  /* 0x0000002604037812 */ /* 0x140fe200078efef7 */
[C---:B------:R-:W-:Y:S01]  /*e2f0*/  VIADD R5, R17.reuse, UR4 ;  /* 0x0000000411057c36 */ /* 0x040fe20008000000 */
[----:B------:R0:W-:Y:S01]  /*e300*/  @P4 STG.E.U8 desc[UR14][R6.64], R21 ;  /* 0x0000001506004986 */ /* 0x0001e2000c10110e */
        /* <DEDUP_REMOVED lines=22> */
[----:B------:R-:W-:-:S02]  /*e470*/  ULDC UR4, c[0x0][0x248] ;  /* 0x0000920000047ab9 */ /* 0x000fc40000000800 */
[C---:B-1----:R-:W-:Y:S01]  /*e480*/  VIADD R13, R5.reuse, UR4 ;  /* 0x00000004050d7c36 */ /* 0x042fe20008000000 */
[----:B------:R-:W-:Y:S01]  /*e490*/  ULDC UR4, c[0x0][0x248] ;  /* 0x0000920000047ab9 */ /* 0x000fe20000000800 */
[----:B------:R1:W-:Y:S01]  /*e4a0*/  @P1 STG.E.U8 desc[UR14][R14.64], R21 ;  /* 0x000000150e001986 */ /* 0x0003e2000c10110e */
[C---:B0-----:R-:W-:Y:S02]  /*e4b0*/  IADD3 R6, P1, R5.reuse, R0, RZ ;  /* 0x0000000005067210 */ /* 0x041fe40007f3e0ff */
        /* <DEDUP_REMOVED lines=43> */
[----:B--2---:R-:W-:Y:S02]  /*e770*/  IADD3 R14, P5, R17, R0, RZ ;  /* 0x00000000110e7210 */ /* 0x004fe40007fbe0ff */
        /* <DEDUP_REMOVED lines=11> */
[----:B------:R-:W-:Y:S02]  /*e830*/  LEA.HI.X.SX32 R7, R17, R2, 0x1, P1 ;  /* 0x0000000211077211 */ /* 0x000fe400008f0eff */
[----:B------:R-:W-:Y:S01]  /*e840*/  LOP3.LUT R3, R4, 0x2f, R247, 0xfe, !PT ;  /* 0x0000002f04037812 */ /* 0x000fe200078efef7 */
[C---:B--2---:R-:W-:Y:S02]  /*e850*/  VIADD R15, R5.reuse, UR4 ;  /* 0x00000004050f7c36 */ /* 0x044fe40008000000 */
[----:B------:R0:W-:Y:S01]  /*e860*/  @P2 STG.E.U8 desc[UR14][R6.64], R21 ;  /* 0x0000001506002986 */ /* 0x0001e2000c10110e */
[-C--:B------:R-:W-:Y:S01]  /*e870*/  IADD3 R8, P1, R5, R0.reuse, RZ ;  /* 0x0000000005087210 */ /* 0x080fe20007f3e0ff */
[----:B------:R-:W-:Y:S01]  /*e880*/  ULDC UR4, c[0x0][0x248] ;  /* 0x0000920000047ab9 */ /* 0x000fe20000000800 */
[----:B------:R-:W-:Y:S01]  /*e890*/  ISETP.LT.AND P5, PT, R3, UR5, !P0 ;  /* 0x0000000503007c0c */ /* 0x000fe2000c7a1270 */
[----:B------:R-:W-:Y:S01]  /*e8a0*/  ULDC UR5, c[0x0][0x22c] ;  /* 0x00008b0000057ab9 */ /* 0x000fe20000000800 */
[----:B------:R-:W-:-:S02]  /*e8b0*/  IADD3 R12, P2, R15, R0, RZ ;  /* 0x000000000f0c7210 */ /* 0x000fc40007f5e0ff */
[--C-:B------:R-:W-:Y:S02]  /*e8c0*/  LOP3.LUT R3, R4, 0x30, R247.reuse, 0xfe, !PT ;  /* 0x0000003004037812 */ /* 0x100fe400078efef7 */
[----:B------:R-:W-:Y:S02]  /*e8d0*/  PRMT R19, R10, 0x7772, RZ ;  /* 0x000077720a137816 */ /* 0x000fe400000000ff */
[-C--:B------:R-:W-:Y:S02]  /*e8e0*/  LEA.HI.X.SX32 R9, R5, R2.reuse, 0x1, P1 ;  /* 0x0000000205097211 */ /* 0x080fe400008f0eff */
[C---:B------:R-:W-:Y:S01]  /*e8f0*/  LEA.HI.X.SX32 R13, R15.reuse, R2, 0x1, P2 ;  /* 0x000000020f0d7211 */ /* 0x040fe200010f0eff */
[----:B------:R-:W-:Y:S01]  /*e900*/  VIADD R15, R15, UR4 ;  /* 0x000000040f0f7c36 */ /* 0x000fe20008000000 */
[----:B------:R-:W-:Y:S01]  /*e910*/  ISETP.LT.AND P1, PT, R3, UR5, !P0 ;  /* 0x0000000503007c0c */ /* 0x000fe2000c721270 */
[----:B------:R1:W-:Y:S01]  /*e920*/  @P4 STG.E.U8 desc[UR14][R8.64], R19 ;  /* 0x0000001308004986 */ /* 0x0003e2000c10110e */
[----:B------:R-:W-:Y:S01]  /*e930*/  LOP3.LUT R3, R4, 0x31, R247, 0xfe, !PT ;  /* 0x0000003104037812 */ /* 0x000fe200078efef7 */
[----:B------:R-:W-:Y:S01]  /*e940*/  ULDC UR5, c[0x0][0x22c] ;  /* 0x00008b0000057ab9 */ /* 0x000fe20000000800 */
[----:B------:R-:W-:Y:S01]  /*e950*/  PRMT R17, R10, 0x7773, RZ ;  /* 0x000077730a117816 */ /* 0x000fe200000000ff */
[----:B------:R-:W-:Y:S01]  /*e960*/  ULDC UR4, c[0x0][0x248] ;  /* 0x0000920000047ab9 */ /* 0x000fe20000000800 */
[----:B0-----:R-:W-:-:S02]  /*e970*/  IADD3 R6, P4, R15, R0, RZ ;  /* 0x000000000f067210 */ /* 0x001fc40007f9e0ff */
[----:B------:R-:W-:Y:S01]  /*e980*/  ISETP.LT.AND P2, PT, R3, UR5, !P0 ;  /* 0x0000000503007c0c */ /* 0x000fe2000c741270 */
[----:B------:R-:W-:Y:S01]  /*e990*/  ULDC UR5, c[0x0][0x22c] ;  /* 0x00008b0000057ab9 */ /* 0x000fe20000000800 */
[C-C-:B------:R-:W-:Y:S01]  /*e9a0*/  LOP3.LUT R3, R4.reuse, 0x32, R247.reuse, 0xfe, !PT ;  /* 0x0000003204037812 */ /* 0x140fe200078efef7 */
[C---:B------:R-:W-:Y:S01]  /*e9b0*/  VIADD R5, R15.reuse, UR4 ;  /* 0x000000040f057c36 */ /* 0x040fe20008000000 */
[----:B------:R-:W-:Y:S01]  /*e9c0*/  LEA.HI.X.SX32 R7, R15, R2, 0x1, P4 ;  /* 0x000000020f077211 */ /* 0x000fe200020f0eff */
[----:B------:R0:W-:Y:S01]  /*e9d0*/  @P3 STG.E.U8 desc[UR14][R12.64], R17 ;  /* 0x000000110c003986 */ /* 0x0001e2000c10110e */
[----:B------:R-:W-:Y:S01]  /*e9e0*/  PRMT R15, R11, 0x7772, RZ ;  /* 0x000077720b0f7816 */ /* 0x000fe200000000ff */
[----:B------:R-:W-:Y:S01]  /*e9f0*/  ULDC UR4, c[0x0][0x22c] ;  /* 0x00008b0000047ab9 */ /* 0x000fe20000000800 */
[----:B------:R-:W-:Y:S01]  /*ea00*/  ISETP.LT.AND P3, PT, R3, UR5, !P0 ;  /* 0x0000000503007c0c */ /* 0x000fe2000c761270 */
[----:B------:R-:W-:Y:S01]  /*ea10*/  ULDC UR5, c[0x0][0x22c] ;  /* 0x00008b0000057ab9 */ /* 0x000fe20000000800 */
[----:B------:R-:W-:Y:S01]  /*ea20*/  LOP3.LUT R3, R4, 0x33, R247, 0xfe, !PT ;  /* 0x0000003304037812 */ /* 0x000fe200078efef7 */
[----:B------:R2:W-:Y:S01]  /*ea30*/  @P6 STG.E.U8 desc[UR14][R6.64], R15 ;  /* 0x0000000f06006986 */ /* 0x0005e2000c10110e */
[----:B-1----:R-:W-:-:S02]  /*ea40*/  IADD3 R8, P4, R5, R0, RZ ;  /* 0x0000000005087210 */ /* 0x002fc40007f9e0ff */
[----:B------:R-:W-:Y:S01]  /*ea50*/  ISETP.LT.AND P6, PT, R3, UR4, !P0 ;  /* 0x0000000403007c0c */ /* 0x000fe2000c7c1270 */
[----:B------:R-:W-:Y:S01]  /*ea60*/  ULDC UR4, c[0x0][0x248] ;  /* 0x0000920000047ab9 */ /* 0x000fe20000000800 */
[C---:B------:R-:W-:Y:S01]  /*ea70*/  LEA.HI.X.SX32 R9, R5.reuse, R2, 0x1, P4 ;  /* 0x0000000205097211 */ /* 0x040fe200020f0eff */
[----:B------:R-:W-:Y:S01]  /*ea80*/  VIADD R5, R5, UR4 ;  /* 0x0000000405057c36 */ /* 0x000fe20008000000 */
[----:B0-----:R-:W-:Y:S01]  /*ea90*/  PRMT R13, R11, 0x7773, RZ ;  /* 0x000077730b0d7816 */ /* 0x001fe200000000ff */
        /* <DEDUP_REMOVED lines=8> */
[----:B---3--:R-:W-:Y:S01]  /*eb20*/  PRMT R17, R48, 0x7770, RZ ;  /* 0x0000777030117816 */ /* 0x008fe200000000ff */
[----:B------:R-:W-:-:S04]  /*eb30*/  ULDC UR4, c[0x0][0x248] ;  /* 0x0000920000047ab9 */ /* 0x000fc80000000800 */
[----:B------:R1:W-:Y:S01]  /*eb40*/  @P1 STG.E.U8 desc[UR14][R10.64], R17 ;  /* 0x000000110a001986 */ /* 0x0003e2000c10110e */
[C---:B--2---:R-:W-:Y:S01]  /*eb50*/  IADD3 R6, P1, R5.reuse, R0, RZ ;  /* 0x0000000005067210 */ /* 0x044fe20007f3e0ff */
[C---:B0-----:R-:W-:Y:S01]  /*eb60*/  VIADD R9, R5.reuse, UR4 ;  /* 0x0000000405097c36 */ /* 0x041fe20008000000 */
        /* <DEDUP_REMOVED lines=42> */
[C-C-:B------:R-:W-:Y:S02]  /*ee10*/  LOP3.LUT R3, R4.reuse, 0x3a, R247.reuse, 0xfe, !PT ;  /* 0x0000003a04037812 */ /* 0x140fe400078efef7 */
[----:B--2---:R-:W-:Y:S01]  /*ee20*/  IADD3 R10, P6, R13, R0, RZ ;  /* 0x000000000d0a7210 */ /* 0x004fe20007fde0ff */
[----:B------:R1:W-:Y:S01]  /*ee30*/  @P5 STG.E.U8 desc[UR14][R8.64], R5 ;  /* 0x0000000508005986 */ /* 0x0003e2000c10110e */
        /* <DEDUP_REMOVED lines=8> */
[----:B------:R-:W-:Y:S01]  /*eec0*/  ISETP.LT.AND P6, PT, R3, UR5, !P0 ;  /* 0x0000000503007c0c */ /* 0x000fe2000c7c1270 */
[C---:B------:R-:W-:Y:S01]  /*eed0*/  VIADD R3, R13.reuse, UR4 ;  /* 0x000000040d037c36 */ /* 0x040fe20008000000 */
[----:B------:R-:W-:Y:S01]  /*eee0*/  IADD3 R6, P1, R13, R0, RZ ;  /* 0x000000000d067210 */ /* 0x000fe20007f3e0ff */
[----:B------:R-:W-:Y:S01]  /*eef0*/  ULDC UR4, c[0x0][0x248] ;  /* 0x0000920000047ab9 */ /* 0x000fe20000000800 */
[----:B------:R-:W-:Y:S01]  /*ef00*/  ULDC UR5, c[0x0][0x248] ;  /* 0x0000920000057ab9 */ /* 0x000fe20000000800 */
[----:B-1----:R-:W-:Y:S01]  /*ef10*/  VIADD R5, R3, UR4 ;  /* 0x0000000403057c36 */ /* 0x002fe20008000000 */
[----:B------:R-:W-:Y:S01]  /*ef20*/  LEA.HI.X.SX32 R7, R13, R2, 0x1, P1 ;  /* 0x000000020d077211 */ /* 0x000fe200008f0eff */
[----:B------:R-:W-:Y:S01]  /*ef30*/  ULDC UR4, c[0x0][0x248] ;  /* 0x0000920000047ab9 */ /* 0x000fe20000000800 */
[----:B------:R-:W-:-:S04]  /*ef40*/  IADD3 R8, P1, R3, R0, RZ ;  /* 0x0000000003087210 */ /* 0x000fc80007f3e0ff */
[----:B------:R-:W-:Y:S01]  /*ef50*/  LEA.HI.X.SX32 R9, R3, R2, 0x1, P1 ;  /* 0x0000000203097211 */ /* 0x000fe200008f0eff */
[C---:B------:R-:W-:Y:S01]  /*ef60*/  VIADD R3, R5.reuse, UR5 ;  /* 0x0000000505037c36 */ /* 0x040fe20008000000 */
[----:B0-----:R-:W-:Y:S01]  /*ef70*/  IADD3 R10, P1, R5, R0, RZ ;  /* 0x00000000050a7210 */ /* 0x001fe20007f3e0ff */
[----:B------:R-:W-:Y:S01]  /*ef80*/  ULDC UR5, c[0x0][0x22c] ;  /* 0x00008b0000057ab9 */ /* 0x000fe20000000800 */
[----:B------:R-:W-:Y:S01]  /*ef90*/  PRMT R19, R51, 0x7771, RZ ;  /* 0x0000777133137816 */ /* 0x000fe200000000ff */
[----:B------:R-:W-:Y:S01]  /*efa0*/  VIADD R149, R3, UR4 ;  /* 0x0000000403957c36 */ /* 0x000fe20008000000 */
[----:B------:R-:W-:Y:S01]  /*efb0*/  LEA.HI.X.SX32 R11, R5, R2, 0x1, P1 ;  /* 0x00000002050b7211 */ /* 0x000fe200008f0eff */
[----:B------:R-:W-:Y:S01]  /*efc0*/  ULDC UR4, c[0x0][0x22c] ;  /* 0x00008b0000047ab9 */ /* 0x000fe20000000800 */
[----:B------:R-:W-:Y:S01]  /*efd0*/  IADD3 R12, P1, R3, R0, RZ ;  /* 0x00000000030c7210 */ /* 0x000fe20007f3e0ff */
[----:B------:R0:W-:Y:S01]  /*efe0*/  @P2 STG.E.U8 desc[UR14][R6.64], R19 ;  /* 0x0000001306002986 */ /* 0x0001e2000c10110e */
[----:B------:R-:W-:-:S02]  /*eff0*/  PRMT R17, R48, 0x7772, RZ ;  /* 0x0000777230117816 */ /* 0x000fc400000000ff */
[----:B------:R-:W-:Y:S02]  /*f000*/  LEA.HI.X.SX32 R13, R3, R2, 0x1, P1 ;  /* 0x00000002030d7211 */ /* 0x000fe400008f0eff */
[----:B------:R-:W-:Y:S02]  /*f010*/  PRMT R15, R48, 0x7773, RZ ;  /* 0x00007773300f7816 */ /* 0x000fe400000000ff */
[----:B------:R-:W-:Y:S02]  /*f020*/  LOP3.LUT R148, R4, 0xff, R247, 0xfe, !PT ;  /* 0x000000ff04947812 */ /* 0x000fe400078efef7 */
[----:B------:R-:W-:Y:S02]  /*f030*/  PRMT R5, R49, 0x7772, RZ ;  /* 0x0000777231057816 */ /* 0x000fe400000000ff */
[----:B0-----:R-:W-:Y:S02]  /*f040*/  IADD3 R6, P1, R149, R0, RZ ;  /* 0x0000000095067210 */ /* 0x001fe40007f3e0ff */
[----:B------:R-:W-:-:S02]  /*f050*/  PRMT R49, R49, 0x7773, RZ ;  /* 0x0000777331317816 */ /* 0x000fc400000000ff */
[----:B------:R-:W-:Y:S01]  /*f060*/  LEA.HI.X.SX32 R7, R149, R2, 0x1, P1 ;  /* 0x0000000295077211 */ /* 0x000fe200008f0eff */
[----:B------:R-:W-:Y:S01]  /*f070*/  @P3 STG.E.U8 desc[UR14][R8.64], R17 ;  /* 0x0000001108003986 */ /* 0x000fe2000c10110e */
[--C-:B------:R-:W-:Y:S02]  /*f080*/  LOP3.LUT R246, R4, 0x3c, R247.reuse, 0xfe, !PT ;  /* 0x0000003c04f67812 */ /* 0x100fe400078efef7 */
[----:B------:R-:W-:Y:S01]  /*f090*/  ISETP.LT.AND P1, PT, R148, UR4, !P0 ;  /* 0x0000000494007c0c */ /* 0x000fe2000c721270 */
[----:B------:R-:W-:Y:S01]  /*f0a0*/  @P4 STG.E.U8 desc[UR14][R10.64], R15 ;  /* 0x0000000f0a004986 */ /* 0x000fe2000c10110e */
[----:B------:R-:W-:Y:S01]  /*f0b0*/  ULDC UR4, c[0x0][0x22c] ;  /* 0x00008b0000047ab9 */ /* 0x000fe20000000800 */
[--C-:B------:R-:W-:Y:S02]  /*f0c0*/  LOP3.LUT R245, R4, 0x3d, R247.reuse, 0xfe, !PT ;  /* 0x0000003d04f57812 */ /* 0x100fe400078efef7 */
[----:B------:R-:W-:Y:S01]  /*f0d0*/  @P5 STG.E.U8 desc[UR14][R12.64], R5 ;  /* 0x000000050c005986 */ /* 0x000fe2000c10110e */
[----:B------:R-:W-:Y:S01]  /*f0e0*/  ISETP.LT.AND P5, PT, R246, UR4, !P0 ;  /* 0x00000004f6007c0c */ /* 0x000fe2000c7a1270 */
[----:B------:R-:W-:Y:S01]  /*f0f0*/  ULDC UR4, c[0x0][0x248] ;  /* 0x0000920000047ab9 */ /* 0x000fe20000000800 */
[C-C-:B------:R-:W-:Y:S01]  /*f100*/  LOP3.LUT R244, R4.reuse, 0x3e, R247.reuse, 0xfe, !PT ;  /* 0x0000003e04f47812 */ /* 0x140fe200078efef7 */
[----:B------:R0:W-:Y:S01]  /*f110*/  @P6 STG.E.U8 desc[UR14][R6.64], R49 ;  /* 0x0000003106006986 */ /* 0x0001e2000c10110e */
[----:B------:R-:W-:-:S02]  /*f120*/  LOP3.LUT R243, R4, 0x3f, R247, 0xfe, !PT ;  /* 0x0000003f04f37812 */ /* 0x000fc400078efef7 */
[C-C-:B------:R-:W-:Y:S02]  /*f130*/  LOP3.LUT R150, R4.reuse, 0x40, R247.reuse, 0xfe, !PT ;  /* 0x0000004004967812 */ /* 0x140fe400078efef7 */
[C-C-:B------:R-:W-:Y:S02]  /*f140*/  LOP3.LUT R151, R4.reuse, 0x41, R247.reuse, 0xfe, !PT ;  /* 0x0000004104977812 */ /* 0x140fe400078efef7 */
[C-C-:B------:R-:W-:Y:S02]  /*f150*/  LOP3.LUT R242, R4.reuse, 0x42, R247.reuse, 0xfe, !PT ;  /* 0x0000004204f27812 */ /* 0x140fe400078efef7 */
[C-C-:B------:R-:W-:Y:S02]  /*f160*/  LOP3.LUT R241, R4.reuse, 0x43, R247.reuse, 0xfe, !PT ;  /* 0x0000004304f17812 */ /* 0x140fe400078efef7 */
[C-C-:B------:R-:W-:Y:S02]  /*f170*/  LOP3.LUT R240, R4.reuse, 0x44, R247.reuse, 0xfe, !PT ;  /* 0x0000004404f07812 */ /* 0x140fe400078efef7 */
        /* <DEDUP_REMOVED lines=102> */
[----:B0-----:R-:W-:-:S02]  /*f7e0*/  LOP3.LUT R49, R4, 0xab, R247, 0xfe, !PT ;  /* 0x000000ab04317812 */ /* 0x001fc400078efef7 */
        /* <DEDUP_REMOVED lines=82> */
[----:B------:R-:W-:Y:S01]  /*fd10*/  LOP3.LUT R4, R4, 0xfe, R247, 0xfe, !PT ;  /* 0x000000fe04047812 */ /* 0x000fe200078efef7 */
[----:B------:R-:W-:Y:S01]  /*fd20*/  VIADD R247, R149, UR4 ;  /* 0x0000000495f77c36 */ /* 0x000fe20008000000 */
[----:B------:R-:W-:-:S02]  /*fd30*/  ULDC UR4, c[0x0][0x22c] ;  /* 0x00008b0000047ab9 */ /* 0x000fc40000000800 */
[----:B------:R-:W-:Y:S01]  /*fd40*/  ISETP.LT.AND P2, PT, R244, UR4, !P0 ;  /* 0x00000004f4007c0c */ /* 0x000fe2000c741270 */
[----:B------:R-:W-:Y:S01]  /*fd50*/  ULDC UR4, c[0x0][0x248] ;  /* 0x0000920000047ab9 */ /* 0x000fe20000000800 */
[C---:B------:R-:W-:Y:S02]  /*fd60*/  IADD3 R148, P3, R247.reuse, R0, RZ ;  /* 0x00000000f7947210 */ /* 0x040fe40007f7e0ff */
[C---:B------:R-:W-:Y:S02]  /*fd70*/  PRMT R249, R50.reuse, 0x7772, RZ ;  /* 0x0000777232f97816 */ /* 0x040fe400000000ff */
[C---:B------:R-:W-:Y:S01]  /*fd80*/  LEA.HI.X.SX32 R149, R247.reuse, R2, 0x1, P3 ;  /* 0x00000002f7957211 */ /* 0x040fe200018f0eff */
[----:B------:R-:W-:Y:S01]  /*fd90*/  VIADD R247, R247, UR4 ;  /* 0x00000004f7f77c36 */ /* 0x000fe20008000000 */
[----:B------:R-:W-:Y:S01]  /*fda0*/  ISETP.LT.AND P4, PT, R245, UR5, !P0 ;  /* 0x00000005f5007c0c */ /* 0x000fe2000c781270 */
[----:B------:R-:W-:Y:S01]  /*fdb0*/  ULDC UR5, c[0x0][0x22c] ;  /* 0x00008b0000057ab9 */ /* 0x000fe20000000800 */
[----:B------:R-:W-:Y:S01]  /*fdc0*/  ULDC UR4, c[0x0][0x248] ;  /* 0x0000920000047ab9 */ /* 0x000fe20000000800 */
[----:B------:R0:W-:Y:S01]  /*fdd0*/  @P5 STG.E.U8 desc[UR14][R148.64], R249 ;  /* 0x000000f994005986 */ /* 0x0001e2000c10110e */
[----:B------:R-:W-:Y:S01]  /*fde0*/  ISETP.LT.AND P6, PT, R243, UR5, !P0 ;  /* 0x00000005f3007c0c */ /* 0x000fe2000c7c1270 */
[C---:B------:R-:W-:Y:S01]  /*fdf0*/  VIADD R243, R247.reuse, UR4 ;  /* 0x00000004f7f37c36 */ /* 0x040fe20008000000 */
[----:B------:R-:W-:Y:S01]  /*fe00*/  PRMT R245, R50, 0x7773, RZ ;  /* 0x0000777332f57816 */ /* 0x000fe200000000ff */
[----:B------:R-:W-:Y:S01]  /*fe10*/  ULDC UR5, c[0x0][0x22c] ;  /* 0x00008b0000057ab9 */ /* 0x000fe20000000800 */
[----:B------:R-:W-:Y:S01]  /*fe20*/  ULDC UR4, c[0x0][0x22c] ;  /* 0x00008b0000047ab9 */ /* 0x000fe20000000800 */
[----:B0-----:R-:W-:-:S04]  /*fe30*/  IADD3 R148, P3, R247, R0, RZ ;  /* 0x00000000f7947210 */ /* 0x001fc80007f7e0ff */
[----:B------:R-:W-:Y:S02]  /*fe40*/  LEA.HI.X.SX32 R149, R247, R2, 0x1, P3 ;  /* 0x00000002f7957211 */ /* 0x000fe400018f0eff */
[----:B------:R-:W-:Y:S01]  /*fe50*/  ISETP.LT.AND P5, PT, R150, UR5, !P0 ;  /* 0x0000000596007c0c */ /* 0x000fe2000c7a1270 */
[----:B------:R-:W-:Y:S01]  /*fe60*/  ULDC UR5, c[0x0][0x22c] ;  /* 0x00008b0000057ab9 */ /* 0x000fe20000000800 */
        /* <DEDUP_REMOVED lines=9> */
[C---:B------:R-:W-:Y:S01]  /*ff00*/  IADD3 R50, P2, R243.reuse, R0, RZ ;  /* 0x00000000f3327210 */ /* 0x040fe20007f5e0ff */
[----:B0-----:R-:W-:Y:S01]  /*ff10*/  VIADD R149, R243, UR4 ;  /* 0x00000004f3957c36 */ /* 0x001fe20008000000 */
[----:B------:R-:W-:Y:S01]  /*ff20*/  PRMT R245, R51, 0x7773, RZ ;  /* 0x0000777333f57816 */ /* 0x000fe200000000ff */
[----:B------:R-:W-:Y:S01]  /*ff30*/  ULDC UR4, c[0x0][0x248] ;  /* 0x0000920000047ab9 */ /* 0x000fe20000000800 */
[----:B------:R-:W-:Y:S01]  /*ff40*/  LEA.HI.X.SX32 R51, R243, R2, 0x1, P2 ;  /* 0x00000002f3337211 */ /* 0x000fe200010f0eff */
[C---:B------:R-:W-:Y:S01]  /*ff50*/  VIADD R243, R149.reuse, UR4 ;  /* 0x0000000495f37c36 */ /* 0x040fe20008000000 */
[----:B------:R-:W-:Y:S01]  /*ff60*/  IADD3 R148, P2, R149, R0, RZ ;  /* 0x0000000095947210 */ /* 0x000fe20007f5e0ff */
[----:B------:R-:W-:Y:S02]  /*ff70*/  ULDC UR4, c[0x0][0x248] ;  /* 0x0000920000047ab9 */ /* 0x000fe40000000800 */
[----:B------:R0:W-:Y:S01]  /*ff80*/  @P6 STG.E.U8 desc[UR14][R50.64], R245 ;  /* 0x000000f532006986 */ /* 0x0001e2000c10110e */
[----:B------:R-:W-:-:S02]  /*ff90*/  PRMT R249, R56, 0x7770, RZ ;  /* 0x0000777038f97816 */ /* 0x000fc400000000ff */
[----:B------:R-:W-:Y:S02]  /*ffa0*/  LEA.HI.X.SX32 R149, R149, R2, 0x1, P2 ;  /* 0x0000000295957211 */ /* 0x000fe400010f0eff */
[----:B-1----:R-:W-:Y:S02]  /*ffb0*/  PRMT R247, R56, 0x7771, RZ ;  /* 0x0000777138f77816 */ /* 0x002fe400000000ff */
[C---:B0-----:R-:W-:Y:S02]  /*ffc0*/  IADD3 R50, P6, R243.reuse, R0, RZ ;  /* 0x00000000f3327210 */ /* 0x041fe40007fde0ff */
[----:B------:R-:W-:Y:S01]  /*ffd0*/  ISETP.LT.AND P3, PT, R242, UR5, !P0 ;  /* 0x00000005f2007c0c */ /* 0x000fe2000c761270 */
[----:B------:R-:W-:Y:S01]  /*ffe0*/  @P5 STG.E.U8 desc[UR14][R148.64], R249 ;  /* 0x000000f994005986 */ /* 0x000fe2000c10110e */
[C---:B------:R-:W-:Y:S01]  /*fff0*/  LEA.HI.X.SX32 R51, R243.reuse, R2, 0x1, P6 ;  /* 0x00000002f3337211 */ /* 0x040fe200030f0eff */
[----:B------:R-:W-:Y:S01]  /*10000*/  VIADD R243, R243, UR4 ;  /* 0x00000004f3f37c36 */ /* 0x000fe20008000000 */
[----:B------:R-:W-:Y:S01]  /*10010*/  ULDC UR5, c[0x0][0x22c] ;  /* 0x00008b0000057ab9 */ /* 0x000fe20000000800 */
[----:B------:R-:W-:-:S02]  /*10020*/  ULDC UR4, c[0x0][0x248] ;  /* 0x0000920000047ab9 */ /* 0x000fc40000000800 */
[----:B------:R0:W-:Y:S01]  /*10030*/  @P4 STG.E.U8 desc[UR14][R50.64], R247 ;  /* 0x000000f732004986 */ /* 0x0001e2000c10110e */
[----:B------:R-:W-:Y:S01]  /*10040*/  ISETP.LT.AND P2, PT, R241, UR5, !P0 ;  /* 0x00000005f1007c0c */ /* 0x000fe2000c741270 */
[----:B------:R-:W-:Y:S01]  /*10050*/  VIADD R151, R243, UR4 ;  /* 0x00000004f3977c36 */ /* 0x000fe20008000000 */
        /* <DEDUP_REMOVED lines=11> */
[----:B------:R-:W-:Y:S01]  /*10110*/  ISETP.LT.AND P5, PT, R239, UR5, !P0 ;  /* 0x00000005ef007c0c */ /* 0x000fe2000c7a1270 */
[----:B------:R-:W-:Y:S01]  /*10120*/  ULDC UR5, c[0x0][0x22c] ;  /* 0x00008b0000057ab9 */ /* 0x000fe20000000800 */
[C---:B------:R-:W-:Y:S01]  /*10130*/  LEA.HI.X.SX32 R149, R151.reuse, R2, 0x1, P4 ;  /* 0x0000000297957211 */ /* 0x040fe200020f0eff */
[----:B------:R-:W-:Y:S01]  /*10140*/  VIADD R151, R151, UR4 ;  /* 0x0000000497977c36 */ /* 0x000fe20008000000 */
[----:B------:R-:W-:Y:S01]  /*10150*/  PRMT R239, R57, 0x7771, RZ ;  /* 0x0000777139ef7816 */ /* 0x000fe200000000ff */
[----:B------:R-:W-:-:S04]  /*10160*/  ULDC UR4, c[0x0][0x248] ;  /* 0x0000920000047ab9 */ /* 0x000fc80000000800 */
[----:B------:R1:W-:Y:S01]  /*10170*/  @P2 STG.E.U8 desc[UR14][R148.64], R239 ;  /* 0x000000ef94002986 */ /* 0x0003e2000c10110e */
[C---:B0-----:R-:W-:Y:S01]  /*10180*/  VIADD R51, R151.reuse, UR4 ;  /* 0x0000000497337c36 */ /* 0x041fe20008000000 */
[----:B------:R-:W-:Y:S01]  /*10190*/  ULDC UR4, c[0x0][0x248] ;  /* 0x0000920000047ab9 */ /* 0x000fe20000000800 */
[----:B------:R-:W-:Y:S02]  /*101a0*/  PRMT R241, R58, 0x7770, RZ ;  /* 0x000077703af17816 */ /* 0x000fe400000000ff */
[----:B-1----:R-:W-:-:S04]  /*101b0*/  IADD3 R148, P2, R151, R0, RZ ;  /* 0x0000000097947210 */ /* 0x002fc80007f5e0ff */
[----:B------:R-:W-:Y:S01]  /*101c0*/  LEA.HI.X.SX32 R149, R151, R2, 0x1, P2 ;  /* 0x0000000297957211 */ /* 0x000fe200010f0eff */
[C---:B------:R-:W-:Y:S01]  /*101d0*/  VIADD R151, R51.reuse, UR4 ;  /* 0x0000000433977c36 */ /* 0x040fe20008000000 */
[C---:B------:R-:W-:Y:S01]  /*101e0*/  IADD3 R50, P2, R51.reuse, R0, RZ ;  /* 0x0000000033327210 */ /* 0x040fe20007f5e0ff */
[----:B------:R-:W-:Y:S02]  /*101f0*/  ULDC UR4, c[0x0][0x248] ;  /* 0x0000920000047ab9 */ /* 0x000fe40000000800 */
[----:B------:R0:W-:Y:S01]  /*10200*/  @P6 STG.E.U8 desc[UR14][R148.64], R241 ;  /* 0x000000f194006986 */ /* 0x0001e2000c10110e */
[----:B------:R-:W-:Y:S02]  /*10210*/  PRMT R237, R58, 0x7771, RZ ;  /* 0x000077713aed7816 */ /* 0x000fe400000000ff */
[----:B------:R-:W-:Y:S02]  /*10220*/  LEA.HI.X.SX32 R51, R51, R2, 0x1, P2 ;  /* 0x0000000233337211 */ /* 0x000fe400010f0eff */
[----:B------:R-:W-:-:S02]  /*10230*/  PRMT R239, R59, 0x7770, RZ ;  /* 0x000077703bef7816 */ /* 0x000fc400000000ff */
[----:B0-----:R-:W-:-:S04]  /*10240*/  IADD3 R148, P6, R151, R0, RZ ;  /* 0x0000000097947210 */ /* 0x001fc80007fde0ff */
[C---:B------:R-:W-:Y:S01]  /*10250*/  LEA.HI.X.SX32 R149, R151.reuse, R2, 0x1, P6 ;  /* 0x0000000297957211 */ /* 0x040fe200030f0eff */
[----:B------:R-:W-:Y:S01]  /*10260*/  VIADD R151, R151, UR4 ;  /* 0x0000000497977c36 */ /* 0x000fe20008000000 */
[----:B------:R-:W-:Y:S01]  /*10270*/  ISETP.LT.AND P4, PT, R238, UR5, !P0 ;  /* 0x00000005ee007c0c */ /* 0x000fe2000c781270 */
[----:B------:R0:W-:Y:S01]  /*10280*/  @P5 STG.E.U8 desc[UR14][R50.64], R237 ;  /* 0x000000ed32005986 */ /* 0x0001e2000c10110e */
[----:B------:R-:W-:Y:S01]  /*10290*/  ULDC UR4, c[0x0][0x248] ;  /* 0x0000920000047ab9 */ /* 0x000fe20000000800 */
[----:B------:R-:W-:Y:S02]  /*102a0*/  ULDC UR5, c[0x0][0x22c] ;  /* 0x00008b0000057ab9 */ /* 0x000fe40000000800 */
[----:B------:R1:W-:Y:S01]  /*102b0*/  @P3 STG.E.U8 desc[UR14][R148.64], R239 ;  /* 0x000000ef94003986 */ /* 0x0003e2000c10110e */
[----:B------:R-:W-:Y:S01]  /*102c0*/  ISETP.LT.AND P2, PT, R234, UR5, !P0 ;  /* 0x00000005ea007c0c */ /* 0x000fe2000c741270 */
[----:B------:R-:W-:Y:S01]  /*102d0*/  ULDC UR5, c[0x0][0x22c] ;  /* 0x00008b0000057ab9 */ /* 0x000fe20000000800 */
[C---:B0-----:R-:W-:Y:S01]  /*102e0*/  IADD3 R50, P3, R151.reuse, R0, RZ ;  /* 0x0000000097327210 */ /* 0x041fe20007f7e0ff */
[----:B------:R-:W-:Y:S01]  /*102f0*/  VIADD R237, R151, UR4 ;  /* 0x0000000497ed7c36 */ /* 0x000fe20008000000 */
[----:B------:R-:W-:-:S02]  /*10300*/  ULDC UR4, c[0x0][0x22c] ;  /* 0x00008b0000047ab9 */ /* 0x000fc40000000800 */
[----:B------:R-:W-:Y:S02]  /*10310*/  LEA.HI.X.SX32 R51, R151, R2, 0x1, P3 ;  /* 0x0000000297337211 */ /* 0x000fe400018f0eff */
[----:B------:R-:W-:Y:S02]  /*10320*/  PRMT R151, R59, 0x7771, RZ ;  /* 0x000077713b977816 */ /* 0x000fe400000000ff */
[----:B-1----:R-:W-:-:S03]  /*10330*/  IADD3 R148, P3, R237, R0, RZ ;  /* 0x00000000ed947210 */ /* 0x002fc60007f7e0ff */
[----:B------:R0:W-:Y:S01]  /*10340*/  @P4 STG.E.U8 desc[UR14][R50.64], R151 ;  /* 0x0000009732004986 */ /* 0x0001e2000c10110e */
[----:B------:R-:W-:Y:S01]  /*10350*/  ISETP.LT.AND P4, PT, R228, UR4, !P0 ;  /* 0x00000004e4007c0c */ /* 0x000fe2000c781270 */
[----:B------:R-:W-:Y:S01]  /*10360*/  ULDC UR4, c[0x0][0x248] ;  /* 0x0000920000047ab9 */ /* 0x000fe20000000800 */
[C---:B------:R-:W-:Y:S01]  /*10370*/  LEA.HI.X.SX32 R149, R237.reuse, R2, 0x1, P3 ;  /* 0x00000002ed957211 */ /* 0x040fe200018f0eff */
[----:B------:R-:W-:Y:S01]  /*10380*/  VIADD R237, R237, UR4 ;  /* 0x00000004eded7c36 */ /* 0x000fe20008000000 */
[----:B------:R-:W-:Y:S01]  /*10390*/  PRMT R241, R56, 0x7772, RZ ;  /* 0x0000777238f17816 */ /* 0x000fe200000000ff */
[----:B------:R-:W-:Y:S01]  /*103a0*/  ULDC UR4, c[0x0][0x248] ;  /* 0x0000920000047ab9 */ /* 0x000fe20000000800 */
[----:B------:R-:W-:Y:S01]  /*103b0*/  ISETP.LT.AND P6, PT, R232, UR5, !P0 ;  /* 0x00000005e8007c0c */ /* 0x000fe2000c7c1270 */
[----:B------:R-:W-:Y:S02]  /*103c0*/  ULDC UR5, c[0x0][0x22c] ;  /* 0x00008b0000057ab9 */ /* 0x000fe40000000800 */
[----:B------:R1:W-:Y:S01]  /*103d0*/  @P2 STG.E.U8 desc[UR14][R148.64], R241 ;  /* 0x000000f194002986 */ /* 0x0003e2000c10110e */
[----:B0-----:R-:W-:Y:S01]  /*103e0*/  VIADD R51, R237, UR4 ;  /* 0x00000004ed337c36 */ /* 0x001fe20008000000 */
[----:B------:R-:W-:Y:S01]  /*103f0*/  ULDC UR4, c[0x0][0x248] ;  /* 0x0000920000047ab9 */ /* 0x000fe20000000800 */
[----:B------:R-:W-:-:S02]  /*10400*/  PRMT R239, R56, 0x7773, RZ ;  /* 0x0000777338ef7816 */ /* 0x000fc400000000ff */
[----:B------:R-:W-:Y:S01]  /*10410*/  ISETP.LT.AND P5, PT, R230, UR5, !P0 ;  /* 0x00000005e6007c0c */ /* 0x000fe2000c7a1270 */
[----:B------:R-:W-:Y:S01]  /*10420*/  VIADD R151, R51, UR4 ;  /* 0x0000000433977c36 */ /* 0x000fe20008000000 */
[----:B------:R-:W-:Y:S01]  /*10430*/  ULDC UR5, c[0x0][0x22c] ;  /* 0x00008b0000057ab9 */ /* 0x000fe20000000800 */
[----:B------:R-:W-:Y:S01]  /*10440*/  ULDC UR4, c[0x0][0x248] ;  /* 0x0000920000047ab9 */ /* 0x000fe20000000800 */
[----:B-1----:R-:W-:-:S04]  /*10450*/  IADD3 R148, P2, R237, R0, RZ ;  /* 0x00000000ed947210 */ /* 0x002fc80007f5e0ff */
[----:B------:R-:W-:Y:S02]  /*10460*/  LEA.HI.X.SX32 R149, R237, R2, 0x1, P2 ;  /* 0x00000002ed957211 */ /* 0x000fe400010f0eff */
[----:B------:R-:W-:-:S03]  /*10470*/  IADD3 R50, P2, R51, R0, RZ ;  /* 0x0000000033327210 */ /* 0x000fc60007f5e0ff */
[----:B------:R0:W-:Y:S01]  /*10480*/  @P6 STG.E.U8 desc[UR14][R148.64], R239 ;  /* 0x000000ef94006986 */ /* 0x0001e2000c10110e */
[----:B------:R-:W-:Y:S01]  /*10490*/  ISETP.LT.AND P3, PT, R227, UR5, !P0 ;  /* 0x00000005e3007c0c */ /* 0x000fe2000c761270 */
[----:B------:R-:W-:Y:S01]  /*104a0*/  ULDC UR5, c[0x0][0x22c] ;  /* 0x00008b0000057ab9 */ /* 0x000fe20000000800 */
[----:B------:R-:W-:Y:S02]  /*104b0*/  PRMT R227, R57, 0x7772, RZ ;  /* 0x0000777239e37816 */ /* 0x000fe400000000ff */
[----:B------:R-:W-:Y:S02]  /*104c0*/  LEA.HI.X.SX32 R51, R51, R2, 0x1, P2 ;  /* 0x0000000233337211 */ /* 0x000fe400010f0eff */
[----:B------:R-:W-:Y:S02]  /*104d0*/  PRMT R237, R57, 0x7773, RZ ;  /* 0x0000777339ed7816 */ /* 0x000fe400000000ff */
[----:B0-----:R-:W-:-:S04]  /*104e0*/  IADD3 R148, P6, R151, R0, RZ ;  /* 0x0000000097947210 */ /* 0x001fc80007fde0ff */
[C---:B------:R-:W-:Y:S01]  /*104f0*/  LEA.HI.X.SX32 R149, R151.reuse, R2, 0x1, P6 ;  /* 0x0000000297957211 */ /* 0x040fe200030f0eff */
[----:B------:R-:W-:Y:S01]  /*10500*/  VIADD R151, R151, UR4 ;  /* 0x0000000497977c36 */ /* 0x000fe20008000000 */
[----:B------:R0:W-:Y:S01]  /*10510*/  @P5 STG.E.U8 desc[UR14][R50.64], R227 ;  /* 0x000000e332005986 */ /* 0x0001e2000c10110e */
[----:B------:R-:W-:-:S03]  /*10520*/  ULDC UR4, c[0x0][0x248] ;  /* 0x0000920000047ab9 */ /* 0x000fc60000000800 */
[----:B------:R1:W-:Y:S01]  /*10530*/  @P4 STG.E.U8 desc[UR14][R148.64], R237 ;  /* 0x000000ed94004986 */ /* 0x0003e2000c10110e */
[----:B------:R-:W-:Y:S01]  /*10540*/  ISETP.LT.AND P2, PT, R224, UR5, !P0 ;  /* 0x00000005e0007c0c */ /* 0x000fe2000c741270 */
[----:B------:R-:W-:Y:S01]  /*10550*/  ULDC UR5, c[0x0][0x22c] ;  /* 0x00008b0000057ab9 */ /* 0x000fe20000000800 */
[C---:B0-----:R-:W-:Y:S01]  /*10560*/  IADD3 R50, P4, R151.reuse, R0, RZ ;  /* 0x0000000097327210 */ /* 0x041fe20007f9e0ff */
[C---:B------:R-:W-:Y:S01]  /*10570*/  VIADD R227, R151.reuse, UR4 ;  /* 0x0000000497e37c36 */ /* 0x040fe20008000000 */
[----:B------:R-:W-:Y:S02]  /*10580*/  ULDC UR4, c[0x0][0x22c] ;  /* 0x00008b0000047ab9 */ /* 0x000fe40000000800 */
[----:B------:R-:W-:Y:S02]  /*10590*/  LEA.HI.X.SX32 R51, R151, R2, 0x1, P4 ;  /* 0x0000000297337211 */ /* 0x000fe400020f0eff */
[----:B------:R-:W-:Y:S02]  /*105a0*/  PRMT R151, R58, 0x7772, RZ ;  /* 0x000077723a977816 */ /* 0x000fe400000000ff */
[----:B------:R-:W-:-:S03]  /*105b0*/  IADD3 R56, P6, R227, R0, RZ ;  /* 0x00000000e3387210 */ /* 0x000fc60007fde0ff */
[----:B------:R0:W-:Y:S01]  /*105c0*/  @P3 STG.E.U8 desc[UR14][R50.64], R151 ;  /* 0x0000009732003986 */ /* 0x0001e2000c10110e */
[----:B------:R-:W-:Y:S01]  /*105d0*/  ISETP.LT.AND P3, PT, R218, UR4, !P0 ;  /* 0x00000004da007c0c */ /* 0x000fe2000c761270 */
[----:B------:R-:W-:Y:S01]  /*105e0*/  ULDC UR4, c[0x0][0x248] ;  /* 0x0000920000047ab9 */ /* 0x000fe20000000800 */
[C---:B------:R-:W-:Y:S01]  /*105f0*/  LEA.HI.X.SX32 R57, R227.reuse, R2, 0x1, P6 ;  /* 0x00000002e3397211 */ /* 0x040fe200030f0eff */
[----:B------:R-:W-:Y:S01]  /*10600*/  VIADD R227, R227, UR4 ;  /* 0x00000004e3e37c36 */ /* 0x000fe20008000000 */
[----:B-1----:R-:W-:Y:S01]  /*10610*/  PRMT R237, R58, 0x7773, RZ ;  /* 0x000077733aed7816 */ /* 0x002fe200000000ff */
[----:B------:R-:W-:Y:S01]  /*10620*/  ULDC UR4, c[0x0][0x248] ;  /* 0x0000920000047ab9 */ /* 0x000fe20000000800 */
[----:B------:R-:W-:Y:S01]  /*10630*/  ISETP.LT.AND P5, PT, R222, UR5, !P0 ;  /* 0x00000005de007c0c */ /* 0x000fe2000c7a1270 */
[----:B------:R-:W-:Y:S01]  /*10640*/  ULDC UR5, c[0x0][0x22c] ;  /* 0x00008b0000057ab9 */ /* 0x000fe20000000800 */
[C---:B------:R-:W-:Y:S01]  /*10650*/  VIADD R149, R227.reuse, UR4 ;  /* 0x00000004e3957c36 */ /* 0x040fe20008000000 */
[----:B------:R1:W-:Y:S01]  /*10660*/  @P2 STG.E.U8 desc[UR14][R56.64], R237 ;  /* 0x000000ed38002986 */ /* 0x0003e2000c10110e */
[----:B------:R-:W-:Y:S01]  /*10670*/  ISETP.LT.AND P4, PT, R220, UR5, !P0 ;  /* 0x00000005dc007c0c */ /* 0x000fe2000c781270 */
[----:B------:R-:W-:Y:S01]  /*10680*/  ULDC UR5, c[0x0][0x22c] ;  /* 0x00008b0000057ab9 */ /* 0x000fe20000000800 */
[----:B0-----:R-:W-:Y:S01]  /*10690*/  IADD3 R50, P2, R227, R0, RZ ;  /* 0x00000000e3327210 */ /* 0x001fe20007f5e0ff */
[----:B------:R-:W-:Y:S01]  /*106a0*/  ULDC UR4, c[0x0][0x248] ;  /* 0x0000920000047ab9 */ /* 0x000fe20000000800 */
[----:B------:R-:W-:Y:S01]  /*106b0*/  ISETP.LT.AND P6, PT, R217, UR5, !P0 ;  /* 0x00000005d9007c0c */ /* 0x000fe2000c7c1270 */
[----:B------:R-:W-:Y:S01]  /*106c0*/  ULDC UR5, c[0x0][0x22c] ;  /* 0x00008b0000057ab9 */ /* 0x000fe20000000800 */
[----:B------:R-:W-:Y:S01]  /*106d0*/  LEA.HI.X.SX32 R51, R227, R2, 0x1, P2 ;  /* 0x00000002e3337211 */ /* 0x000fe200010f0eff */
[----:B------:R-:W0:Y:S01]  /*106e0*/  LDS.128 R236, [R236] ;  /* 0x00000000ecec7984 */ /* 0x000e220000000c00 */
[----:B------:R-:W-:-:S02]  /*106f0*/  PRMT R151, R59, 0x7773, RZ ;  /* 0x000077733b977816 */ /* 0x000fc400000000ff */
[----:B-1----:R-:W-:Y:S02]  /*10700*/  IADD3 R56, P2, R149, R0, RZ ;  /* 0x0000000095387210 */ /* 0x002fe40007f5e0ff */
[----:B------:R-:W-:Y:S01]  /*10710*/  PRMT R217, R59, 0x7772, RZ ;  /* 0x000077723bd97816 */ /* 0x000fe200000000ff */
[C---:B------:R-:W-:Y:S01]  /*10720*/  VIADD R59, R149.reuse, UR4 ;  /* 0x00000004953b7c36 */ /* 0x040fe20008000000 */
[----:B------:R-:W-:Y:S01]  /*10730*/  LEA.HI.X.SX32 R57, R149, R2, 0x1, P2 ;  /* 0x0000000295397211 */ /* 0x000fe200010f0eff */
[----:B------:R-:W-:Y:S02]  /*10740*/  ULDC UR4, c[0x0][0x22c] ;  /* 0x00008b0000047ab9 */ /* 0x000fe40000000800 */
[----:B------:R1:W-:Y:S01]  /*10750*/  @P5 STG.E.U8 desc[UR14][R50.64], R217 ;  /* 0x000000d932005986 */ /* 0x0003e2000c10110e */
[----:B------:R-:W-:-:S03]  /*10760*/  PRMT R227, R68, 0x7770, RZ ;  /* 0x0000777044e37816 */ /* 0x000fc600000000ff */
[----:B------:R2:W-:Y:S01]  /*10770*/  @P4 STG.E.U8 desc[UR14][R56.64], R151 ;  /* 0x0000009738004986 */ /* 0x0005e2000c10110e */
[----:B------:R-:W-:Y:S01]  /*10780*/  ISETP.LT.AND P4, PT, R212, UR4, !P0 ;  /* 0x00000004d4007c0c */ /* 0x000fe2000c781270 */
[----:B------:R-:W-:Y:S01]  /*10790*/  ULDC UR4, c[0x0][0x248] ;  /* 0x0000920000047ab9 */ /* 0x000fe20000000800 */
[----:B-1----:R-:W-:-:S04]  /*107a0*/  IADD3 R50, P2, R59, R0, RZ ;  /* 0x000000003b327210 */ /* 0x002fc80007f5e0ff */
[C---:B------:R-:W-:Y:S01]  /*107b0*/  LEA.HI.X.SX32 R51, R59.reuse, R2, 0x1, P2 ;  /* 0x000000023b337211 */ /* 0x040fe200010f0eff */
[----:B------:R-:W-:Y:S01]  /*107c0*/  VIADD R59, R59, UR4 ;  /* 0x000000043b3b7c36 */ /* 0x000fe20008000000 */
[----:B------:R-:W-:-:S03]  /*107d0*/  ULDC UR4, c[0x0][0x248] ;  /* 0x0000920000047ab9 */ /* 0x000fc60000000800 */
[----:B------:R1:W-:Y:S01]  /*107e0*/  @P3 STG.E.U8 desc[UR14][R50.64], R227 ;  /* 0x000000e332003986 */ /* 0x0003e2000c10110e */
[C---:B--2---:R-:W-:Y:S01]  /*107f0*/  IADD3 R56, P3, R59.reuse, R0, RZ ;  /* 0x000000003b387210 */ /* 0x044fe20007f7e0ff */
[C---:B------:R-:W-:Y:S01]  /*10800*/  VIADD R149, R59.reuse, UR4 ;  /* 0x000000043b957c36 */ /* 0x040fe20008000000 */
[----:B------:R-:W-:Y:S01]  /*10810*/  ULDC UR4, c[0x0][0x248] ;  /* 0x0000920000047ab9 */ /* 0x000fe20000000800 */
[----:B------:R-:W-:Y:S02]  /*10820*/  PRMT R217, R68, 0x7771, RZ ;  /* 0x0000777144d97816 */ /* 0x000fe400000000ff */
[----:B------:R-:W-:Y:S01]  /*10830*/  LEA.HI.X.SX32 R57, R59, R2, 0x1, P3 ;  /* 0x000000023b397211 */ /* 0x000fe200018f0eff */
[C---:B------:R-:W-:Y:S01]  /*10840*/  VIADD R59, R149.reuse, UR4 ;  /* 0x00000004953b7c36 */ /* 0x040fe20008000000 */
[----:B------:R-:W-:Y:S01]  /*10850*/  ISETP.LT.AND P5, PT, R214, UR5, !P0 ;  /* 0x00000005d6007c0c */ /* 0x000fe2000c7a1270 */
[----:B------:R-:W-:Y:S01]  /*10860*/  ULDC UR5, c[0x0][0x22c] ;  /* 0x00008b0000057ab9 */ /* 0x000fe20000000800 */
[----:B------:R-:W-:Y:S01]  /*10870*/  ULDC UR4, c[0x0][0x248] ;  /* 0x0000920000047ab9 */ /* 0x000fe20000000800 */
[----:B------:R2:W-:Y:S01]  /*10880*/  @P6 STG.E.U8 desc[UR14][R56.64], R217 ;  /* 0x000000d938006986 */ /* 0x0005e2000c10110e */
[----:B-1----:R-:W-:-:S02]  /*10890*/  IADD3 R50, P3, R149, R0, RZ ;  /* 0x0000000095327210 */ /* 0x002fc40007f7e0ff */
[----:B------:R-:W-:Y:S01]  /*108a0*/  ISETP.LT.AND P2, PT, R211, UR5, !P0 ;  /* 0x00000005d3007c0c */ /* 0x000fe2000c741270 */
[----:B------:R-:W-:Y:S01]  /*108b0*/  ULDC UR5, c[0x0][0x22c] ;  /* 0x00008b0000057ab9 */ /* 0x000fe20000000800 */
[----:B------:R-:W-:Y:S02]  /*108c0*/  PRMT R211, R69, 0x7770, RZ ;  /* 0x0000777045d37816 */ /* 0x000fe400000000ff */
[----:B------:R-:W-:Y:S02]  /*108d0*/  LEA.HI.X.SX32 R51, R149, R2, 0x1, P3 ;  /* 0x0000000295337211 */ /* 0x000fe400018f0eff */
[----:B--2---:R-:W-:Y:S02]  /*108e0*/  IADD3 R56, P6, R59, R0, RZ ;  /* 0x000000003b387210 */ /* 0x004fe40007fde0ff */
[----:B------:R-:W-:Y:S02]  /*108f0*/  PRMT R151, R69, 0x7771, RZ ;  /* 0x0000777145977816 */ /* 0x000fe400000000ff */
[C---:B------:R-:W-:Y:S01]  /*10900*/  LEA.HI.X.SX32 R57, R59.reuse, R2, 0x1, P6 ;  /* 0x000000023b397211 */ /* 0x040fe200030f0eff */
[----:B------:R-:W-:Y:S01]  /*10910*/  VIADD R59, R59, UR4 ;  /* 0x000000043b3b7c36 */ /* 0x000fe20008000000 */
[----:B------:R1:W-:Y:S01]  /*10920*/  @P5 STG.E.U8 desc[UR14][R50.64], R211 ;  /* 0x000000d332005986 */ /* 0x0003e2000c10110e */
[----:B------:R-:W-:-:S03]  /*10930*/  ULDC UR4, c[0x0][0x248] ;  /* 0x0000920000047ab9 */ /* 0x000fc60000000800 */
[----:B------:R2:W-:Y:S01]  /*10940*/  @P4 STG.E.U8 desc[UR14][R56.64], R151 ;  /* 0x0000009738004986 */ /* 0x0005e2000c10110e */
[C---:B------:R-:W-:Y:S01]  /*10950*/  VIADD R149, R59.reuse, UR4 ;  /* 0x000000043b957c36 */ /* 0x040fe20008000000 */
[----:B------:R-:W-:Y:S01]  /*10960*/  ISETP.LT.AND P3, PT, R208, UR5, !P0 ;  /* 0x00000005d0007c0c */ /* 0x000fe2000c761270 */
[----:B------:R-:W-:Y:S01]  /*10970*/  ULDC UR4, c[0x0][0x22c] ;  /* 0x00008b0000047ab9 */ /* 0x000fe20000000800 */
[----:B------:R-:W-:Y:S01]  /*10980*/  ULDC UR5, c[0x0][0x22c] ;  /* 0x00008b0000057ab9 */ /* 0x000fe20000000800 */
[----:B-1----:R-:W-:-:S04]  /*10990*/  IADD3 R50, P4, R59, R0, RZ ;  /* 0x000000003b327210 */ /* 0x002fc80007f9e0ff */
[----:B------:R-:W-:Y:S02]  /*109a0*/  LEA.HI.X.SX32 R51, R59, R2, 0x1, P4 ;  /* 0x000000023b337211 */ /* 0x000fe400020f0eff */
[----:B------:R-:W-:Y:S02]  /*109b0*/  PRMT R59, R70, 0x7770, RZ ;  /* 0x00007770463b7816 */ /* 0x000fe400000000ff */
[----:B--2---:R-:W-:-:S03]  /*109c0*/  IADD3 R56, P4, R149, R0, RZ ;  /* 0x0000000095387210 */ /* 0x004fc60007f9e0ff */
        /* <DEDUP_REMOVED lines=10> */
[----:B------:R-:W-:Y:S01]  /*10a70*/  ISETP.LT.AND P5, PT, R204, UR5, !P0 ;  /* 0x00000005cc007c0c */ /* 0x000fe2000c7a1270 */
[----:B------:R-:W-:Y:S01]  /*10a80*/  ULDC UR5, c[0x0][0x22c] ;  /* 0x00008b0000057ab9 */ /* 0x000fe20000000800 */
[----:B-1----:R-:W-:Y:S01]  /*10a90*/  VIADD R51, R149, UR4 ;  /* 0x0000000495337c36 */ /* 0x002fe20008000000 */
[----:B------:R-:W-:Y:S01]  /*10aa0*/  ISETP.LT.AND P4, PT, R201, UR5, !P0 ;  /* 0x00000005c9007c0c */ /* 0x000fe2000c781270 */
[----:B------:R-:W-:Y:S01]  /*10ab0*/  ULDC UR4, c[0x0][0x248] ;  /* 0x0000920000047ab9 */ /* 0x000fe20000000800 */
[----:B------:R-:W-:Y:S01]  /*10ac0*/  PRMT R201, R71, 0x7770, RZ ;  /* 0x0000777047c97816 */ /* 0x000fe200000000ff */
[----:B------:R-:W-:Y:S01]  /*10ad0*/  VIADD R59, R51, UR4 ;  /* 0x00000004333b7c36 */ /* 0x000fe20008000000 */
[----:B------:R-:W-:Y:S01]  /*10ae0*/  ULDC UR4, c[0x0][0x248] ;  /* 0x0000920000047ab9 */ /* 0x000fe20000000800 */
[----:B------:R-:W-:Y:S01]  /*10af0*/  ULDC UR5, c[0x0][0x22c] ;  /* 0x00008b0000057ab9 */ /* 0x000fe20000000800 */
[----:B--2---:R-:W-:-:S04]  /*10b00*/  IADD3 R56, P3, R149, R0, RZ ;  /* 0x0000000095387210 */ /* 0x004fc80007f7e0ff */
[----:B------:R-:W-:Y:S02]  /*10b10*/  LEA.HI.X.SX32 R57, R149, R2, 0x1, P3 ;  /* 0x0000000295397211 */ /* 0x000fe400018f0eff */
[----:B------:R-:W-:-:S03]  /*10b20*/  IADD3 R50, P3, R51, R0, RZ ;  /* 0x0000000033327210 */ /* 0x000fc60007f7e0ff */
[----:B------:R1:W-:Y:S01]  /*10b30*/  @P6 STG.E.U8 desc[UR14][R56.64], R201 ;  /* 0x000000c938006986 */ /* 0x0003e2000c10110e */
[----:B------:R-:W-:Y:S02]  /*10b40*/  PRMT R149, R71, 0x7771, RZ ;  /* 0x0000777147957816 */ /* 0x000fe400000000ff */
[----:B------:R-:W-:Y:S02]  /*10b50*/  LEA.HI.X.SX32 R51, R51, R2, 0x1, P3 ;  /* 0x0000000233337211 */ /* 0x000fe400018f0eff */
[----:B------:R-:W-:Y:S02]  /*10b60*/  PRMT R151, R68, 0x7772, RZ ;  /* 0x0000777244977816 */ /* 0x000fe400000000ff */
[----:B-1----:R-:W-:-:S04]  /*10b70*/  IADD3 R56, P6, R59, R0, RZ ;  /* 0x000000003b387210 */ /* 0x002fc80007fde0ff */
[C---:B------:R-:W-:Y:S01]  /*10b80*/  LEA.HI.X.SX32 R57, R59.reuse, R2, 0x1, P6 ;  /* 0x000000023b397211 */ /* 0x040fe200030f0eff */
[----:B------:R-:W-:Y:S01]  /*10b90*/  VIADD R59, R59, UR4 ;  /* 0x000000043b3b7c36 */ /* 0x000fe20008000000 */
[----:B------:R1:W-:Y:S01]  /*10ba0*/  @P5 STG.E.U8 desc[UR14][R50.64], R149 ;  /* 0x0000009532005986 */ /* 0x0003e2000c10110e */
[----:B------:R-:W-:-:S03]  /*10bb0*/  ULDC UR4, c[0x0][0x248] ;  /* 0x0000920000047ab9 */ /* 0x000fc60000000800 */
[----:B------:R2:W-:Y:S01]  /*10bc0*/  @P2 STG.E.U8 desc[UR14][R56.64], R151 ;  /* 0x0000009738002986 */ /* 0x0005e2000c10110e */
[----:B------:R-:W-:Y:S01]  /*10bd0*/  ISETP.LT.AND P3, PT, R198, UR5, !P0 ;  /* 0x00000005c6007c0c */ /* 0x000fe2000c761270 */
[----:B------:R-:W-:Y:S01]  /*10be0*/  ULDC UR5, c[0x0][0x22c] ;  /* 0x00008b0000057ab9 */ /* 0x000fe20000000800 */
[C---:B-1----:R-:W-:Y:S01]  /*10bf0*/  IADD3 R50, P2, R59.reuse, R0, RZ ;  /* 0x000000003b327210 */ /* 0x042fe20007f5e0ff */
[C---:B------:R-:W-:Y:S01]  /*10c00*/  VIADD R149, R59.reuse, UR4 ;  /* 0x000000043b957c36 */ /* 0x040fe20008000000 */
[----:B------:R-:W-:Y:S02]  /*10c10*/  ULDC UR4, c[0x0][0x22c] ;  /* 0x00008b0000047ab9 */ /* 0x000fe40000000800 */
        /* <DEDUP_REMOVED lines=15> */
[C---:B-1----:R-:W-:Y:S01]  /*10d10*/  IADD3 R50, P3, R149.reuse, R0, RZ ;  /* 0x0000000095327210 */ /* 0x042fe20007f7e0ff */
[----:B------:R-:W-:Y:S01]  /*10d20*/  VIADD R59, R149, UR4 ;  /* 0x00000004953b7c36 */ /* 0x000fe20008000000 */
[----:B------:R-:W-:Y:S01]  /*10d30*/  ISETP.LT.AND P2, PT, R191, UR5, !P0 ;  /* 0x00000005bf007c0c */ /* 0x000fe2000c741270 */
[----:B------:R-:W-:Y:S01]  /*10d40*/  ULDC UR4, c[0x0][0x248] ;  /* 0x0000920000047ab9 */ /* 0x000fe20000000800 */
[----:B------:R-:W-:Y:S01]  /*10d50*/  LEA.HI.X.SX32 R51, R149, R2, 0x1, P3 ;  /* 0x0000000295337211 */ /* 0x000fe200018f0eff */
[----:B------:R-:W-:Y:S01]  /*10d60*/  ULDC UR5, c[0x0][0x22c] ;  /* 0x00008b0000057ab9 */ /* 0x000fe20000000800 */
[----:B------:R-:W-:Y:S01]  /*10d70*/  PRMT R191, R69, 0x7773, RZ ;  /* 0x0000777345bf7816 */ /* 0x000fe200000000ff */
[C---:B------:R-:W-:Y:S01]  /*10d80*/  VIADD R69, R59.reuse, UR4 ;  /* 0x000000043b457c36 */ /* 0x040fe20008000000 */
[C---:B------:R-:W-:Y:S01]  /*10d90*/  PRMT R151, R70.reuse, 0x7772, RZ ;  /* 0x0000777246977816 */ /* 0x040fe200000000ff */
[----:B------:R-:W-:Y:S01]  /*10da0*/  ULDC UR4, c[0x0][0x248] ;  /* 0x0000920000047ab9 */ /* 0x000fe20000000800 */
[----:B--2---:R-:W-:Y:S01]  /*10db0*/  IADD3 R56, P3, R59, R0, RZ ;  /* 0x000000003b387210 */ /* 0x004fe20007f7e0ff */
[----:B------:R1:W-:Y:S01]  /*10dc0*/  @P6 STG.E.U8 desc[UR14][R50.64], R191 ;  /* 0x000000bf32006986 */ /* 0x0003e2000c10110e */
[----:B------:R-:W-:-:S02]  /*10dd0*/  PRMT R149, R70, 0x7773, RZ ;  /* 0x0000777346957816 */ /* 0x000fc400000000ff */
[----:B------:R-:W-:Y:S02]  /*10de0*/  LEA.HI.X.SX32 R57, R59, R2, 0x1, P3 ;  /* 0x000000023b397211 */ /* 0x000fe400018f0eff */
[----:B-1----:R-:W-:-:S04]  /*10df0*/  IADD3 R50, P6, R69, R0, RZ ;  /* 0x0000000045327210 */ /* 0x002fc80007fde0ff */
[C---:B------:R-:W-:Y:S01]  /*10e00*/  LEA.HI.X.SX32 R51, R69.reuse, R2, 0x1, P6 ;  /* 0x0000000245337211 */ /* 0x040fe200030f0eff */
[----:B------:R-:W-:Y:S01]  /*10e10*/  VIADD R69, R69, UR4 ;  /* 0x0000000445457c36 */ /* 0x000fe20008000000 */
[----:B------:R-:W-:Y:S01]  /*10e20*/  @P5 STG.E.U8 desc[UR14][R56.64], R151 ;  /* 0x0000009738005986 */ /* 0x000fe2000c10110e */
        /* <DEDUP_REMOVED lines=9> */
[----:B------:R-:W-:-:S03]  /*10ec0*/  IADD3 R56, P4, R59, R0, RZ ;  /* 0x000000003b387210 */ /* 0x000fc60007f9e0ff */
[----:B------:R1:W-:Y:S01]  /*10ed0*/  @P2 STG.E.U8 desc[UR14][R50.64], R69 ;  /* 0x0000004532002986 */ /* 0x0003e2000c10110e */
[----:B------:R-:W-:Y:S01]  /*10ee0*/  ISETP.LT.AND P2, PT, R182, UR4, !P0 ;  /* 0x00000004b6007c0c */ /* 0x000fe2000c741270 */
[----:B------:R-:W-:Y:S01]  /*10ef0*/  ULDC UR4, c[0x0][0x248] ;  /* 0x0000920000047ab9 */ /* 0x000fe20000000800 */
[----:B------:R-:W-:Y:S02]  /*10f00*/  PRMT R71, R71, 0x7773, RZ ;  /* 0x0000777347477816 */ /* 0x000fe400000000ff */
[C---:B------:R-:W-:Y:S01]  /*10f10*/  LEA.HI.X.SX32 R57, R59.reuse, R2, 0x1, P4 ;  /* 0x000000023b397211 */ /* 0x040fe200020f0eff */
[----:B------:R-:W-:Y:S01]  /*10f20*/  VIADD R59, R59, UR4 ;  /* 0x000000043b3b7c36 */ /* 0x000fe20008000000 */
[----:B------:R-:W-:Y:S01]  /*10f30*/  ISETP.LT.AND P6, PT, R186, UR5, !P0 ;  /* 0x00000005ba007c0c */ /* 0x000fe2000c7c1270 */
[----:B------:R-:W-:Y:S01]  /*10f40*/  ULDC UR4, c[0x0][0x248] ;  /* 0x0000920000047ab9 */ /* 0x000fe20000000800 */
[----:B------:R-:W-:Y:S01]  /*10f50*/  ULDC UR5, c[0x0][0x22c] ;  /* 0x00008b0000057ab9 */ /* 0x000fe20000000800 */
[----:B------:R2:W-:Y:S01]  /*10f60*/  @P3 STG.E.U8 desc[UR14][R56.64], R71 ;  /* 0x0000004738003986 */ /* 0x0005e2000c10110e */
[----:B-1----:R-:W-:Y:S01]  /*10f70*/  VIADD R51, R59, UR4 ;  /* 0x000000043b337c36 */ /* 0x002fe20008000000 */
[----:B------:R-:W-:Y:S01]  /*10f80*/  ULDC UR4, c[0x0][0x248] ;  /* 0x0000920000047ab9 */ /* 0x000fe20000000800 */
[----:B------:R-:W-:-:S02]  /*10f90*/  PRMT R149, R76, 0x7770, RZ ;  /* 0x000077704c957816 */ /* 0x000fc400000000ff */
[----:B------:R-:W-:Y:S01]  /*10fa0*/  ISETP.LT.AND P5, PT, R184, UR5, !P0 ;  /* 0x00000005b8007c0c */ /* 0x000fe2000c7a1270 */
[----:B------:R-:W-:Y:S01]  /*10fb0*/  ULDC UR5, c[0x0][0x22c] ;  /* 0x00008b0000057ab9 */ /* 0x000fe20000000800 */
[----:B--2---:R-:W-:-:S04]  /*10fc0*/  IADD3 R56, P3, R59, R0, RZ ;  /* 0x000000003b387210 */ /* 0x004fc80007f7e0ff */
        /* <DEDUP_REMOVED lines=8> */
[----:B-1----:R-:W-:-:S04]  /*11050*/  IADD3 R56, P6, R59, R0, RZ ;  /* 0x000000003b387210 */ /* 0x002fc80007fde0ff */
        /* <DEDUP_REMOVED lines=9> */
[C---:B-1----:R-:W-:Y:S01]  /*110f0*/  IADD3 R50, P2, R59.reuse, R0, RZ ;  /* 0x000000003b327210 */ /* 0x042fe20007f5e0ff */
[----:B------:R-:W-:Y:S01]  /*11100*/  VIADD R69, R59, UR4 ;  /* 0x000000043b457c36 */ /* 0x000fe20008000000 */
[----:B------:R-:W-:-:S02]  /*11110*/  ULDC UR4, c[0x0][0x22c] ;  /* 0x00008b0000047ab9 */ /* 0x000fc40000000800 */
        /* <DEDUP_REMOVED lines=13> */
[----:B-1----:R-:W-:Y:S01]  /*111f0*/  VIADD R51, R69, UR4 ;  /* 0x0000000445337c36 */ /* 0x002fe20008000000 */
[----:B------:R-:W-:Y:S01]  /*11200*/  ULDC UR4, c[0x0][0x248] ;  /* 0x0000920000047ab9 */ /* 0x000fe20000000800 */
[----:B------:R-:W-:-:S02]  /*11210*/  PRMT R149, R78, 0x7771, RZ ;  /* 0x000077714e957816 */ /* 0x000fc400000000ff */
[----:B------:R-:W-:Y:S01]  /*11220*/  ISETP.LT.AND P5, PT, R174, UR5, !P0 ;  /* 0x00000005ae007c0c */ /* 0x000fe2000c7a1270 */
        /* <DEDUP_REMOVED lines=36> */
[C---:B-1----:R-:W-:Y:S01]  /*11470*/  IADD3 R50, P3, R69.reuse, R0, RZ ;  /* 0x0000000045327210 */ /* 0x042fe20007f7e0ff */
[----:B------:R-:W-:Y:S01]  /*11480*/  VIADD R59, R69, UR4 ;  /* 0x00000004453b7c36 */ /* 0x000fe20008000000 */
[----:B------:R-:W-:Y:S01]  /*11490*/  ULDC UR4, c[0x0][0x248] ;  /* 0x0000920000047ab9 */ /* 0x000fe20000000800 */
[----:B------:R-:W-:-:S02]  /*114a0*/  PRMT R149, R77, 0x7772, RZ ;  /* 0x000077724d957816 */ /* 0x000fc400000000ff */
[----:B------:R-:W-:Y:S01]  /*114b0*/  LEA.HI.X.SX32 R51, R69, R2, 0x1, P3 ;  /* 0x0000000245337211 */ /* 0x000fe200018f0eff */
[----:B------:R-:W-:Y:S01]  /*114c0*/  VIADD R69, R59, UR4 ;  /* 0x000000043b457c36 */ /* 0x000fe20008000000 */
[----:B------:R-:W-:Y:S01]  /*114d0*/  ISETP.LT.AND P5, PT, R164, UR5, !P0 ;  /* 0x00000005a4007c0c */ /* 0x000fe2000c7a1270 */
[----:B------:R-:W-:Y:S01]  /*114e0*/  ULDC UR4, c[0x0][0x248] ;  /* 0x0000920000047ab9 */ /* 0x000fe20000000800 */
[----:B------:R-:W-:Y:S01]  /*114f0*/  PRMT R77, R77, 0x7773, RZ ;  /* 0x000077734d4d7816 */ /* 0x000fe200000000ff */
[----:B------:R1:W-:Y:S01]  /*11500*/  @P6 STG.E.U8 desc[UR14][R50.64], R149 ;  /* 0x0000009532006986 */ /* 0x0003e2000c10110e */
[C---:B--2---:R-:W-:Y:S01]  /*11510*/  IADD3 R56, P3, R59.reuse, R0, RZ ;  /* 0x000000003b387210 */ /* 0x044fe20007f7e0ff */
[----:B------:R-:W-:Y:S01]  /*11520*/  ULDC UR5, c[0x0][0x22c] ;  /* 0x00008b0000057ab9 */ /* 0x000fe20000000800 */
[----:B------:R-:W-:Y:S02]  /*11530*/  PRMT R71, R78, 0x7772, RZ ;  /* 0x000077724e477816 */ /* 0x000fe400000000ff */
[----:B------:R-:W-:-:S02]  /*11540*/  LEA.HI.X.SX32 R57, R59, R2, 0x1, P3 ;  /* 0x000000023b397211 */ /* 0x000fc400018f0eff */
[----:B-1----:R-:W-:-:S04]  /*11550*/  IADD3 R50, P6, R69, R0, RZ ;  /* 0x0000000045327210 */ /* 0x002fc80007fde0ff */
[C---:B------:R-:W-:Y:S01]  /*11560*/  LEA.HI.X.SX32 R51, R69.reuse, R2, 0x1, P6 ;  /* 0x0000000245337211 */ /* 0x040fe200030f0eff */
[----:B------:R-:W-:Y:S01]  /*11570*/  VIADD R69, R69, UR4 ;  /* 0x0000000445457c36 */ /* 0x000fe20008000000 */
[----:B------:R-:W-:Y:S01]  /*11580*/  ISETP.LT.AND P4, PT, R161, UR5, !P0 ;  /* 0x00000005a1007c0c */ /* 0x000fe2000c781270 */
[----:B------:R-:W-:Y:S01]  /*11590*/  @P5 STG.E.U8 desc[UR14][R56.64], R77 ;  /* 0x0000004d38005986 */ /* 0x000fe2000c10110e */
[----:B------:R-:W-:Y:S01]  /*115a0*/  ULDC UR4, c[0x0][0x248] ;  /* 0x0000920000047ab9 */ /* 0x000fe20000000800 */
[----:B------:R-:W-:Y:S02]  /*115b0*/  ULDC UR5, c[0x0][0x22c] ;  /* 0x00008b0000057ab9 */ /* 0x000fe40000000800 */
        /* <DEDUP_REMOVED lines=27> */
[C---:B------:R-:W-:Y:S01]  /*11770*/  PRMT R77, R92.reuse, 0x7770, RZ ;  /* 0x000077705c4d7816 */ /* 0x040fe200000000ff */
        /* <DEDUP_REMOVED lines=13> */
[----:B------:R-:W-:Y:S01]  /*11850*/  VIADD R69, R59, UR4 ;  /* 0x000000043b457c36 */ /* 0x000fe20008000000 */
        /* <DEDUP_REMOVED lines=22> */
[C---:B------:R-:W-:Y:S01]  /*119c0*/  VIADD R69, R59.reuse, UR4 ;  /* 0x000000043b457c36 */ /* 0x040fe20008000000 */
[----:B------:R-:W-:Y:S01]  /*119d0*/  ISETP.LT.AND P5, PT, R144, UR5, !P0 ;  /* 0x0000000590007c0c */ /* 0x000fe2000c7a1270 */
[----:B------:R-:W-:Y:S01]  /*119e0*/  ULDC UR4, c[0x0][0x248] ;  /* 0x0000920000047ab9 */ /* 0x000fe20000000800 */
[----:B------:R-:W-:Y:S01]  /*119f0*/  PRMT R77, R94, 0x7771, RZ ;  /* 0x000077715e4d7816 */ /* 0x000fe200000000ff */
[----:B------:R1:W-:Y:S01]  /*11a00*/  @P6 STG.E.U8 desc[UR14][R50.64], R79 ;  /* 0x0000004f32006986 */ /* 0x0003e2000c10110e */
[----:B--2---:R-:W-:Y:S01]  /*11a10*/  IADD3 R56, P3, R59, R0, RZ ;  /* 0x000000003b387210 */ /* 0x004fe20007f7e0ff */
        /* <DEDUP_REMOVED lines=54> */
[----:B------:R-:W-:Y:S01]  /*11d80*/  PRMT R77, R94, 0x7773, RZ ;  /* 0x000077735e4d7816 */ /* 0x000fe200000000ff */
        /* <DEDUP_REMOVED lines=10> */
[----:B------:R-:W-:Y:S01]  /*11e30*/  ISETP.LT.AND P5, PT, R137, UR5, !P0 ;  /* 0x0000000589007c0c */ /* 0x000fe2000c7a1270 */
[----:B------:R-:W-:Y:S01]  /*11e40*/  ULDC UR4, c[0x0][0x248] ;  /* 0x0000920000047ab9 */ /* 0x000fe20000000800 */
[----:B------:R-:W-:Y:S01]  /*11e50*/  ULDC UR5, c[0x0][0x22c] ;  /* 0x00008b0000057ab9 */ /* 0x000fe20000000800 */
[----:B------:R2:W-:Y:S01]  /*11e60*/  @P3 STG.E.U8 desc[UR14][R56.64], R77 ;  /* 0x0000004d38003986 */ /* 0x0005e2000c10110e */
[----:B------:R-:W-:Y:S01]  /*11e70*/  ISETP.LT.AND P4, PT, R135, UR5, !P0 ;  /* 0x0000000587007c0c */ /* 0x000fe2000c781270 */
[----:B------:R-:W-:Y:S01]  /*11e80*/  ULDC UR5, c[0x0][0x22c] ;  /* 0x00008b0000057ab9 */ /* 0x000fe20000000800 */
[C---:B-1----:R-:W-:Y:S01]  /*11e90*/  IADD3 R50, P3, R69.reuse, R0, RZ ;  /* 0x0000000045327210 */ /* 0x042fe20007f7e0ff */
[----:B------:R-:W-:Y:S01]  /*11ea0*/  VIADD R59, R69, UR4 ;  /* 0x00000004453b7c36 */ /* 0x000fe20008000000 */
[----:B------:R-:W-:Y:S01]  /*11eb0*/  PRMT R71, R95, 0x7773, RZ ;  /* 0x000077735f477816 */ /* 0x000fe200000000ff */
[----:B------:R-:W-:Y:S01]  /*11ec0*/  ULDC UR4, c[0x0][0x248] ;  /* 0x0000920000047ab9 */ /* 0x000fe20000000800 */
[----:B------:R-:W-:Y:S01]  /*11ed0*/  LEA.HI.X.SX32 R51, R69, R2, 0x1, P3 ;  /* 0x0000000245337211 */ /* 0x000fe200018f0eff */
[----:B------:R-:W-:Y:S01]  /*11ee0*/  VIADD R69, R59, UR4 ;  /* 0x000000043b457c36 */ /* 0x000fe20008000000 */
[----:B------:R-:W-:Y:S01]  /*11ef0*/  PRMT R95, R95, 0x7772, RZ ;  /* 0x000077725f5f7816 */ /* 0x000fe200000000ff */
[----:B------:R-:W-:Y:S01]  /*11f00*/  ULDC UR4, c[0x0][0x22c] ;  /* 0x00008b0000047ab9 */ /* 0x000fe20000000800 */
[----:B--2---:R-:W-:-:S04]  /*11f10*/  IADD3 R56, P3, R59, R0, RZ ;  /* 0x000000003b387210 */ /* 0x004fc80007f7e0ff */
[----:B------:R-:W-:Y:S01]  /*11f20*/  LEA.HI.X.SX32 R57, R59, R2, 0x1, P3 ;  /* 0x000000023b397211 */ /* 0x000fe200018f0eff */
[----:B------:R1:W-:Y:S01]  /*11f30*/  @P5 STG.E.U8 desc[UR14][R50.64], R95 ;  /* 0x0000005f32005986 */ /* 0x0003e2000c10110e */
[----:B------:R-:W-:-:S03]  /*11f40*/  PRMT R79, R88, 0x7770, RZ ;  /* 0x00007770584f7816 */ /* 0x000fc600000000ff */
[----:B------:R2:W-:Y:S01]  /*11f50*/  @P4 STG.E.U8 desc[UR14][R56.64], R71 ;  /* 0x0000004738004986 */ /* 0x0005e2000c10110e */
[----:B------:R-:W-:Y:S01]  /*11f60*/  ISETP.LT.AND P4, PT, R134, UR4, !P0 ;  /* 0x0000000486007c0c */ /* 0x000fe2000c781270 */
[----:B------:R-:W-:Y:S01]  /*11f70*/  ULDC UR4, c[0x0][0x248] ;  /* 0x0000920000047ab9 */ /* 0x000fe20000000800 */
[C---:B-1----:R-:W-:Y:S02]  /*11f80*/  IADD3 R50, P3, R69.reuse, R0, RZ ;  /* 0x0000000045327210 */ /* 0x042fe40007f7e0ff */
[----:B------:R-:W-:Y:S01]  /*11f90*/  ISETP.LT.AND P6, PT, R136, UR5, !P0 ;  /* 0x0000000588007c0c */ /* 0x000fe2000c7c1270 */
[----:B------:R-:W-:Y:S01]  /*11fa0*/  ULDC UR5, c[0x0][0x22c] ;  /* 0x00008b0000057ab9 */ /* 0x000fe20000000800 */
[C---:B------:R-:W-:Y:S01]  /*11fb0*/  LEA.HI.X.SX32 R51, R69.reuse, R2, 0x1, P3 ;  /* 0x0000000245337211 */ /* 0x040fe200018f0eff */
[----:B------:R-:W-:Y:S01]  /*11fc0*/  VIADD R69, R69, UR4 ;  /* 0x0000000445457c36 */ /* 0x000fe20008000000 */
[----:B------:R-:W-:-:S03]  /*11fd0*/  ULDC UR4, c[0x0][0x248] ;  /* 0x0000920000047ab9 */ /* 0x000fc60000000800 */
[----:B------:R1:W-:Y:S01]  /*11fe0*/  @P2 STG.E.U8 desc[UR14][R50.64], R79 ;  /* 0x0000004f32002986 */ /* 0x0003e2000c10110e */
[----:B--2---:R-:W-:Y:S01]  /*11ff0*/  VIADD R57, R69, UR4 ;  /* 0x0000000445397c36 */ /* 0x004fe20008000000 */
[----:B------:R-:W-:Y:S01]  /*12000*/  ULDC UR4, c[0x0][0x248] ;  /* 0x0000920000047ab9 */ /* 0x000fe20000000800 */
[----:B------:R-:W-:Y:S02]  /*12010*/  PRMT R77, R88, 0x7771, RZ ;  /* 0x00007771584d7816 */ /* 0x000fe400000000ff */
[----:B------:R-:W-:Y:S01]  /*12020*/  ISETP.LT.AND P5, PT, R131, UR5, !P0 ;  /* 0x0000000583007c0c */ /* 0x000fe2000c7a1270 */
[----:B------:R-:W-:Y:S01]  /*12030*/  VIADD R59, R57, UR4 ;  /* 0x00000004393b7c36 */ /* 0x000fe20008000000 */
[----:B------:R-:W-:Y:S01]  /*12040*/  ULDC UR4, c[0x0][0x248] ;  /* 0x0000920000047ab9 */ /* 0x000fe20000000800 */
[----:B------:R-:W-:Y:S01]  /*12050*/  PRMT R71, R89, 0x7771, RZ ;  /* 0x0000777159477816 */ /* 0x000fe200000000ff */
[----:B------:R-:W-:Y:S01]  /*12060*/  ULDC UR5, c[0x0][0x22c] ;  /* 0x00008b0000057ab9 */ /* 0x000fe20000000800 */
[----:B-1----:R-:W-:-:S04]  /*12070*/  IADD3 R50, P2, R69, R0, RZ ;  /* 0x0000000045327210 */ /* 0x002fc80007f5e0ff */
[----:B------:R-:W-:Y:S02]  /*12080*/  LEA.HI.X.SX32 R51, R69, R2, 0x1, P2 ;  /* 0x0000000245337211 */ /* 0x000fe400010f0eff */
[----:B------:R-:W-:-:S03]  /*12090*/  IADD3 R56, P2, R57, R0, RZ ;  /* 0x0000000039387210 */ /* 0x000fc60007f5e0ff */
[----:B------:R1:W-:Y:S01]  /*120a0*/  @P6 STG.E.U8 desc[UR14][R50.64], R77 ;  /* 0x0000004d32006986 */ /* 0x0003e2000c10110e */
[----:B------:R-:W-:Y:S02]  /*120b0*/  PRMT R69, R89, 0x7770, RZ ;  /* 0x0000777059457816 */ /* 0x000fe400000000ff */
[----:B------:R-:W-:Y:S02]  /*120c0*/  LEA.HI.X.SX32 R57, R57, R2, 0x1, P2 ;  /* 0x0000000239397211 */ /* 0x000fe400010f0eff */
[----:B------:R-:W-:Y:S01]  /*120d0*/  ISETP.LT.AND P3, PT, R133, UR5, !P0 ;  /* 0x0000000585007c0c */ /* 0x000fe2000c761270 */
[----:B------:R-:W-:Y:S01]  /*120e0*/  ULDC UR5, c[0x0][0x22c] ;  /* 0x00008b0000057ab9 */ /* 0x000fe20000000800 */
        /* <DEDUP_REMOVED lines=8> */
[C---:B-1----:R-:W-:Y:S01]  /*12170*/  VIADD R69, R59.reuse, UR4 ;  /* 0x000000043b457c36 */ /* 0x042fe20008000000 */
[----:B------:R-:W-:Y:S01]  /*12180*/  ULDC UR4, c[0x0][0x22c] ;  /* 0x00008b0000047ab9 */ /* 0x000fe20000000800 */
[----:B--2---:R-:W-:-:S04]  /*12190*/  IADD3 R50, P4, R59, R0, RZ ;  /* 0x000000003b327210 */ /* 0x004fc80007f9e0ff */
        /* <DEDUP_REMOVED lines=67> */
[C---:B-1----:R-:W-:Y:S02]  /*125d0*/  IADD3 R50, P6, R59.reuse, R0, RZ ;  /* 0x000000003b327210 */ /* 0x042fe40007fde0ff */
[----:B------:R-:W-:Y:S01]  /*125e0*/  ISETP.LT.AND P3, PT, R122, UR5, !P0 ;  /* 0x000000057a007c0c */ /* 0x000fe2000c761270 */
[----:B------:R1:W-:Y:S01]  /*125f0*/  @P5 STG.E.U8 desc[UR14][R56.64], R71 ;  /* 0x0000004738005986 */ /* 0x0003e2000c10110e */
[C---:B------:R-:W-:Y:S01]  /*12600*/  LEA.HI.X.SX32 R51, R59.reuse, R2, 0x1, P6 ;  /* 0x000000023b337211 */ /* 0x040fe200030f0eff */
[----:B------:R-:W-:Y:S01]  /*12610*/  VIADD R59, R59, UR4 ;  /* 0x000000043b3b7c36 */ /* 0x000fe20008000000 */
[----:B------:R-:W-:Y:S01]  /*12620*/  ULDC UR4, c[0x0][0x248] ;  /* 0x0000920000047ab9 */ /* 0x000fe20000000800 */
[----:B------:R-:W-:Y:S02]  /*12630*/  ULDC UR5, c[0x0][0x22c] ;  /* 0x00008b0000057ab9 */ /* 0x000fe40000000800 */
[----:B------:R2:W-:Y:S01]  /*12640*/  @P4 STG.E.U8 desc[UR14][R50.64], R77 ;  /* 0x0000004d32004986 */ /* 0x0005e2000c10110e */
[----:B------:R-:W-:Y:S01]  /*12650*/  VIADD R69, R59, UR4 ;  /* 0x000000043b457c36 */ /* 0x000fe20008000000 */
[----:B------:R-:W-:Y:S01]  /*12660*/  ISETP.LT.AND P2, PT, R121, UR5, !P0 ;  /* 0x0000000579007c0c */ /* 0x000fe2000c741270 */
[----:B------:R-:W-:Y:S01]  /*12670*/  ULDC UR4, c[0x0][0x22c] ;  /* 0x00008b0000047ab9 */ /* 0x000fe20000000800 */
[----:B------:R-:W-:Y:S01]  /*12680*/  ULDC UR5, c[0x0][0x22c] ;  /* 0x00008b0000057ab9 */ /* 0x000fe20000000800 */
[----:B-1----:R-:W-:-:S02]  /*12690*/  PRMT R71, R91, 0x7772, RZ ;  /* 0x000077725b477816 */ /* 0x002fc400000000ff */
[----:B--2---:R-:W-:-:S04]  /*126a0*/  IADD3 R50, P4, R59, R0, RZ ;  /* 0x000000003b327210 */ /* 0x004fc80007f9e0ff */
[----:B------:R-:W-:Y:S02]  /*126b0*/  LEA.HI.X.SX32 R51, R59, R2, 0x1, P4 ;  /* 0x000000023b337211 */ /* 0x000fe400020f0eff */
        /* <DEDUP_REMOVED lines=11> */
[C---:B------:R-:W-:Y:S01]  /*12770*/  IADD3 R58, P2, R69.reuse, R0, RZ ;  /* 0x00000000453a7210 */ /* 0x040fe20007f5e0ff */
[----:B-1----:R-:W-:Y:S01]  /*12780*/  VIADD R51, R69, UR4 ;  /* 0x0000000445337c36 */ /* 0x002fe20008000000 */
[----:B------:R-:W-:Y:S01]  /*12790*/  ULDC UR4, c[0x0][0x248] ;  /* 0x0000920000047ab9 */ /* 0x000fe20000000800 */
[----:B------:R-:W-:-:S02]  /*127a0*/  PRMT R79, R84, 0x7770, RZ ;  /* 0x00007770544f7816 */ /* 0x000fc400000000ff */
[----:B------:R-:W-:Y:S01]  /*127b0*/  LEA.HI.X.SX32 R59, R69, R2, 0x1, P2 ;  /* 0x00000002453b7211 */ /* 0x000fe200010f0eff */
[C---:B------:R-:W-:Y:S01]  /*127c0*/  VIADD R69, R51.reuse, UR4 ;  /* 0x0000000433457c36 */ /* 0x040fe20008000000 */
[----:B------:R-:W-:Y:S01]  /*127d0*/  ISETP.LT.AND P5, PT, R116, UR5, !P0 ;  /* 0x0000000574007c0c */ /* 0x000fe2000c7a1270 */
[----:B------:R-:W-:Y:S01]  /*127e0*/  ULDC UR4, c[0x0][0x248] ;  /* 0x0000920000047ab9 */ /* 0x000fe20000000800 */
[-C--:B------:R-:W-:Y:S01]  /*127f0*/  IADD3 R50, P2, R51, R0.reuse, RZ ;  /* 0x0000000033327210 */ /* 0x080fe20007f5e0ff */
[----:B------:R1:W-:Y:S01]  /*12800*/  @P6 STG.E.U8 desc[UR14][R58.64], R79 ;  /* 0x0000004f3a006986 */ /* 0x0003e2000c10110e */
[----:B--2---:R-:W-:Y:S01]  /*12810*/  IADD3 R56, P6, R69, R0, RZ ;  /* 0x0000000045387210 */ /* 0x004fe20007fde0ff */
[----:B------:R-:W-:Y:S01]  /*12820*/  ULDC UR5, c[0x0][0x22c] ;  /* 0x00008b0000057ab9 */ /* 0x000fe20000000800 */
[----:B------:R-:W-:Y:S02]  /*12830*/  PRMT R71, R84, 0x7771, RZ ;  /* 0x0000777154477816 */ /* 0x000fe400000000ff */
[----:B------:R-:W-:-:S02]  /*12840*/  LEA.HI.X.SX32 R51, R51, R2, 0x1, P2 ;  /* 0x0000000233337211 */ /* 0x000fc400010f0eff */
[C---:B------:R-:W-:Y:S01]  /*12850*/  LEA.HI.X.SX32 R57, R69.reuse, R2, 0x1, P6 ;  /* 0x0000000245397211 */ /* 0x040fe200030f0eff */
[----:B------:R-:W-:Y:S01]  /*12860*/  VIADD R69, R69, UR4 ;  /* 0x0000000445457c36 */ /* 0x000fe20008000000 */
[----:B------:R-:W-:Y:S01]  /*12870*/  PRMT R77, R85, 0x7770, RZ ;  /* 0x00007770554d7816 */ /* 0x000fe200000000ff */
[----:B------:R2:W-:Y:S01]  /*12880*/  @P5 STG.E.U8 desc[UR14][R50.64], R71 ;  /* 0x0000004732005986 */ /* 0x0005e2000c10110e */
[----:B------:R-:W-:Y:S01]  /*12890*/  ISETP.LT.AND P4, PT, R118, UR5, !P0 ;  /* 0x0000000576007c0c */ /* 0x000fe2000c781270 */
[----:B------:R-:W-:Y:S01]  /*128a0*/  ULDC UR4, c[0x0][0x248] ;  /* 0x0000920000047ab9 */ /* 0x000fe20000000800 */
[----:B------:R-:W-:Y:S01]  /*128b0*/  ULDC UR5, c[0x0][0x22c] ;  /* 0x00008b0000057ab9 */ /* 0x000fe20000000800 */
[----:B------:R3:W-:Y:S01]  /*128c0*/  @P3 STG.E.U8 desc[UR14][R56.64], R77 ;  /* 0x0000004d38003986 */ /* 0x0007e2000c10110e */
[----:B-1----:R-:W-:Y:S02]  /*128d0*/  IADD3 R58, P3, R69, R0, RZ ;  /* 0x00000000453a7210 */ /* 0x002fe40007f7e0ff */
[----:B------:R-:W-:Y:S01]  /*128e0*/  ISETP.LT.AND P2, PT, R117, UR5, !P0 ;  /* 0x0000000575007c0c */ /* 0x000fe2000c741270 */
[----:B------:R-:W-:Y:S01]  /*128f0*/  ULDC UR5, c[0x0][0x22c] ;  /* 0x00008b0000057ab9 */ /* 0x000fe20000000800 */
[C---:B------:R-:W-:Y:S01]  /*12900*/  LEA.HI.X.SX32 R59, R69.reuse, R2, 0x1, P3 ;  /* 0x00000002453b7211 */ /* 0x040fe200018f0eff */
[----:B--2---:R-:W-:Y:S01]  /*12910*/  VIADD R71, R69, UR4 ;  /* 0x0000000445477c36 */ /* 0x004fe20008000000 */
[----:B------:R-:W-:Y:S01]  /*12920*/  PRMT R69, R85, 0x7771, RZ ;  /* 0x0000777155457816 */ /* 0x000fe200000000ff */
[----:B------:R-:W-:-:S03]  /*12930*/  ULDC UR4, c[0x0][0x22c] ;  /* 0x00008b0000047ab9 */ /* 0x000fc60000000800 */
[----:B------:R-:W-:Y:S01]  /*12940*/  IADD3 R50, P3, R71, R0, RZ ;  /* 0x0000000047327210 */ /* 0x000fe20007f7e0ff */
[----:B------:R1:W-:Y:S01]  /*12950*/  @P4 STG.E.U8 desc[UR14][R58.64], R69 ;  /* 0x000000453a004986 */ /* 0x0003e2000c10110e */
[----:B------:R-:W-:Y:S01]  /*12960*/  ISETP.LT.AND P4, PT, R115, UR4, !P0 ;  /* 0x0000000473007c0c */ /* 0x000fe2000c781270 */
[----:B------:R-:W-:Y:S01]  /*12970*/  ULDC UR4, c[0x0][0x248] ;  /* 0x0000920000047ab9 */ /* 0x000fe20000000800 */
[C---:B------:R-:W-:Y:S01]  /*12980*/  LEA.HI.X.SX32 R51, R71.reuse, R2, 0x1, P3 ;  /* 0x0000000247337211 */ /* 0x040fe200018f0eff */
[----:B------:R-:W-:Y:S01]  /*12990*/  VIADD R71, R71, UR4 ;  /* 0x0000000447477c36 */ /* 0x000fe20008000000 */
[----:B---3--:R-:W-:Y:S01]  /*129a0*/  PRMT R77, R86, 0x7770, RZ ;  /* 0x00007770564d7816 */ /* 0x008fe200000000ff */
[----:B------:R-:W-:Y:S01]  /*129b0*/  ULDC UR4, c[0x0][0x248] ;  /* 0x0000920000047ab9 */ /* 0x000fe20000000800 */
[----:B------:R-:W-:Y:S01]  /*129c0*/  ISETP.LT.AND P6, PT, R114, UR5, !P0 ;  /* 0x0000000572007c0c */ /* 0x000fe2000c7c1270 */
[----:B------:R-:W-:Y:S02]  /*129d0*/  ULDC UR5, c[0x0][0x22c] ;  /* 0x00008b0000057ab9 */ /* 0x000fe40000000800 */
[----:B------:R2:W-:Y:S01]  /*129e0*/  @P2 STG.E.U8 desc[UR14][R50.64], R77 ;  /* 0x0000004d32002986 */ /* 0x0005e2000c10110e */
[C---:B------:R-:W-:Y:S01]  /*129f0*/  IADD3 R56, P2, R71.reuse, R0, RZ ;  /* 0x0000000047387210 */ /* 0x040fe20007f5e0ff */
[----:B-1----:R-:W-:Y:S01]  /*12a00*/  VIADD R59, R71, UR4 ;  /* 0x00000004473b7c36 */ /* 0x002fe20008000000 */
[----:B------:R-:W-:Y:S01]  /*12a10*/  ULDC UR4, c[0x0][0x248] ;  /* 0x0000920000047ab9 */ /* 0x000fe20000000800 */
[----:B------:R-:W-:-:S02]  /*12a20*/  PRMT R79, R86, 0x7771, RZ ;  /* 0x00007771564f7816 */ /* 0x000fc400000000ff */
[----:B------:R-:W-:Y:S01]  /*12a30*/  LEA.HI.X.SX32 R57, R71, R2, 0x1, P2 ;  /* 0x0000000247397211 */ /* 0x000fe200010f0eff */
[----:B------:R-:W-:Y:S01]  /*12a40*/  VIADD R69, R59, UR4 ;  /* 0x000000043b457c36 */ /* 0x000fe20008000000 */
        /* <DEDUP_REMOVED lines=16> */
[C---:B-1----:R-:W-:Y:S02]  /*12b50*/  IADD3 R56, P4, R69.reuse, R0, RZ ;  /* 0x0000000045387210 */ /* 0x042fe40007f9e0ff */
[----:B------:R-:W-:Y:S01]  /*12b60*/  ISETP.LT.AND P2, PT, R112, UR5, !P0 ;  /* 0x0000000570007c0c */ /* 0x000fe2000c741270 */
[----:B------:R-:W-:Y:S01]  /*12b70*/  ULDC UR5, c[0x0][0x22c] ;  /* 0x00008b0000057ab9 */ /* 0x000fe20000000800 */
[C---:B------:R-:W-:Y:S01]  /*12b80*/  LEA.HI.X.SX32 R57, R69.reuse, R2, 0x1, P4 ;  /* 0x0000000245397211 */ /* 0x040fe200020f0eff */
[----:B--2---:R-:W-:Y:S01]  /*12b90*/  VIADD R71, R69, UR4 ;  /* 0x0000000445477c36 */ /* 0x004fe20008000000 */
[----:B------:R-:W-:Y:S01]  /*12ba0*/  PRMT R69, R84, 0x7772, RZ ;  /* 0x0000777254457816 */ /* 0x000fe200000000ff */
[----:B------:R-:W-:-:S03]  /*12bb0*/  ULDC UR4, c[0x0][0x22c] ;  /* 0x00008b0000047ab9 */ /* 0x000fc60000000800 */
[C---:B------:R-:W-:Y:S01]  /*12bc0*/  IADD3 R58, P4, R71.reuse, R0, RZ ;  /* 0x00000000473a7210 */ /* 0x040fe20007f9e0ff */
        /* <DEDUP_REMOVED lines=12> */
[----:B------:R-:W-:-:S02]  /*12c90*/  ULDC UR4, c[0x0][0x248] ;  /* 0x0000920000047ab9 */ /* 0x000fc40000000800 */
[----:B------:R-:W-:Y:S01]  /*12ca0*/  LEA.HI.X.SX32 R51, R71, R2, 0x1, P2 ;  /* 0x0000000247337211 */ /* 0x000fe200010f0eff */
[----:B------:R-:W-:Y:S01]  /*12cb0*/  VIADD R69, R57, UR4 ;  /* 0x0000000439457c36 */ /* 0x000fe20008000000 */
[----:B------:R-:W-:Y:S01]  /*12cc0*/  PRMT R71, R85, 0x7772, RZ ;  /* 0x0000777255477816 */ /* 0x000fe200000000ff */
[----:B------:R-:W-:Y:S01]  /*12cd0*/  ULDC UR4, c[0x0][0x248] ;  /* 0x0000920000047ab9 */ /* 0x000fe20000000800 */
[----:B------:R-:W-:Y:S01]  /*12ce0*/  ISETP.LT.AND P5, PT, R106, UR5, !P0 ;  /* 0x000000056a007c0c */ /* 0x000fe2000c7a1270 */
[----:B------:R-:W-:Y:S01]  /*12cf0*/  ULDC UR5, c[0x0][0x22c] ;  /* 0x00008b0000057ab9 */ /* 0x000fe20000000800 */
[-C--:B------:R-:W-:Y:S01]  /*12d00*/  IADD3 R56, P2, R57, R0.reuse, RZ ;  /* 0x0000000039387210 */ /* 0x080fe20007f5e0ff */
[----:B------:R1:W-:Y:S01]  /*12d10*/  @P6 STG.E.U8 desc[UR14][R50.64], R71 ;  /* 0x0000004732006986 */ /* 0x0003e2000c10110e */
[----:B--2---:R-:W-:Y:S02]  /*12d20*/  IADD3 R58, P6, R69, R0, RZ ;  /* 0x00000000453a7210 */ /* 0x004fe40007fde0ff */
[----:B------:R-:W-:-:S02]  /*12d30*/  PRMT R85, R85, 0x7773, RZ ;  /* 0x0000777355557816 */ /* 0x000fc400000000ff */
[-C--:B------:R-:W-:Y:S02]  /*12d40*/  LEA.HI.X.SX32 R57, R57, R2.reuse, 0x1, P2 ;  /* 0x0000000239397211 */ /* 0x080fe400010f0eff */
        /* <DEDUP_REMOVED lines=8> */
[C---:B-1----:R-:W-:Y:S01]  /*12dd0*/  IADD3 R50, P3, R69.reuse, R0, RZ ;  /* 0x0000000045327210 */ /* 0x042fe20007f7e0ff */
[----:B------:R-:W-:Y:S01]  /*12de0*/  VIADD R71, R69, UR4 ;  /* 0x0000000445477c36 */ /* 0x000fe20008000000 */
[----:B------:R-:W-:Y:S01]  /*12df0*/  ISETP.LT.AND P2, PT, R107, UR5, !P0 ;  /* 0x000000056b007c0c */ /* 0x000fe2000c741270 */
[----:B------:R-:W-:Y:S01]  /*12e00*/  ULDC UR4, c[0x0][0x22c] ;  /* 0x00008b0000047ab9 */ /* 0x000fe20000000800 */
[----:B------:R-:W-:Y:S01]  /*12e10*/  LEA.HI.X.SX32 R51, R69, R2, 0x1, P3 ;  /* 0x0000000245337211 */ /* 0x000fe200018f0eff */
[----:B------:R-:W-:Y:S01]  /*12e20*/  ULDC UR5, c[0x0][0x22c] ;  /* 0x00008b0000057ab9 */ /* 0x000fe20000000800 */
[----:B------:R-:W-:-:S02]  /*12e30*/  PRMT R69, R86, 0x7773, RZ ;  /* 0x0000777356457816 */ /* 0x000fc400000000ff */
[----:B--2---:R-:W-:-:S03]  /*12e40*/  IADD3 R56, P3, R71, R0, RZ ;  /* 0x0000000047387210 */ /* 0x004fc60007f7e0ff */
        /* <DEDUP_REMOVED lines=50> */
[C---:B---3--:R-:W-:Y:S01]  /*13170*/  IADD3 R56, P2, R71.reuse, R0, RZ ;  /* 0x0000000047387210 */ /* 0x048fe20007f5e0ff */
        /* <DEDUP_REMOVED lines=27> */
[----:B------:R-:W-:Y:S01]  /*13330*/  ULDC UR4, c[0x0][0x22c] ;  /* 0x00008b0000047ab9 */ /* 0x000fe20000000800 */
        /* <DEDUP_REMOVED lines=8> */
[C---:B------:R-:W-:Y:S01]  /*133c0*/  PRMT R77, R80.reuse, 0x7772, RZ ;  /* 0x00007772504d7816 */ /* 0x040fe200000000ff */
[----:B------:R-:W-:Y:S01]  /*133d0*/  ULDC UR4, c[0x0][0x248] ;  /* 0x0000920000047ab9 */ /* 0x000fe20000000800 */
[----:B------:R-:W-:Y:S01]  /*133e0*/  ISETP.LT.AND P5, PT, R45, UR5, !P0 ;  /* 0x000000052d007c0c */ /* 0x000fe2000c7a1270 */
[C---:B------:R-:W-:Y:S01]  /*133f0*/  VIADD R45, R59.reuse, UR4 ;  /* 0x000000043b2d7c36 */ /* 0x040fe20008000000 */
[----:B------:R-:W-:Y:S01]  /*13400*/  ULDC UR4, c[0x0][0x248] ;  /* 0x0000920000047ab9 */ /* 0x000fe20000000800 */
[----:B------:R2:W-:Y:S01]  /*13410*/  @P2 STG.E.U8 desc[UR14][R48.64], R77 ;  /* 0x0000004d30002986 */ /* 0x0005e2000c10110e */
[----:B---3--:R-:W-:Y:S01]  /*13420*/  IADD3 R50, P2, R59, R0, RZ ;  /* 0x000000003b327210 */ /* 0x008fe20007f5e0ff */
[----:B------:R-:W-:Y:S01]  /*13430*/  ULDC UR5, c[0x0][0x22c] ;  /* 0x00008b0000057ab9 */ /* 0x000fe20000000800 */
[----:B------:R-:W-:-:S02]  /*13440*/  PRMT R71, R80, 0x7773, RZ ;  /* 0x0000777350477816 */ /* 0x000fc400000000ff */
[----:B------:R-:W-:Y:S01]  /*13450*/  LEA.HI.X.SX32 R51, R59, R2, 0x1, P2 ;  /* 0x000000023b337211 */ /* 0x000fe200010f0eff */
[C---:B------:R-:W-:Y:S01]  /*13460*/  VIADD R59, R45.reuse, UR4 ;  /* 0x000000042d3b7c36 */ /* 0x040fe20008000000 */
[----:B-1----:R-:W-:Y:S01]  /*13470*/  IADD3 R56, P2, R45, R0, RZ ;  /* 0x000000002d387210 */ /* 0x002fe20007f5e0ff */
[----:B------:R-:W-:Y:S01]  /*13480*/  ULDC UR4, c[0x0][0x248] ;  /* 0x0000920000047ab9 */ /* 0x000fe20000000800 */
[----:B------:R-:W-:Y:S01]  /*13490*/  ISETP.LT.AND P3, PT, R47, UR5, !P0 ;  /* 0x000000052f007c0c */ /* 0x000fe2000c761270 */
[----:B------:R-:W-:Y:S01]  /*134a0*/  ULDC UR5, c[0x0][0x22c] ;  /* 0x00008b0000057ab9 */ /* 0x000fe20000000800 */
[----:B------:R-:W-:Y:S01]  /*134b0*/  LEA.HI.X.SX32 R57, R45, R2, 0x1, P2 ;  /* 0x000000022d397211 */ /* 0x000fe200010f0eff */
[----:B------:R1:W-:Y:S01]  /*134c0*/  @P6 STG.E.U8 desc[UR14][R50.64], R71 ;  /* 0x0000004732006986 */ /* 0x0003e2000c10110e */
[----:B------:R-:W-:Y:S01]  /*134d0*/  ISETP.LT.AND P2, PT, R46, UR5, !P0 ;  /* 0x000000052e007c0c */ /* 0x000fe2000c741270 */
[----:B------:R-:W-:Y:S01]  /*134e0*/  ULDC UR5, c[0x0][0x22c] ;  /* 0x00008b0000057ab9 */ /* 0x000fe20000000800 */
[----:B------:R-:W-:-:S02]  /*134f0*/  IADD3 R46, P6, R59, R0, RZ ;  /* 0x000000003b2e7210 */ /* 0x000fc40007fde0ff */
[----:B------:R-:W-:Y:S02]  /*13500*/  PRMT R69, R81, 0x7772, RZ ;  /* 0x0000777251457816 */ /* 0x000fe400000000ff */
[C---:B------:R-:W-:Y:S01]  /*13510*/  LEA.HI.X.SX32 R47, R59.reuse, R2, 0x1, P6 ;  /* 0x000000023b2f7211 */ /* 0x040fe200030f0eff */
[----:B------:R-:W-:Y:S01]  /*13520*/  VIADD R59, R59, UR4 ;  /* 0x000000043b3b7c36 */ /* 0x000fe20008000000 */
[----:B------:R-:W-:Y:S01]  /*13530*/  PRMT R81, R81, 0x7773, RZ ;  /* 0x0000777351517816 */ /* 0x000fe200000000ff */
[----:B------:R-:W-:Y:S01]  /*13540*/  @P5 STG.E.U8 desc[UR14][R56.64], R69 ;  /* 0x0000004538005986 */ /* 0x000fe2000c10110e */
[----:B------:R-:W-:-:S03]  /*13550*/  ULDC UR4, c[0x0][0x248] ;  /* 0x0000920000047ab9 */ /* 0x000fc60000000800 */
[----:B------:R3:W-:Y:S01]  /*13560*/  @P4 STG.E.U8 desc[UR14][R46.64], R81 ;  /* 0x000000512e004986 */ /* 0x0007e2000c10110e */
[----:B--2---:R-:W-:Y:S02]  /*13570*/  IADD3 R48, P4, R59, R0, RZ ;  /* 0x000000003b307210 */ /* 0x004fe40007f9e0ff */
[----:B------:R-:W-:Y:S01]  /*13580*/  ISETP.LT.AND P5, PT, R43, UR5, !P0 ;  /* 0x000000052b007c0c */ /* 0x000fe2000c7a1270 */
[C---:B------:R-:W-:Y:S01]  /*13590*/  VIADD R43, R59.reuse, UR4 ;  /* 0x000000043b2b7c36 */ /* 0x040fe20008000000 */
[----:B------:R-:W-:Y:S01]  /*135a0*/  LEA.HI.X.SX32 R49, R59, R2, 0x1, P4 ;  /* 0x000000023b317211 */ /* 0x000fe200020f0eff */
[----:B------:R-:W-:Y:S01]  /*135b0*/  ULDC UR4, c[0x0][0x22c] ;  /* 0x00008b0000047ab9 */ /* 0x000fe20000000800 */
[----:B------:R-:W-:Y:S01]  /*135c0*/  PRMT R45, R82, 0x7772, RZ ;  /* 0x00007772522d7816 */ /* 0x000fe200000000ff */
[----:B------:R-:W-:Y:S01]  /*135d0*/  ULDC UR5, c[0x0][0x22c] ;  /* 0x00008b0000057ab9 */ /* 0x000fe20000000800 */
[----:B-1----:R-:W-:-:S03]  /*135e0*/  IADD3 R50, P6, R43, R0, RZ ;  /* 0x000000002b327210 */ /* 0x002fc60007fde0ff */
        /* <DEDUP_REMOVED lines=8> */
[----:B------:R-:W-:Y:S01]  /*13670*/  ULDC UR5, c[0x0][0x22c] ;  /* 0x00008b0000057ab9 */ /* 0x000fe20000000800 */
[C---:B------:R-:W-:Y:S01]  /*13680*/  VIADD R41, R43.reuse, UR4 ;  /* 0x000000042b297c36 */ /* 0x040fe20008000000 */
[----:B------:R-:W-:Y:S01]  /*13690*/  ISETP.LT.AND P6, PT, R42, UR5, !P0 ;  /* 0x000000052a007c0c */ /* 0x000fe2000c7c1270 */
[----:B------:R2:W-:Y:S01]  /*136a0*/  @P2 STG.E.U8 desc[UR14][R50.64], R47 ;  /* 0x0000002f32002986 */ /* 0x0005e2000c10110e */
[----:B------:R-:W-:Y:S01]  /*136b0*/  IADD3 R42, P2, R43, R0, RZ ;  /* 0x000000002b2a7210 */ /* 0x000fe20007f5e0ff */
[----:B------:R-:W-:Y:S01]  /*136c0*/  ULDC UR4, c[0x0][0x248] ;  /* 0x0000920000047ab9 */ /* 0x000fe20000000800 */
[----:B------:R-:W-:Y:S01]  /*136d0*/  PRMT R57, R83, 0x7773, RZ ;  /* 0x0000777353397816 */ /* 0x000fe200000000ff */
[----:B------:R-:W-:Y:S01]  /*136e0*/  ULDC UR5, c[0x0][0x22c] ;  /* 0x00008b0000057ab9 */ /* 0x000fe20000000800 */
[----:B------:R-:W-:-:S02]  /*136f0*/  LEA.HI.X.SX32 R43, R43, R2, 0x1, P2 ;  /* 0x000000022b2b7211 */ /* 0x000fc400010f0eff */
[C---:B------:R-:W-:Y:S01]  /*13700*/  IADD3 R44, P2, R41.reuse, R0, RZ ;  /* 0x00000000292c7210 */ /* 0x040fe20007f5e0ff */
[----:B-1----:R-:W-:Y:S01]  /*13710*/  VIADD R49, R41, UR4 ;  /* 0x0000000429317c36 */ /* 0x002fe20008000000 */
[----:B------:R-:W-:Y:S01]  /*13720*/  PRMT R83, R83, 0x7772, RZ ;  /* 0x0000777253537816 */ /* 0x000fe200000000ff */
[----:B------:R-:W-:Y:S01]  /*13730*/  ULDC UR4, c[0x0][0x22c] ;  /* 0x00008b0000047ab9 */ /* 0x000fe20000000800 */
[----:B------:R-:W-:Y:S02]  /*13740*/  LEA.HI.X.SX32 R45, R41, R2, 0x1, P2 ;  /* 0x00000002292d7211 */ /* 0x000fe400010f0eff */
[----:B------:R-:W-:Y:S01]  /*13750*/  IADD3 R46, P2, R49, R0, RZ ;  /* 0x00000000312e7210 */ /* 0x000fe20007f5e0ff */
[----:B------:R-:W-:Y:S01]  /*13760*/  @P5 STG.E.U8 desc[UR14][R42.64], R83 ;  /* 0x000000532a005986 */ /* 0x000fe2000c10110e */
[----:B------:R-:W-:-:S03]  /*13770*/  PRMT R59, R72, 0x7770, RZ ;  /* 0x00007770483b7816 */ /* 0x000fc600000000ff */
[----:B------:R1:W-:Y:S01]  /*13780*/  @P4 STG.E.U8 desc[UR14][R44.64], R57 ;  /* 0x000000392c004986 */ /* 0x0003e2000c10110e */
[----:B------:R-:W-:Y:S01]  /*13790*/  ISETP.LT.AND P4, PT, R40, UR4, !P0 ;  /* 0x0000000428007c0c */ /* 0x000fe2000c781270 */
[----:B------:R-:W-:Y:S01]  /*137a0*/  ULDC UR4, c[0x0][0x248] ;  /* 0x0000920000047ab9 */ /* 0x000fe20000000800 */
[C---:B--2---:R-:W-:Y:S01]  /*137b0*/  LEA.HI.X.SX32 R47, R49.reuse, R2, 0x1, P2 ;  /* 0x00000002312f7211 */ /* 0x044fe200010f0eff */
[----:B------:R-:W-:Y:S01]  /*137c0*/  VIADD R49, R49, UR4 ;  /* 0x0000000431317c36 */ /* 0x000fe20008000000 */
[----:B------:R-:W-:Y:S01]  /*137d0*/  ULDC UR4, c[0x0][0x248] ;  /* 0x0000920000047ab9 */ /* 0x000fe20000000800 */
[----:B------:R-:W-:Y:S01]  /*137e0*/  ISETP.LT.AND P5, PT, R37, UR5, !P0 ;  /* 0x0000000525007c0c */ /* 0x000fe2000c7a1270 */
[----:B------:R-:W-:Y:S01]  /*137f0*/  ULDC UR5, c[0x0][0x22c] ;  /* 0x00008b0000057ab9 */ /* 0x000fe20000000800 */
[----:B------:R2:W-:Y:S01]  /*13800*/  @P3 STG.E.U8 desc[UR14][R46.64], R59 ;  /* 0x0000003b2e003986 */ /* 0x0005e2000c10110e */
[C---:B------:R-:W-:Y:S01]  /*13810*/  IADD3 R40, P3, R49.reuse, R0, RZ ;  /* 0x0000000031287210 */ /* 0x040fe20007f7e0ff */
[----:B------:R-:W-:Y:S01]  /*13820*/  VIADD R37, R49, UR4 ;  /* 0x0000000431257c36 */ /* 0x000fe20008000000 */
[----:B------:R-:W-:Y:S01]  /*13830*/  ULDC UR4, c[0x0][0x248] ;  /* 0x0000920000047ab9 */ /* 0x000fe20000000800 */
[----:B------:R-:W-:-:S02]  /*13840*/  PRMT R51, R72, 0x7771, RZ ;  /* 0x0000777148337816 */ /* 0x000fc400000000ff */
[----:B------:R-:W-:Y:S01]  /*13850*/  LEA.HI.X.SX32 R41, R49, R2, 0x1, P3 ;  /* 0x0000000231297211 */ /* 0x000fe200018f0eff */
[C---:B-1----:R-:W-:Y:S01]  /*13860*/  VIADD R45, R37.reuse, UR4 ;  /* 0x00000004252d7c36 */ /* 0x042fe20008000000 */
[----:B------:R-:W-:Y:S01]  /*13870*/  IADD3 R42, P3, R37, R0, RZ ;  /* 0x00000000252a7210 */ /* 0x000fe20007f7e0ff */
        /* <DEDUP_REMOVED lines=11> */
[----:B--2---:R-:W-:Y:S01]  /*13930*/  PRMT R47, R73, 0x7771, RZ ;  /* 0x00007771492f7816 */ /* 0x004fe200000000ff */
[----:B------:R2:W-:Y:S01]  /*13940*/  @P5 STG.E.U8 desc[UR14][R42.64], R49 ;  /* 0x000000312a005986 */ /* 0x0005e2000c10110e */
[----:B------:R-:W-:-:S03]  /*13950*/  ULDC UR4, c[0x0][0x248] ;  /* 0x0000920000047ab9 */ /* 0x000fc60000000800 */
[----:B------:R-:W-:Y:S01]  /*13960*/  @P4 STG.E.U8 desc[UR14][R38.64], R47 ;  /* 0x0000002f26004986 */ /* 0x000fe2000c10110e */
[----:B-1----:R-:W-:Y:S02]  /*13970*/  IADD3 R40, P4, R45, R0, RZ ;  /* 0x000000002d287210 */ /* 0x002fe40007f9e0ff */
[----:B------:R-:W-:Y:S01]  /*13980*/  ISETP.LT.AND P6, PT, R35, UR5, !P0 ;  /* 0x0000000523007c0c */ /* 0x000fe2000c7c1270 */
[C---:B------:R-:W-:Y:S01]  /*13990*/  VIADD R35, R45.reuse, UR4 ;  /* 0x000000042d237c36 */ /* 0x040fe20008000000 */
[----:B------:R-:W-:Y:S01]  /*139a0*/  LEA.HI.X.SX32 R41, R45, R2, 0x1, P4 ;  /* 0x000000022d297211 */ /* 0x000fe200020f0eff */
[----:B------:R-:W-:Y:S01]  /*139b0*/  ULDC UR4, c[0x0][0x22c] ;  /* 0x00008b0000047ab9 */ /* 0x000fe20000000800 */
[----:B------:R-:W-:Y:S01]  /*139c0*/  PRMT R37, R74, 0x7770, RZ ;  /* 0x000077704a257816 */ /* 0x000fe200000000ff */
[----:B------:R-:W-:Y:S01]  /*139d0*/  ULDC UR5, c[0x0][0x22c] ;  /* 0x00008b0000057ab9 */ /* 0x000fe20000000800 */
        /* <DEDUP_REMOVED lines=10> */
[----:B------:R-:W-:Y:S01]  /*13a80*/  ISETP.LT.AND P4, PT, R34, UR5, !P0 ;  /* 0x0000000522007c0c */ /* 0x000fe2000c781270 */
[----:B------:R-:W-:Y:S01]  /*13a90*/  @P3 STG.E.U8 desc[UR14][R42.64], R49 ;  /* 0x000000312a003986 */ /* 0x000fe2000c10110e */
[C---:B------:R-:W-:Y:S01]  /*13aa0*/  IADD3 R34, P3, R35.reuse, R0, RZ ;  /* 0x0000000023227210 */ /* 0x040fe20007f7e0ff */
[----:B-1----:R-:W-:Y:S01]  /*13ab0*/  VIADD R37, R35, UR4 ;  /* 0x0000000423257c36 */ /* 0x002fe20008000000 */
[----:B------:R-:W-:Y:S01]  /*13ac0*/  ULDC UR4, c[0x0][0x248] ;  /* 0x0000920000047ab9 */ /* 0x000fe20000000800 */
[----:B------:R-:W-:Y:S01]  /*13ad0*/  PRMT R47, R75, 0x7770, RZ ;  /* 0x000077704b2f7816 */ /* 0x000fe200000000ff */
[----:B------:R-:W-:Y:S01]  /*13ae0*/  ULDC UR5, c[0x0][0x22c] ;  /* 0x00008b0000057ab9 */ /* 0x000fe20000000800 */
[----:B------:R-:W-:Y:S01]  /*13af0*/  LEA.HI.X.SX32 R35, R35, R2, 0x1, P3 ;  /* 0x0000000223237211 */ /* 0x000fe200018f0eff */
[C---:B------:R-:W-:Y:S01]  /*13b00*/  VIADD R39, R37.reuse, UR4 ;  /* 0x0000000425277c36 */ /* 0x040fe20008000000 */
[----:B------:R-:W-:Y:S01]  /*13b10*/  IADD3 R36, P3, R37, R0, RZ ;  /* 0x0000000025247210 */ /* 0x000fe20007f7e0ff */
[----:B------:R-:W-:-:S02]  /*13b20*/  ULDC UR4, c[0x0][0x248] ;  /* 0x0000920000047ab9 */ /* 0x000fc40000000800 */
[----:B------:R1:W-:Y:S01]  /*13b30*/  @P6 STG.E.U8 desc[UR14][R34.64], R47 ;  /* 0x0000002f22006986 */ /* 0x0003e2000c10110e */
[----:B------:R-:W-:Y:S02]  /*13b40*/  IADD3 R32, P6, R39, R0, RZ ;  /* 0x0000000027207210 */ /* 0x000fe40007fde0ff */
[-C--:B------:R-:W-:Y:S02]  /*13b50*/  LEA.HI.X.SX32 R37, R37, R2.reuse, 0x1, P3 ;  /* 0x0000000225257211 */ /* 0x080fe400018f0eff */
[----:B------:R-:W-:Y:S02]  /*13b60*/  PRMT R45, R75, 0x7771, RZ ;  /* 0x000077714b2d7816 */ /* 0x000fe400000000ff */
[----:B------:R-:W-:Y:S01]  /*13b70*/  ISETP.LT.AND P3, PT, R33, UR5, !P0 ;  /* 0x0000000521007c0c */ /* 0x000fe2000c761270 */
[----:B------:R-:W-:Y:S01]  /*13b80*/  ULDC UR5, c[0x0][0x22c] ;  /* 0x00008b0000057ab9 */ /* 0x000fe20000000800 */
[C---:B------:R-:W-:Y:S01]  /*13b90*/  LEA.HI.X.SX32 R33, R39.reuse, R2, 0x1, P6 ;  /* 0x0000000227217211 */ /* 0x040fe200030f0eff */
[----:B------:R-:W-:Y:S01]  /*13ba0*/  VIADD R39, R39, UR4 ;  /* 0x0000000427277c36 */ /* 0x000fe20008000000 */
[----:B------:R-:W-:Y:S01]  /*13bb0*/  PRMT R41, R72, 0x7772, RZ ;  /* 0x0000777248297816 */ /* 0x000fe200000000ff */
[----:B------:R2:W-:Y:S01]  /*13bc0*/  @P5 STG.E.U8 desc[UR14][R36.64], R45 ;  /* 0x0000002d24005986 */ /* 0x0005e2000c10110e */
[----:B------:R-:W-:-:S03]  /*13bd0*/  ULDC UR4, c[0x0][0x248] ;  /* 0x0000920000047ab9 */ /* 0x000fc60000000800 */
[----:B------:R3:W-:Y:S01]  /*13be0*/  @P2 STG.E.U8 desc[UR14][R32.64], R41 ;  /* 0x0000002920002986 */ /* 0x0007e2000c10110e */
        /* <DEDUP_REMOVED lines=17> */
[----:B------:R-:W-:Y:S01]  /*13d00*/  ISETP.LT.AND P2, PT, R28, UR5, !P0 ;  /* 0x000000051c007c0c */ /* 0x000fe2000c741270 */
[----:B------:R2:W-:Y:S01]  /*13d10*/  @P3 STG.E.U8 desc[UR14][R36.64], R33 ;  /* 0x0000002124003986 */ /* 0x0005e2000c10110e */
[C---:B------:R-:W-:Y:S01]  /*13d20*/  IADD3 R28, P3, R29.reuse, R0, RZ ;  /* 0x000000001d1c7210 */ /* 0x040fe20007f7e0ff */
[----:B------:R-:W-:Y:S01]  /*13d30*/  VIADD R31, R29, UR4 ;  /* 0x000000041d1f7c36 */ /* 0x000fe20008000000 */
[----:B------:R-:W-:Y:S01]  /*13d40*/  ULDC UR4, c[0x0][0x248] ;  /* 0x0000920000047ab9 */ /* 0x000fe20000000800 */
[----:B------:R-:W-:Y:S01]  /*13d50*/  PRMT R73, R73, 0x7773, RZ ;  /* 0x0000777349497816 */ /* 0x000fe200000000ff */
[----:B------:R-:W-:Y:S01]  /*13d60*/  ULDC UR5, c[0x0][0x22c] ;  /* 0x00008b0000057ab9 */ /* 0x000fe20000000800 */
[----:B------:R-:W-:Y:S01]  /*13d70*/  LEA.HI.X.SX32 R29, R29, R2, 0x1, P3 ;  /* 0x000000021d1d7211 */ /* 0x000fe200018f0eff */
[C---:B-1----:R-:W-:Y:S01]  /*13d80*/  VIADD R35, R31.reuse, UR4 ;  /* 0x000000041f237c36 */ /* 0x042fe20008000000 */
[----:B------:R-:W-:Y:S01]  /*13d90*/  IADD3 R30, P3, R31, R0, RZ ;  /* 0x000000001f1e7210 */ /* 0x000fe20007f7e0ff */
[----:B------:R-:W-:-:S02]  /*13da0*/  ULDC UR4, c[0x0][0x248] ;  /* 0x0000920000047ab9 */ /* 0x000fc40000000800 */
[----:B------:R1:W-:Y:S01]  /*13db0*/  @P6 STG.E.U8 desc[UR14][R28.64], R73 ;  /* 0x000000491c006986 */ /* 0x0003e2000c10110e */
[----:B------:R-:W-:Y:S02]  /*13dc0*/  IADD3 R32, P6, R35, R0, RZ ;  /* 0x0000000023207210 */ /* 0x000fe40007fde0ff */
[C---:B------:R-:W-:Y:S02]  /*13dd0*/  PRMT R39, R74.reuse, 0x7772, RZ ;  /* 0x000077724a277816 */ /* 0x040fe400000000ff */
[-C--:B------:R-:W-:Y:S02]  /*13de0*/  LEA.HI.X.SX32 R31, R31, R2.reuse, 0x1, P3 ;  /* 0x000000021f1f7211 */ /* 0x080fe400018f0eff */
[C---:B--2---:R-:W-:Y:S01]  /*13df0*/  LEA.HI.X.SX32 R33, R35.reuse, R2, 0x1, P6 ;  /* 0x0000000223217211 */ /* 0x044fe200030f0eff */
[----:B------:R-:W-:Y:S01]  /*13e00*/  VIADD R35, R35, UR4 ;  /* 0x0000000423237c36 */ /* 0x000fe20008000000 */
[----:B------:R-:W-:Y:S01]  /*13e10*/  PRMT R37, R74, 0x7773, RZ ;  /* 0x000077734a257816 */ /* 0x000fe200000000ff */
[----:B------:R2:W-:Y:S01]  /*13e20*/  @P5 STG.E.U8 desc[UR14][R30.64], R39 ;  /* 0x000000271e005986 */ /* 0x0005e2000c10110e */
[----:B------:R-:W-:Y:S01]  /*13e30*/  ISETP.LT.AND P3, PT, R27, UR5, !P0 ;  /* 0x000000051b007c0c */ /* 0x000fe2000c761270 */
[----:B------:R-:W-:Y:S01]  /*13e40*/  ULDC UR5, c[0x0][0x22c] ;  /* 0x00008b0000057ab9 */ /* 0x000fe20000000800 */
[----:B------:R-:W-:Y:S01]  /*13e50*/  ULDC UR4, c[0x0][0x248] ;  /* 0x0000920000047ab9 */ /* 0x000fe20000000800 */
[----:B------:R-:W-:Y:S01]  /*13e60*/  @P4 STG.E.U8 desc[UR14][R32.64], R37 ;  /* 0x0000002520004986 */ /* 0x000fe2000c10110e */
[----:B-1----:R-:W-:-:S02]  /*13e70*/  IADD3 R28, P4, R35, R0, RZ ;  /* 0x00000000231c7210 */ /* 0x002fc40007f9e0ff */
        /* <DEDUP_REMOVED lines=16> */
[----:B------:R-:W-:Y:S01]  /*13f80*/  ISETP.LT.AND P4, PT, R24, UR5, !P0 ;  /* 0x0000000518007c0c */ /* 0x000fe2000c781270 */
[----:B------:R-:W-:Y:S01]  /*13f90*/  @P3 STG.E.U8 desc[UR14][R30.64], R75 ;  /* 0x0000004b1e003986 */ /* 0x000fe2000c10110e */
[C---:B------:R-:W-:Y:S01]  /*13fa0*/  IADD3 R24, P3, R25.reuse, R0, RZ ;  /* 0x0000000019187210 */ /* 0x040fe20007f7e0ff */
[C---:B-1----:R-:W-:Y:S01]  /*13fb0*/  VIADD R27, R25.reuse, UR4 ;  /* 0x00000004191b7c36 */ /* 0x042fe20008000000 */
        /* <DEDUP_REMOVED lines=20> */
[----:B------:R-:W-:Y:S02]  /*14100*/  PRMT R31, R65, 0x7771, RZ ;  /* 0x00007771411f7816 */ /* 0x000fe400000000ff */
[C---:B------:R-:W-:Y:S01]  /*14110*/  LEA.HI.X.SX32 R25, R29.reuse, R2, 0x1, P2 ;  /* 0x000000021d197211 */ /* 0x040fe200010f0eff */
[----:B--2---:R-:W-:Y:S01]  /*14120*/  VIADD R27, R29, UR4 ;  /* 0x000000041d1b7c36 */ /* 0x004fe20008000000 */
[----:B------:R-:W-:Y:S01]  /*14130*/  ISETP.LT.AND P6, PT, R20, UR5, !P0 ;  /* 0x0000000514007c0c */ /* 0x000fe2000c7c1270 */
[----:B------:R-:W-:Y:S02]  /*14140*/  ULDC UR4, c[0x0][0x22c] ;  /* 0x00008b0000047ab9 */ /* 0x000fe40000000800 */
[----:B------:R1:W-:Y:S01]  /*14150*/  @P4 STG.E.U8 desc[UR14][R24.64], R31 ;  /* 0x0000001f18004986 */ /* 0x0003e2000c10110e */
[----:B------:R-:W-:Y:S01]  /*14160*/  IADD3 R20, P2, R27, R0, RZ ;  /* 0x000000001b147210 */ /* 0x000fe20007f5e0ff */
[----:B------:R-:W-:Y:S01]  /*14170*/  ULDC UR5, c[0x0][0x22c] ;  /* 0x00008b0000057ab9 */ /* 0x000fe20000000800 */
        /* <DEDUP_REMOVED lines=28> */
[----:B------:R-:W-:Y:S01]  /*14340*/  @P5 STG.E.U8 desc[UR14][R24.64], R31 ;  /* 0x0000001f18005986 */ /* 0x000fe2000c10110e */
[----:B------:R-:W-:-:S03]  /*14350*/  ULDC UR4, c[0x0][0x248] ;  /* 0x0000920000047ab9 */ /* 0x000fc60000000800 */
[----:B------:R-:W-:Y:S01]  /*14360*/  @P4 STG.E.U8 desc[UR14][R18.64], R29 ;  /* 0x0000001d12004986 */ /* 0x000fe2000c10110e */
[----:B------:R-:W-:Y:S02]  /*14370*/  IADD3 R20, P4, R27, R0, RZ ;  /* 0x000000001b147210 */ /* 0x000fe40007f9e0ff */
        /* <DEDUP_REMOVED lines=69> */
[-C--:B------:R-:W-:Y:S02]  /*147d0*/  LEA.HI.X.SX32 R11, R11, R2.reuse, 0x1, P3 ;  /* 0x000000020b0b7211 */ /* 0x080fe400018f0eff */
[C---:B----4-:R-:W-:Y:S02]  /*147e0*/  PRMT R19, R60.reuse, 0x7770, RZ ;  /* 0x000077703c137816 */ /* 0x050fe400000000ff */
[----:B------:R-:W-:Y:S01]  /*147f0*/  ISETP.LT.AND P3, PT, R7, UR5, !P0 ;  /* 0x0000000507007c0c */ /* 0x000fe2000c761270 */
[----:B------:R-:W-:Y:S01]  /*14800*/  ULDC UR5, c[0x0][0x22c] ;  /* 0x00008b0000057ab9 */ /* 0x000fe20000000800 */
[C---:B--2---:R-:W-:Y:S01]  /*14810*/  LEA.HI.X.SX32 R13, R15.reuse, R2, 0x1, P6 ;  /* 0x000000020f0d7211 */ /* 0x044fe200030f0eff */
        /* <DEDUP_REMOVED lines=21> */
[C---:B------:R-:W-:Y:S01]  /*14970*/  VIADD R3, R5.reuse, UR4 ;  /* 0x0000000405037c36 */ /* 0x040fe20008000000 */
[----:B------:R-:W-:Y:S01]  /*14980*/  ULDC UR4, c[0x0][0x248] ;  /* 0x0000920000047ab9 */ /* 0x000fe20000000800 */
[----:B------:R2:W-:Y:S01]  /*14990*/  @P3 STG.E.U8 desc[UR14][R10.64], R13 ;  /* 0x0000000d0a003986 */ /* 0x0005e2000c10110e */
[----:B------:R-:W-:Y:S01]  /*149a0*/  IADD3 R6, P3, R5, R0, RZ ;  /* 0x0000000005067210 */ /* 0x000fe20007f7e0ff */
[----:B------:R-:W-:Y:S01]  /*149b0*/  ULDC UR5, c[0x0][0x22c] ;  /* 0x00008b0000057ab9 */ /* 0x000fe20000000800 */
[----:B------:R-:W-:-:S02]  /*149c0*/  PRMT R17, R62, 0x7770, RZ ;  /* 0x000077703e117816 */ /* 0x000fc400000000ff */
[----:B------:R-:W-:Y:S01]  /*149d0*/  LEA.HI.X.SX32 R7, R5, R2, 0x1, P3 ;  /* 0x0000000205077211 */ /* 0x000fe200018f0eff */
[C---:B------:R-:W-:Y:S01]  /*149e0*/  VIADD R5, R3.reuse, UR4 ;  /* 0x0000000403057c36 */ /* 0x040fe20008000000 */
[-C--:B-1----:R-:W-:Y:S01]  /*149f0*/  IADD3 R8, P3, R3, R0.reuse, RZ ;  /* 0x0000000003087210 */ /* 0x082fe20007f7e0ff */
[----:B------:R-:W-:Y:S02]  /*14a00*/  ULDC UR4, c[0x0][0x248] ;  /* 0x0000920000047ab9 */ /* 0x000fe40000000800 */
[----:B------:R1:W-:Y:S01]  /*14a10*/  @P6 STG.E.U8 desc[UR14][R6.64], R17 ;  /* 0x0000001106006986 */ /* 0x0003e2000c10110e */
[----:B--2---:R-:W-:Y:S02]  /*14a20*/  IADD3 R10, P6, R5, R0, RZ ;  /* 0x00000000050a7210 */ /* 0x004fe40007fde0ff */
        /* <DEDUP_REMOVED lines=11> */
[C---:B------:R-:W-:Y:S01]  /*14ae0*/  VIADD R3, R5.reuse, UR4 ;  /* 0x0000000405037c36 */ /* 0x040fe20008000000 */
        /* <DEDUP_REMOVED lines=58> */
[----:B------:R-:W-:Y:S01]  /*14e90*/  ISETP.LT.AND P4, PT, R175, UR5, !P0 ;  /* 0x00000005af007c0c */ /* 0x000fe2000c781270 */
[----:B------:R-:W-:Y:S01]  /*14ea0*/  ULDC UR4, c[0x0][0x248] ;  /* 0x0000920000047ab9 */ /* 0x000fe20000000800 */
[----:B------:R-:W-:Y:S01]  /*14eb0*/  LEA.HI.X.SX32 R9, R5, R2, 0x1, P3 ;  /* 0x0000000205097211 */ /* 0x000fe200018f0eff */
[----:B------:R-:W-:Y:S01]  /*14ec0*/  ULDC UR5, c[0x0][0x22c] ;  /* 0x00008b0000057ab9 */ /* 0x000fe20000000800 */
[C---:B------:R-:W-:Y:S01]  /*14ed0*/  IADD3 R10, P3, R3.reuse, R0, RZ ;  /* 0x00000000030a7210 */ /* 0x040fe20007f7e0ff */
[----:B------:R-:W-:Y:S01]  /*14ee0*/  VIADD R5, R3, UR4 ;  /* 0x0000000403057c36 */ /* 0x000fe20008000000 */
[C---:B------:R-:W-:Y:S01]  /*14ef0*/  PRMT R13, R63.reuse, 0x7773, RZ ;  /* 0x000077733f0d7816 */ /* 0x040fe200000000ff */
[----:B------:R-:W-:Y:S01]  /*14f00*/  ULDC UR4, c[0x0][0x22c] ;  /* 0x00008b0000047ab9 */ /* 0x000fe20000000800 */
[----:B------:R-:W-:-:S02]  /*14f10*/  PRMT R63, R63, 0x7772, RZ ;  /* 0x000077723f3f7816 */ /* 0x000fc400000000ff */
[----:B------:R-:W-:Y:S02]  /*14f20*/  LEA.HI.X.SX32 R11, R3, R2, 0x1, P3 ;  /* 0x00000002030b7211 */ /* 0x000fe400018f0eff */
[----:B--2---:R-:W-:Y:S01]  /*14f30*/  IADD3 R6, P3, R5, R0, RZ ;  /* 0x0000000005067210 */ /* 0x004fe20007f7e0ff */
[----:B------:R1:W-:Y:S01]  /*14f40*/  @P5 STG.E.U8 desc[UR14][R8.64], R63 ;  /* 0x0000003f08005986 */ /* 0x0003e2000c10110e */
[----:B------:R-:W-:-:S03]  /*14f50*/  PRMT R19, R52, 0x7770, RZ ;  /* 0x0000777034137816 */ /* 0x000fc600000000ff */
        /* <DEDUP_REMOVED lines=17> */
[-C--:B--2---:R-:W-:Y:S01]  /*15070*/  IADD3 R10, P2, R3, R0.reuse, RZ ;  /* 0x00000000030a7210 */ /* 0x084fe20007f5e0ff */
[----:B------:R1:W-:Y:S01]  /*15080*/  @P6 STG.E.U8 desc[UR14][R8.64], R17 ;  /* 0x0000001108006986 */ /* 0x0003e2000c10110e */
[----:B---3--:R-:W-:Y:S01]  /*15090*/  IADD3 R6, P6, R5, R0, RZ ;  /* 0x0000000005067210 */ /* 0x008fe20007fde0ff */
        /* <DEDUP_REMOVED lines=45> */
[C---:B------:R-:W-:Y:S01]  /*15370*/  PRMT R13, R52.reuse, 0x7772, RZ ;  /* 0x00007772340d7816 */ /* 0x040fe200000000ff */
[----:B------:R2:W-:Y:S01]  /*15380*/  @P5 STG.E.U8 desc[UR14][R8.64], R15 ;  /* 0x0000000f08005986 */ /* 0x0005e2000c10110e */
[----:B------:R-:W-:Y:S01]  /*15390*/  ISETP.LT.AND P4, PT, R195, UR5, !P0 ;  /* 0x00000005c3007c0c */ /* 0x000fe2000c781270 */
[----:B------:R-:W-:Y:S01]  /*153a0*/  ULDC UR4, c[0x0][0x248] ;  /* 0x0000920000047ab9 */ /* 0x000fe20000000800 */
[----:B------:R-:W-:Y:S01]  /*153b0*/  ULDC UR5, c[0x0][0x22c] ;  /* 0x00008b0000057ab9 */ /* 0x000fe20000000800 */
[----:B------:R-:W-:Y:S01]  /*153c0*/  @P3 STG.E.U8 desc[UR14][R10.64], R13 ;  /* 0x0000000d0a003986 */ /* 0x000fe2000c10110e */
        /* <DEDUP_REMOVED lines=18> */
[----:B------:R2:W-:Y:S01]  /*154f0*/  @P2 STG.E.U8 desc[UR14][R8.64], R15 ;  /* 0x0000000f08002986 */ /* 0x0005e2000c10110e */
[----:B------:R-:W-:Y:S01]  /*15500*/  ULDC UR5, c[0x0][0x22c] ;  /* 0x00008b0000057ab9 */ /* 0x000fe20000000800 */
[C---:B-1----:R-:W-:Y:S01]  /*15510*/  IADD3 R6, P2, R5.reuse, R0, RZ ;  /* 0x0000000005067210 */ /* 0x042fe20007f5e0ff */
[----:B------:R-:W-:Y:S01]  /*15520*/  VIADD R3, R5, UR4 ;  /* 0x0000000405037c36 */ /* 0x000fe20008000000 */
[----:B------:R-:W-:Y:S01]  /*15530*/  ISETP.LT.AND P5, PT, R205, UR5, !P0 ;  /* 0x00000005cd007c0c */ /* 0x000fe2000c7a1270 */
        /* <DEDUP_REMOVED lines=8> */
[----:B--2---:R-:W-:Y:S02]  /*155c0*/  IADD3 R8, P6, R5, R0, RZ ;  /* 0x0000000005087210 */ /* 0x004fe40007fde0ff */
[-C--:B------:R-:W-:Y:S02]  /*155d0*/  LEA.HI.X.SX32 R11, R3, R2.reuse, 0x1, P2 ;  /* 0x00000002030b7211 */ /* 0x080fe400010f0eff */
[----:B------:R-:W-:Y:S01]  /*155e0*/  ISETP.LT.AND P2, PT, R207, UR4, !P0 ;  /* 0x00000004cf007c0c */ /* 0x000fe2000c741270 */
[----:B------:R-:W-:Y:S01]  /*155f0*/  ULDC UR4, c[0x0][0x248] ;  /* 0x0000920000047ab9 */ /* 0x000fe20000000800 */
[C---:B------:R-:W-:Y:S01]  /*15600*/  LEA.HI.X.SX32 R9, R5.reuse, R2, 0x1, P6 ;  /* 0x0000000205097211 */ /* 0x040fe200030f0eff */
[----:B------:R-:W-:Y:S01]  /*15610*/  VIADD R5, R5, UR4 ;  /* 0x0000000405057c36 */ /* 0x000fe20008000000 */
[C---:B------:R-:W-:Y:S01]  /*15620*/  PRMT R13, R54.reuse, 0x7772, RZ ;  /* 0x00007772360d7816 */ /* 0x040fe200000000ff */
[----:B------:R-:W-:Y:S01]  /*15630*/  ULDC UR4, c[0x0][0x248] ;  /* 0x0000920000047ab9 */ /* 0x000fe20000000800 */
[----:B------:R-:W-:Y:S01]  /*15640*/  PRMT R15, R54, 0x7773, RZ ;  /* 0x00007773360f7816 */ /* 0x000fe200000000ff */
[C---:B------:R-:W-:Y:S01]  /*15650*/  VIADD R3, R5.reuse, UR4 ;  /* 0x0000000405037c36 */ /* 0x040fe20008000000 */
[----:B------:R-:W-:Y:S01]  /*15660*/  ULDC UR4, c[0x0][0x248] ;  /* 0x0000920000047ab9 */ /* 0x000fe20000000800 */
[----:B------:R2:W-:Y:S04]  /*15670*/  @P3 STG.E.U8 desc[UR14][R10.64], R13 ;  /* 0x0000000d0a003986 */ /* 0x0005e8000c10110e */
[----:B------:R3:W-:Y:S01]  /*15680*/  @P4 STG.E.U8 desc[UR14][R8.64], R15 ;  /* 0x0000000f08004986 */ /* 0x0007e2000c10110e */
[----:B-1----:R-:W-:-:S04]  /*15690*/  IADD3 R6, P4, R5, R0, RZ ;  /* 0x0000000005067210 */ /* 0x002fc80007f9e0ff */
[----:B------:R-:W-:Y:S02]  /*156a0*/  LEA.HI.X.SX32 R7, R5, R2, 0x1, P4 ;  /* 0x0000000205077211 */ /* 0x000fe400020f0eff */
[----:B--2---:R-:W-:Y:S02]  /*156b0*/  IADD3 R10, P6, R3, R0, RZ ;  /* 0x00000000030a7210 */ /* 0x004fe40007fde0ff */
[C---:B------:R-:W-:Y:S02]  /*156c0*/  PRMT R13, R55.reuse, 0x7772, RZ ;  /* 0x00007772370d7816 */ /* 0x040fe400000000ff */
[----:B------:R-:W-:Y:S02]  /*156d0*/  PRMT R55, R55, 0x7773, RZ ;  /* 0x0000777337377816 */ /* 0x000fe400000000ff */
[C---:B------:R-:W-:Y:S01]  /*156e0*/  LEA.HI.X.SX32 R11, R3.reuse, R2, 0x1, P6 ;  /* 0x00000002030b7211 */ /* 0x040fe200030f0eff */
[----:B------:R-:W-:Y:S01]  /*156f0*/  VIADD R3, R3, UR4 ;  /* 0x0000000403037c36 */ /* 0x000fe20008000000 */
[----:B------:R-:W-:Y:S01]  /*15700*/  ISETP.LT.AND P3, PT, R209, UR5, !P0 ;  /* 0x00000005d1007c0c */ /* 0x000fe2000c761270 */
[----:B------:R1:W-:Y:S01]  /*15710*/  @P5 STG.E.U8 desc[UR14][R6.64], R13 ;  /* 0x0000000d06005986 */ /* 0x0003e2000c10110e */
[----:B------:R-:W-:Y:S01]  /*15720*/  ULDC UR4, c[0x0][0x248] ;  /* 0x0000920000047ab9 */ /* 0x000fe20000000800 */
[----:B------:R-:W-:-:S02]  /*15730*/  ULDC UR5, c[0x0][0x22c] ;  /* 0x00008b0000057ab9 */ /* 0x000fc40000000800 */
[----:B------:R2:W-:Y:S01]  /*15740*/  @P2 STG.E.U8 desc[UR14][R10.64], R55 ;  /* 0x000000370a002986 */ /* 0x0005e2000c10110e */
[C---:B---3--:R-:W-:Y:S01]  /*15750*/  IADD3 R8, P2, R3.reuse, R0, RZ ;  /* 0x0000000003087210 */ /* 0x048fe20007f5e0ff */
[C---:B------:R-:W-:Y:S01]  /*15760*/  VIADD R5, R3.reuse, UR4 ;  /* 0x0000000403057c36 */ /* 0x040fe20008000000 */
[----:B------:R-:W-:Y:S01]  /*15770*/  ISETP.LT.AND P4, PT, R210, UR5, !P0 ;  /* 0x00000005d2007c0c */ /* 0x000fe2000c781270 */
[----:B------:R-:W-:Y:S01]  /*15780*/  ULDC UR4, c[0x0][0x22c] ;  /* 0x00008b0000047ab9 */ /* 0x000fe20000000800 */
[----:B------:R-:W-:Y:S01]  /*15790*/  LEA.HI.X.SX32 R9, R3, R2, 0x1, P2 ;  /* 0x0000000203097211 */ /* 0x000fe200010f0eff */
[----:B------:R-:W-:Y:S01]  /*157a0*/  ULDC UR5, c[0x0][0x22c] ;  /* 0x00008b0000057ab9 */ /* 0x000fe20000000800 */
[----:B0-----:R-:W-:Y:S02]  /*157b0*/  PRMT R3, R236, 0x7770, RZ ;  /* 0x00007770ec037816 */ /* 0x001fe400000000ff */
        /* <DEDUP_REMOVED lines=11> */
[C---:B--2---:R-:W-:Y:S01]  /*15870*/  IADD3 R10, P4, R5.reuse, R0, RZ ;  /* 0x00000000050a7210 */ /* 0x044fe20007f9e0ff */
[----:B0-----:R-:W-:Y:S01]  /*15880*/  VIADD R3, R5, UR4 ;  /* 0x0000000405037c36 */ /* 0x001fe20008000000 */
        /* <DEDUP_REMOVED lines=8> */
[----:B-1----:R-:W-:Y:S01]  /*15910*/  IADD3 R6, P6, R5, R0, RZ ;  /* 0x0000000005067210 */ /* 0x002fe20007fde0ff */
        /* <DEDUP_REMOVED lines=10> */
[----:B------:R2:W-:Y:S01]  /*159c0*/  @P3 STG.E.U8 desc[UR14][R6.64], R13 ;  /* 0x0000000d06003986 */ /* 0x0005e2000c10110e */
[C---:B0-----:R-:W-:Y:S01]  /*159d0*/  IADD3 R10, P3, R5.reuse, R0, RZ ;  /* 0x00000000050a7210 */ /* 0x041fe20007f7e0ff */
[----:B------:R-:W-:Y:S01]  /*159e0*/  VIADD R3, R5, UR4 ;  /* 0x0000000405037c36 */ /* 0x000fe20008000000 */
[----:B------:R-:W-:Y:S01]  /*159f0*/  ISETP.LT.AND P4, PT, R221, UR5, !P0 ;  /* 0x00000005dd007c0c */ /* 0x000fe2000c781270 */
[----:B------:R-:W-:Y:S01]  /*15a00*/  ULDC UR4, c[0x0][0x22c] ;  /* 0x00008b0000047ab9 */ /* 0x000fe20000000800 */
[----:B------:R-:W-:Y:S01]  /*15a10*/  LEA.HI.X.SX32 R11, R5, R2, 0x1, P3 ;  /* 0x00000002050b7211 */ /* 0x000fe200018f0eff */
[----:B------:R-:W-:Y:S01]  /*15a20*/  ULDC UR5, c[0x0][0x22c] ;  /* 0x00008b0000057ab9 */ /* 0x000fe20000000800 */
[----:B------:R-:W-:-:S02]  /*15a30*/  PRMT R5, R238, 0x7771, RZ ;  /* 0x00007771ee057816 */ /* 0x000fc400000000ff */
        /* <DEDUP_REMOVED lines=21> */
[C---:B-1----:R-:W-:Y:S01]  /*15b90*/  IADD3 R8, P6, R3.reuse, R0, RZ ;  /* 0x0000000003087210 */ /* 0x042fe20007fde0ff */
[----:B------:R-:W-:Y:S01]  /*15ba0*/  ULDC UR5, c[0x0][0x22c] ;  /* 0x00008b0000057ab9 */ /* 0x000fe20000000800 */
[C---:B------:R-:W-:Y:S02]  /*15bb0*/  PRMT R13, R236.reuse, 0x7772, RZ ;  /* 0x00007772ec0d7816 */ /* 0x040fe400000000ff */
[CC--:B------:R-:W-:Y:S01]  /*15bc0*/  LEA.HI.X.SX32 R9, R3.reuse, R2.reuse, 0x1, P6 ;  /* 0x0000000203097211 */ /* 0x0c0fe200030f0eff */
[----:B------:R-:W-:Y:S01]  /*15bd0*/  VIADD R3, R3, UR4 ;  /* 0x0000000403037c36 */ /* 0x000fe20008000000 */
[----:B------:R-:W-:Y:S01]  /*15be0*/  LEA.HI.X.SX32 R11, R5, R2, 0x1, P4 ;  /* 0x00000002050b7211 */ /* 0x000fe200020f0eff */
[----:B------:R-:W-:Y:S01]  /*15bf0*/  ULDC UR4, c[0x0][0x248] ;  /* 0x0000920000047ab9 */ /* 0x000fe20000000800 */
[----:B------:R-:W-:Y:S01]  /*15c00*/  PRMT R15, R236, 0x7773, RZ ;  /* 0x00007773ec0f7816 */ /* 0x000fe200000000ff */
[----:B------:R-:W-:Y:S01]  /*15c10*/  VIADD R5, R3, UR4 ;  /* 0x0000000403057c36 */ /* 0x000fe20008000000 */
[----:B------:R-:W-:Y:S01]  /*15c20*/  ISETP.LT.AND P5, PT, R229, UR5, !P0 ;  /* 0x00000005e5007c0c */ /* 0x000fe2000c7a1270 */
[----:B------:R-:W-:Y:S01]  /*15c30*/  ULDC UR5, c[0x0][0x22c] ;  /* 0x00008b0000057ab9 */ /* 0x000fe20000000800 */
[----:B------:R1:W-:Y:S01]  /*15c40*/  @P3 STG.E.U8 desc[UR14][R10.64], R13 ;  /* 0x0000000d0a003986 */ /* 0x0003e2000c10110e */
[----:B------:R-:W-:Y:S01]  /*15c50*/  ISETP.LT.AND P4, PT, R231, UR5, !P0 ;  /* 0x00000005e7007c0c */ /* 0x000fe2000c781270 */
[----:B------:R-:W-:Y:S01]  /*15c60*/  ULDC UR4, c[0x0][0x248] ;  /* 0x0000920000047ab9 */ /* 0x000fe20000000800 */
[----:B------:R-:W-:Y:S01]  /*15c70*/  ULDC UR5, c[0x0][0x22c] ;  /* 0x00008b0000057ab9 */ /* 0x000fe20000000800 */
[----:B------:R2:W-:Y:S01]  /*15c80*/  @P2 STG.E.U8 desc[UR14][R8.64], R15 ;  /* 0x0000000f08002986 */ /* 0x0005e2000c10110e */
[----:B0-----:R-:W-:-:S02]  /*15c90*/  IADD3 R6, P2, R3, R0, RZ ;  /* 0x0000000003067210 */ /* 0x001fc40007f5e0ff */
[----:B------:R-:W-:Y:S01]  /*15ca0*/  ISETP.LT.AND P3, PT, R233, UR5, !P0 ;  /* 0x00000005e9007c0c */ /* 0x000fe2000c761270 */
[----:B------:R-:W-:Y:S01]  /*15cb0*/  ULDC UR5, c[0x0][0x248] ;  /* 0x0000920000057ab9 */ /* 0x000fe20000000800 */
[----:B------:R-:W-:Y:S01]  /*15cc0*/  LEA.HI.X.SX32 R7, R3, R2, 0x1, P2 ;  /* 0x0000000203077211 */ /* 0x000fe200010f0eff */
[----:B-1----:R-:W-:Y:S01]  /*15cd0*/  VIADD R13, R5, UR4 ;  /* 0x00000004050d7c36 */ /* 0x002fe20008000000 */
[----:B------:R-:W-:-:S03]  /*15ce0*/  ULDC UR4, c[0x0][0x248] ;  /* 0x0000920000047ab9 */ /* 0x000fc60000000800 */
[----:B------:R-:W-:Y:S01]  /*15cf0*/  VIADD R3, R13, UR5 ;  /* 0x000000050d037c36 */ /* 0x000fe20008000000 */
[-C--:B------:R-:W-:Y:S01]  /*15d00*/  IADD3 R10, P2, R5, R0.reuse, RZ ;  /* 0x00000000050a7210 */ /* 0x080fe20007f5e0ff */
[----:B------:R-:W-:Y:S02]  /*15d10*/  ULDC UR5, c[0x0][0x248] ;  /* 0x0000920000057ab9 */ /* 0x000fe40000000800 */
[----:B--2---:R-:W-:Y:S01]  /*15d20*/  VIADD R15, R3, UR4 ;  /* 0x00000004030f7c36 */ /* 0x004fe20008000000 */
[----:B------:R-:W-:Y:S01]  /*15d30*/  IADD3 R8, P6, R13, R0, RZ ;  /* 0x000000000d087210 */ /* 0x000fe20007fde0ff */
[----:B------:R-:W-:Y:S01]  /*15d40*/  ULDC UR4, c[0x0][0x22c] ;  /* 0x00008b0000047ab9 */ /* 0x000fe20000000800 */
[----:B------:R-:W-:Y:S02]  /*15d50*/  LEA.HI.X.SX32 R11, R5, R2, 0x1, P2 ;  /* 0x00000002050b7211 */ /* 0x000fe400010f0eff */
[C---:B------:R-:W-:Y:S01]  /*15d60*/  IADD3 R14, P2, R15.reuse, R0, RZ ;  /* 0x000000000f0e7210 */ /* 0x040fe20007f5e0ff */
[----:B------:R-:W-:Y:S01]  /*15d70*/  VIADD R5, R15, UR5 ;  /* 0x000000050f057c36 */ /* 0x000fe20008000000 */
[----:B------:R-:W-:-:S02]  /*15d80*/  LEA.HI.X.SX32 R9, R13, R2, 0x1, P6 ;  /* 0x000000020d097211 */ /* 0x000fc400030f0eff */
[----:B------:R-:W-:Y:S02]  /*15d90*/  IADD3 R12, P6, R3, R0, RZ ;  /* 0x00000000030c7210 */ /* 0x000fe40007fde0ff */
[-C--:B------:R-:W-:Y:S02]  /*15da0*/  LEA.HI.X.SX32 R15, R15, R2.reuse, 0x1, P2 ;  /* 0x000000020f0f7211 */ /* 0x080fe400010f0eff */
[----:B------:R-:W-:Y:S02]  /*15db0*/  ISETP.LT.AND P2, PT, R235, UR6, !P0 ;  /* 0x00000006eb007c0c */ /* 0x000fe4000c741270 */
[----:B------:R-:W-:Y:S02]  /*15dc0*/  ISETP.LT.AND P0, PT, R4, UR4, !P0 ;  /* 0x0000000404007c0c */ /* 0x000fe4000c701270 */
[----:B------:R-:W-:Y:S02]  /*15dd0*/  LEA.HI.X.SX32 R13, R3, R2, 0x1, P6 ;  /* 0x00000002030d7211 */ /* 0x000fe400030f0eff */
[----:B------:R-:W-:-:S02]  /*15de0*/  IADD3 R16, P6, R5, R0, RZ ;  /* 0x0000000005107210 */ /* 0x000fc40007fde0ff */
[C---:B------:R-:W-:Y:S02]  /*15df0*/  PRMT R21, R237.reuse, 0x7773, RZ ;  /* 0x00007773ed157816 */ /* 0x040fe400000000ff */
[----:B------:R-:W-:Y:S02]  /*15e00*/  PRMT R237, R237, 0x7772, RZ ;  /* 0x00007772eded7816 */ /* 0x000fe400000000ff */
[----:B------:R-:W-:Y:S02]  /*15e10*/  LEA.HI.X.SX32 R17, R5, R2, 0x1, P6 ;  /* 0x0000000205117211 */ /* 0x000fe400030f0eff */
[C---:B------:R-:W-:Y:S02]  /*15e20*/  PRMT R19, R238.reuse, 0x7772, RZ ;  /* 0x00007772ee137816 */ /* 0x040fe400000000ff */
[----:B------:R-:W-:Y:S02]  /*15e30*/  PRMT R5, R238, 0x7773, RZ ;  /* 0x00007773ee057816 */ /* 0x000fe400000000ff */
[C---:B------:R-:W-:Y:S01]  /*15e40*/  PRMT R3, R239.reuse, 0x7773, RZ ;  /* 0x00007773ef037816 */ /* 0x040fe200000000ff */
[----:B------:R0:W-:Y:S01]  /*15e50*/  @P5 STG.E.U8 desc[UR14][R6.64], R237 ;  /* 0x000000ed06005986 */ /* 0x0001e2000c10110e */
[----:B------:R-:W-:-:S03]  /*15e60*/  PRMT R239, R239, 0x7772, RZ ;  /* 0x00007772efef7816 */ /* 0x000fc600000000ff */
[----:B------:R0:W-:Y:S04]  /*15e70*/  @P4 STG.E.U8 desc[UR14][R10.64], R21 ;  /* 0x000000150a004986 */ /* 0x0001e8000c10110e */
[----:B------:R0:W-:Y:S04]  /*15e80*/  @P3 STG.E.U8 desc[UR14][R8.64], R19 ;  /* 0x0000001308003986 */ /* 0x0001e8000c10110e */
[----:B------:R0:W-:Y:S04]  /*15e90*/  @P2 STG.E.U8 desc[UR14][R12.64], R5 ;  /* 0x000000050c002986 */ /* 0x0001e8000c10110e */
[----:B------:R0:W-:Y:S01]  /*15ea0*/  @P0 STG.E.U8 desc[UR14][R14.64], R239 ;  /* 0x000000ef0e000986 */ /* 0x0001e2000c10110e */
[----:B------:R-:W-:Y:S05]  /*15eb0*/  @!P1 EXIT ;  /* 0x000000000000994d */ /* 0x000fea0003800000 */
[----:B------:R-:W-:Y:S01]  /*15ec0*/  STG.E.U8 desc[UR14][R16.64], R3 ;  /* 0x0000000310007986 */ /* 0x000fe2000c10110e */
[----:B------:R-:W-:Y:S05]  /*15ed0*/  EXIT ;  /* 0x000000000000794d */ /* 0x000fea0003800000 */
.L_x_2:
[----:B------:R-:W-:-:S00]  /*15ee0*/  BRA `(.L_x_2) ;  /* 0xfffffffc00fc7947 */ /* 0x000fc0000383ffff */
[----:B------:R-:W-:-:S00]  /*15ef0*/  NOP ;  /* 0x0000000000007918 */ /* 0x000fc00000000000 */
        /* <DEDUP_REMOVED lines=8> */
.L_x_3:


//--------------------- .nv.shared.matmul_kernel  --------------------------
	.section	.nv.shared.matmul_kernel,"aw",@nobits
	.sectionflags	@""
	.align	16
	.zero		1024


//--------------------- .nv.shared.reserved.0     --------------------------
	.section	.nv.shared.reserved.0,"aw",@nobits
	.weak		__nv_reservedSMEM_offset_0_alias
	.size		__nv_reservedSMEM_offset_0_alias, 0, 0
	.other		__nv_reservedSMEM_offset_0_alias,@"STO_CUDA_RESERVED_SHARED STV_DEFAULT"
__nv_reservedSMEM_offset_0_alias:
	.zero		0


//--------------------- .nv.constant0.matmul_kernel --------------------------
	.section	.nv.constant0.matmul_kernel,"a",@progbits
	.sectionflags	@""
	.align	4
.nv.constant0.matmul_kernel:
	.zero		608


//--------------------- SYMBOLS --------------------------

	.type		.nv.reservedSmem.offset0,@object
	.size		.nv.reservedSmem.offset0,0x4
